//
// Generated by NVIDIA NVVM Compiler
//
// Compiler Build ID: CL-36424714
// Cuda compilation tools, release 13.0, V13.0.88
// Based on NVVM 20.0.0
//

.version 9.0
.target sm_100
.address_size 64

	// .globl	_Z23gpuTemplateGetElemNodesIdEvPT_S1_iiiiii

.visible .entry _Z23gpuTemplateGetElemNodesIdEvPT_S1_iiiiii(
	.param .u64 .ptr .align 1 _Z23gpuTemplateGetElemNodesIdEvPT_S1_iiiiii_param_0,
	.param .u64 .ptr .align 1 _Z23gpuTemplateGetElemNodesIdEvPT_S1_iiiiii_param_1,
	.param .u32 _Z23gpuTemplateGetElemNodesIdEvPT_S1_iiiiii_param_2,
	.param .u32 _Z23gpuTemplateGetElemNodesIdEvPT_S1_iiiiii_param_3,
	.param .u32 _Z23gpuTemplateGetElemNodesIdEvPT_S1_iiiiii_param_4,
	.param .u32 _Z23gpuTemplateGetElemNodesIdEvPT_S1_iiiiii_param_5,
	.param .u32 _Z23gpuTemplateGetElemNodesIdEvPT_S1_iiiiii_param_6,
	.param .u32 _Z23gpuTemplateGetElemNodesIdEvPT_S1_iiiiii_param_7
)
{
	.reg .pred 	%p<3>;
	.reg .b32 	%r<26>;
	.reg .b64 	%rd<9>;
	.reg .b64 	%fd<2>;

	ld.param.u64 	%rd3, [_Z23gpuTemplateGetElemNodesIdEvPT_S1_iiiiii_param_0];
	ld.param.u64 	%rd4, [_Z23gpuTemplateGetElemNodesIdEvPT_S1_iiiiii_param_1];
	ld.param.u32 	%r6, [_Z23gpuTemplateGetElemNodesIdEvPT_S1_iiiiii_param_2];
	ld.param.u32 	%r7, [_Z23gpuTemplateGetElemNodesIdEvPT_S1_iiiiii_param_3];
	ld.param.u32 	%r8, [_Z23gpuTemplateGetElemNodesIdEvPT_S1_iiiiii_param_4];
	ld.param.u32 	%r9, [_Z23gpuTemplateGetElemNodesIdEvPT_S1_iiiiii_param_5];
	ld.param.u32 	%r10, [_Z23gpuTemplateGetElemNodesIdEvPT_S1_iiiiii_param_6];
	ld.param.u32 	%r11, [_Z23gpuTemplateGetElemNodesIdEvPT_S1_iiiiii_param_7];
	mov.u32 	%r12, %tid.x;
	mov.u32 	%r13, %ctaid.x;
	mov.u32 	%r1, %ntid.x;
	mad.lo.s32 	%r25, %r13, %r1, %r12;
	setp.ge.s32 	%p1, %r25, %r6;
	@%p1 bra 	$L__BB0_3;
	mov.u32 	%r14, %nctaid.x;
	mul.lo.s32 	%r3, %r1, %r14;
	cvta.to.global.u64 	%rd1, %rd4;
	cvta.to.global.u64 	%rd2, %rd3;
$L__BB0_2:
	div.s32 	%r15, %r25, %r7;
	mul.lo.s32 	%r16, %r15, %r7;
	sub.s32 	%r17, %r25, %r16;
	div.s32 	%r18, %r17, %r8;
	mul.lo.s32 	%r19, %r18, %r8;
	sub.s32 	%r20, %r17, %r19;
	add.s32 	%r21, %r18, %r9;
	add.s32 	%r22, %r15, %r10;
	mad.lo.s32 	%r23, %r21, %r11, %r22;
	mad.lo.s32 	%r24, %r23, %r8, %r20;
	mul.wide.s32 	%rd5, %r24, 8;
	add.s64 	%rd6, %rd1, %rd5;
	ld.global.f64 	%fd1, [%rd6];
	mul.wide.s32 	%rd7, %r25, 8;
	add.s64 	%rd8, %rd2, %rd7;
	st.global.f64 	[%rd8], %fd1;
	add.s32 	%r25, %r25, %r3;
	setp.lt.s32 	%p2, %r25, %r6;
	@%p2 bra 	$L__BB0_2;
$L__BB0_3:
	ret;

}
	// .globl	_Z23gpuTemplateGetElemNodesIfEvPT_S1_iiiiii
.visible .entry _Z23gpuTemplateGetElemNodesIfEvPT_S1_iiiiii(
	.param .u64 .ptr .align 1 _Z23gpuTemplateGetElemNodesIfEvPT_S1_iiiiii_param_0,
	.param .u64 .ptr .align 1 _Z23gpuTemplateGetElemNodesIfEvPT_S1_iiiiii_param_1,
	.param .u32 _Z23gpuTemplateGetElemNodesIfEvPT_S1_iiiiii_param_2,
	.param .u32 _Z23gpuTemplateGetElemNodesIfEvPT_S1_iiiiii_param_3,
	.param .u32 _Z23gpuTemplateGetElemNodesIfEvPT_S1_iiiiii_param_4,
	.param .u32 _Z23gpuTemplateGetElemNodesIfEvPT_S1_iiiiii_param_5,
	.param .u32 _Z23gpuTemplateGetElemNodesIfEvPT_S1_iiiiii_param_6,
	.param .u32 _Z23gpuTemplateGetElemNodesIfEvPT_S1_iiiiii_param_7
)
{
	.reg .pred 	%p<3>;
	.reg .b32 	%r<26>;
	.reg .b32 	%f<2>;
	.reg .b64 	%rd<9>;

	ld.param.u64 	%rd3, [_Z23gpuTemplateGetElemNodesIfEvPT_S1_iiiiii_param_0];
	ld.param.u64 	%rd4, [_Z23gpuTemplateGetElemNodesIfEvPT_S1_iiiiii_param_1];
	ld.param.u32 	%r6, [_Z23gpuTemplateGetElemNodesIfEvPT_S1_iiiiii_param_2];
	ld.param.u32 	%r7, [_Z23gpuTemplateGetElemNodesIfEvPT_S1_iiiiii_param_3];
	ld.param.u32 	%r8, [_Z23gpuTemplateGetElemNodesIfEvPT_S1_iiiiii_param_4];
	ld.param.u32 	%r9, [_Z23gpuTemplateGetElemNodesIfEvPT_S1_iiiiii_param_5];
	ld.param.u32 	%r10, [_Z23gpuTemplateGetElemNodesIfEvPT_S1_iiiiii_param_6];
	ld.param.u32 	%r11, [_Z23gpuTemplateGetElemNodesIfEvPT_S1_iiiiii_param_7];
	mov.u32 	%r12, %tid.x;
	mov.u32 	%r13, %ctaid.x;
	mov.u32 	%r1, %ntid.x;
	mad.lo.s32 	%r25, %r13, %r1, %r12;
	setp.ge.s32 	%p1, %r25, %r6;
	@%p1 bra 	$L__BB1_3;
	mov.u32 	%r14, %nctaid.x;
	mul.lo.s32 	%r3, %r1, %r14;
	cvta.to.global.u64 	%rd1, %rd4;
	cvta.to.global.u64 	%rd2, %rd3;
$L__BB1_2:
	div.s32 	%r15, %r25, %r7;
	mul.lo.s32 	%r16, %r15, %r7;
	sub.s32 	%r17, %r25, %r16;
	div.s32 	%r18, %r17, %r8;
	mul.lo.s32 	%r19, %r18, %r8;
	sub.s32 	%r20, %r17, %r19;
	add.s32 	%r21, %r18, %r9;
	add.s32 	%r22, %r15, %r10;
	mad.lo.s32 	%r23, %r21, %r11, %r22;
	mad.lo.s32 	%r24, %r23, %r8, %r20;
	mul.wide.s32 	%rd5, %r24, 4;
	add.s64 	%rd6, %rd1, %rd5;
	ld.global.f32 	%f1, [%rd6];
	mul.wide.s32 	%rd7, %r25, 4;
	add.s64 	%rd8, %rd2, %rd7;
	st.global.f32 	[%rd8], %f1;
	add.s32 	%r25, %r25, %r3;
	setp.lt.s32 	%p2, %r25, %r6;
	@%p2 bra 	$L__BB1_2;
$L__BB1_3:
	ret;

}
	// .globl	_Z23gpuTemplatePutElemNodesIdEvPT_S1_iiiiii
.visible .entry _Z23gpuTemplatePutElemNodesIdEvPT_S1_iiiiii(
	.param .u64 .ptr .align 1 _Z23gpuTemplatePutElemNodesIdEvPT_S1_iiiiii_param_0,
	.param .u64 .ptr .align 1 _Z23gpuTemplatePutElemNodesIdEvPT_S1_iiiiii_param_1,
	.param .u32 _Z23gpuTemplatePutElemNodesIdEvPT_S1_iiiiii_param_2,
	.param .u32 _Z23gpuTemplatePutElemNodesIdEvPT_S1_iiiiii_param_3,
	.param .u32 _Z23gpuTemplatePutElemNodesIdEvPT_S1_iiiiii_param_4,
	.param .u32 _Z23gpuTemplatePutElemNodesIdEvPT_S1_iiiiii_param_5,
	.param .u32 _Z23gpuTemplatePutElemNodesIdEvPT_S1_iiiiii_param_6,
	.param .u32 _Z23gpuTemplatePutElemNodesIdEvPT_S1_iiiiii_param_7
)
{
	.reg .pred 	%p<3>;
	.reg .b32 	%r<26>;
	.reg .b64 	%rd<9>;
	.reg .b64 	%fd<2>;

	ld.param.u64 	%rd3, [_Z23gpuTemplatePutElemNodesIdEvPT_S1_iiiiii_param_0];
	ld.param.u64 	%rd4, [_Z23gpuTemplatePutElemNodesIdEvPT_S1_iiiiii_param_1];
	ld.param.u32 	%r6, [_Z23gpuTemplatePutElemNodesIdEvPT_S1_iiiiii_param_2];
	ld.param.u32 	%r7, [_Z23gpuTemplatePutElemNodesIdEvPT_S1_iiiiii_param_3];
	ld.param.u32 	%r8, [_Z23gpuTemplatePutElemNodesIdEvPT_S1_iiiiii_param_4];
	ld.param.u32 	%r9, [_Z23gpuTemplatePutElemNodesIdEvPT_S1_iiiiii_param_5];
	ld.param.u32 	%r10, [_Z23gpuTemplatePutElemNodesIdEvPT_S1_iiiiii_param_6];
	ld.param.u32 	%r11, [_Z23gpuTemplatePutElemNodesIdEvPT_S1_iiiiii_param_7];
	mov.u32 	%r12, %tid.x;
	mov.u32 	%r13, %ctaid.x;
	mov.u32 	%r1, %ntid.x;
	mad.lo.s32 	%r25, %r13, %r1, %r12;
	setp.ge.s32 	%p1, %r25, %r6;
	@%p1 bra 	$L__BB2_3;
	mov.u32 	%r14, %nctaid.x;
	mul.lo.s32 	%r3, %r1, %r14;
	cvta.to.global.u64 	%rd1, %rd4;
	cvta.to.global.u64 	%rd2, %rd3;
$L__BB2_2:
	div.s32 	%r15, %r25, %r7;
	mul.lo.s32 	%r16, %r15, %r7;
	sub.s32 	%r17, %r25, %r16;
	div.s32 	%r18, %r17, %r8;
	mul.lo.s32 	%r19, %r18, %r8;
	sub.s32 	%r20, %r17, %r19;
	add.s32 	%r21, %r18, %r9;
	add.s32 	%r22, %r15, %r10;
	mad.lo.s32 	%r23, %r21, %r11, %r22;
	mad.lo.s32 	%r24, %r23, %r8, %r20;
	mul.wide.s32 	%rd5, %r25, 8;
	add.s64 	%rd6, %rd1, %rd5;
	ld.global.f64 	%fd1, [%rd6];
	mul.wide.s32 	%rd7, %r24, 8;
	add.s64 	%rd8, %rd2, %rd7;
	st.global.f64 	[%rd8], %fd1;
	add.s32 	%r25, %r25, %r3;
	setp.lt.s32 	%p2, %r25, %r6;
	@%p2 bra 	$L__BB2_2;
$L__BB2_3:
	ret;

}
	// .globl	_Z23gpuTemplatePutElemNodesIfEvPT_S1_iiiiii
.visible .entry _Z23gpuTemplatePutElemNodesIfEvPT_S1_iiiiii(
	.param .u64 .ptr .align 1 _Z23gpuTemplatePutElemNodesIfEvPT_S1_iiiiii_param_0,
	.param .u64 .ptr .align 1 _Z23gpuTemplatePutElemNodesIfEvPT_S1_iiiiii_param_1,
	.param .u32 _Z23gpuTemplatePutElemNodesIfEvPT_S1_iiiiii_param_2,
	.param .u32 _Z23gpuTemplatePutElemNodesIfEvPT_S1_iiiiii_param_3,
	.param .u32 _Z23gpuTemplatePutElemNodesIfEvPT_S1_iiiiii_param_4,
	.param .u32 _Z23gpuTemplatePutElemNodesIfEvPT_S1_iiiiii_param_5,
	.param .u32 _Z23gpuTemplatePutElemNodesIfEvPT_S1_iiiiii_param_6,
	.param .u32 _Z23gpuTemplatePutElemNodesIfEvPT_S1_iiiiii_param_7
)
{
	.reg .pred 	%p<3>;
	.reg .b32 	%r<26>;
	.reg .b32 	%f<2>;
	.reg .b64 	%rd<9>;

	ld.param.u64 	%rd3, [_Z23gpuTemplatePutElemNodesIfEvPT_S1_iiiiii_param_0];
	ld.param.u64 	%rd4, [_Z23gpuTemplatePutElemNodesIfEvPT_S1_iiiiii_param_1];
	ld.param.u32 	%r6, [_Z23gpuTemplatePutElemNodesIfEvPT_S1_iiiiii_param_2];
	ld.param.u32 	%r7, [_Z23gpuTemplatePutElemNodesIfEvPT_S1_iiiiii_param_3];
	ld.param.u32 	%r8, [_Z23gpuTemplatePutElemNodesIfEvPT_S1_iiiiii_param_4];
	ld.param.u32 	%r9, [_Z23gpuTemplatePutElemNodesIfEvPT_S1_iiiiii_param_5];
	ld.param.u32 	%r10, [_Z23gpuTemplatePutElemNodesIfEvPT_S1_iiiiii_param_6];
	ld.param.u32 	%r11, [_Z23gpuTemplatePutElemNodesIfEvPT_S1_iiiiii_param_7];
	mov.u32 	%r12, %tid.x;
	mov.u32 	%r13, %ctaid.x;
	mov.u32 	%r1, %ntid.x;
	mad.lo.s32 	%r25, %r13, %r1, %r12;
	setp.ge.s32 	%p1, %r25, %r6;
	@%p1 bra 	$L__BB3_3;
	mov.u32 	%r14, %nctaid.x;
	mul.lo.s32 	%r3, %r1, %r14;
	cvta.to.global.u64 	%rd1, %rd4;
	cvta.to.global.u64 	%rd2, %rd3;
$L__BB3_2:
	div.s32 	%r15, %r25, %r7;
	mul.lo.s32 	%r16, %r15, %r7;
	sub.s32 	%r17, %r25, %r16;
	div.s32 	%r18, %r17, %r8;
	mul.lo.s32 	%r19, %r18, %r8;
	sub.s32 	%r20, %r17, %r19;
	add.s32 	%r21, %r18, %r9;
	add.s32 	%r22, %r15, %r10;
	mad.lo.s32 	%r23, %r21, %r11, %r22;
	mad.lo.s32 	%r24, %r23, %r8, %r20;
	mul.wide.s32 	%rd5, %r25, 4;
	add.s64 	%rd6, %rd1, %rd5;
	ld.global.f32 	%f1, [%rd6];
	mul.wide.s32 	%rd7, %r24, 4;
	add.s64 	%rd8, %rd2, %rd7;
	st.global.f32 	[%rd8], %f1;
	add.s32 	%r25, %r25, %r3;
	setp.lt.s32 	%p2, %r25, %r6;
	@%p2 bra 	$L__BB3_2;
$L__BB3_3:
	ret;

}
	// .globl	_Z24gpuTemplateGetFaceNodes0IdEvPT_S1_Piiiiiii
.visible .entry _Z24gpuTemplateGetFaceNodes0IdEvPT_S1_Piiiiiii(
	.param .u64 .ptr .align 1 _Z24gpuTemplateGetFaceNodes0IdEvPT_S1_Piiiiiii_param_0,
	.param .u64 .ptr .align 1 _Z24gpuTemplateGetFaceNodes0IdEvPT_S1_Piiiiiii_param_1,
	.param .u64 .ptr .align 1 _Z24gpuTemplateGetFaceNodes0IdEvPT_S1_Piiiiiii_param_2,
	.param .u32 _Z24gpuTemplateGetFaceNodes0IdEvPT_S1_Piiiiiii_param_3,
	.param .u32 _Z24gpuTemplateGetFaceNodes0IdEvPT_S1_Piiiiiii_param_4,
	.param .u32 _Z24gpuTemplateGetFaceNodes0IdEvPT_S1_Piiiiiii_param_5,
	.param .u32 _Z24gpuTemplateGetFaceNodes0IdEvPT_S1_Piiiiiii_param_6,
	.param .u32 _Z24gpuTemplateGetFaceNodes0IdEvPT_S1_Piiiiiii_param_7,
	.param .u32 _Z24gpuTemplateGetFaceNodes0IdEvPT_S1_Piiiiiii_param_8
)
{
	.reg .pred 	%p<3>;
	.reg .b32 	%r<35>;
	.reg .b64 	%rd<15>;
	.reg .b64 	%fd<5>;

	ld.param.u64 	%rd4, [_Z24gpuTemplateGetFaceNodes0IdEvPT_S1_Piiiiiii_param_0];
	ld.param.u64 	%rd5, [_Z24gpuTemplateGetFaceNodes0IdEvPT_S1_Piiiiiii_param_1];
	ld.param.u64 	%rd6, [_Z24gpuTemplateGetFaceNodes0IdEvPT_S1_Piiiiiii_param_2];
	ld.param.u32 	%r7, [_Z24gpuTemplateGetFaceNodes0IdEvPT_S1_Piiiiiii_param_3];
	ld.param.u32 	%r8, [_Z24gpuTemplateGetFaceNodes0IdEvPT_S1_Piiiiiii_param_4];
	ld.param.u32 	%r9, [_Z24gpuTemplateGetFaceNodes0IdEvPT_S1_Piiiiiii_param_5];
	ld.param.u32 	%r10, [_Z24gpuTemplateGetFaceNodes0IdEvPT_S1_Piiiiiii_param_6];
	ld.param.u32 	%r11, [_Z24gpuTemplateGetFaceNodes0IdEvPT_S1_Piiiiiii_param_7];
	ld.param.u32 	%r12, [_Z24gpuTemplateGetFaceNodes0IdEvPT_S1_Piiiiiii_param_8];
	mov.u32 	%r13, %tid.x;
	mov.u32 	%r14, %ctaid.x;
	mov.u32 	%r1, %ntid.x;
	mad.lo.s32 	%r34, %r14, %r1, %r13;
	setp.ge.s32 	%p1, %r34, %r7;
	@%p1 bra 	$L__BB4_3;
	cvta.to.global.u64 	%rd1, %rd5;
	mul.lo.s32 	%r3, %r12, %r9;
	mov.u32 	%r15, %nctaid.x;
	mul.lo.s32 	%r4, %r1, %r15;
	cvta.to.global.u64 	%rd2, %rd6;
	cvta.to.global.u64 	%rd3, %rd4;
$L__BB4_2:
	div.s32 	%r16, %r34, %r8;
	mul.lo.s32 	%r17, %r16, %r8;
	sub.s32 	%r18, %r34, %r17;
	add.s32 	%r19, %r18, %r3;
	shl.b32 	%r20, %r19, 1;
	mul.wide.s32 	%rd7, %r20, 4;
	add.s64 	%rd8, %rd2, %rd7;
	ld.global.u32 	%r21, [%rd8];
	ld.global.u32 	%r23, [%rd8+4];
	rem.s32 	%r25, %r21, %r10;
	rem.s32 	%r26, %r23, %r10;
	mul.lo.s32 	%r27, %r16, %r10;
	add.s32 	%r28, %r25, %r27;
	sub.s32 	%r29, %r21, %r25;
	mad.lo.s32 	%r30, %r29, %r11, %r28;
	add.s32 	%r31, %r26, %r27;
	sub.s32 	%r32, %r23, %r26;
	mad.lo.s32 	%r33, %r32, %r11, %r31;
	mul.wide.s32 	%rd9, %r30, 8;
	add.s64 	%rd10, %rd1, %rd9;
	ld.global.f64 	%fd1, [%rd10];
	mul.wide.s32 	%rd11, %r33, 8;
	add.s64 	%rd12, %rd1, %rd11;
	ld.global.f64 	%fd2, [%rd12];
	add.f64 	%fd3, %fd1, %fd2;
	mul.f64 	%fd4, %fd3, 0d3FE0000000000000;
	mul.wide.s32 	%rd13, %r34, 8;
	add.s64 	%rd14, %rd3, %rd13;
	st.global.f64 	[%rd14], %fd4;
	add.s32 	%r34, %r34, %r4;
	setp.lt.s32 	%p2, %r34, %r7;
	@%p2 bra 	$L__BB4_2;
$L__BB4_3:
	ret;

}
	// .globl	_Z24gpuTemplateGetFaceNodes0IfEvPT_S1_Piiiiiii
.visible .entry _Z24gpuTemplateGetFaceNodes0IfEvPT_S1_Piiiiiii(
	.param .u64 .ptr .align 1 _Z24gpuTemplateGetFaceNodes0IfEvPT_S1_Piiiiiii_param_0,
	.param .u64 .ptr .align 1 _Z24gpuTemplateGetFaceNodes0IfEvPT_S1_Piiiiiii_param_1,
	.param .u64 .ptr .align 1 _Z24gpuTemplateGetFaceNodes0IfEvPT_S1_Piiiiiii_param_2,
	.param .u32 _Z24gpuTemplateGetFaceNodes0IfEvPT_S1_Piiiiiii_param_3,
	.param .u32 _Z24gpuTemplateGetFaceNodes0IfEvPT_S1_Piiiiiii_param_4,
	.param .u32 _Z24gpuTemplateGetFaceNodes0IfEvPT_S1_Piiiiiii_param_5,
	.param .u32 _Z24gpuTemplateGetFaceNodes0IfEvPT_S1_Piiiiiii_param_6,
	.param .u32 _Z24gpuTemplateGetFaceNodes0IfEvPT_S1_Piiiiiii_param_7,
	.param .u32 _Z24gpuTemplateGetFaceNodes0IfEvPT_S1_Piiiiiii_param_8
)
{
	.reg .pred 	%p<3>;
	.reg .b32 	%r<35>;
	.reg .b32 	%f<5>;
	.reg .b64 	%rd<15>;

	ld.param.u64 	%rd4, [_Z24gpuTemplateGetFaceNodes0IfEvPT_S1_Piiiiiii_param_0];
	ld.param.u64 	%rd5, [_Z24gpuTemplateGetFaceNodes0IfEvPT_S1_Piiiiiii_param_1];
	ld.param.u64 	%rd6, [_Z24gpuTemplateGetFaceNodes0IfEvPT_S1_Piiiiiii_param_2];
	ld.param.u32 	%r7, [_Z24gpuTemplateGetFaceNodes0IfEvPT_S1_Piiiiiii_param_3];
	ld.param.u32 	%r8, [_Z24gpuTemplateGetFaceNodes0IfEvPT_S1_Piiiiiii_param_4];
	ld.param.u32 	%r9, [_Z24gpuTemplateGetFaceNodes0IfEvPT_S1_Piiiiiii_param_5];
	ld.param.u32 	%r10, [_Z24gpuTemplateGetFaceNodes0IfEvPT_S1_Piiiiiii_param_6];
	ld.param.u32 	%r11, [_Z24gpuTemplateGetFaceNodes0IfEvPT_S1_Piiiiiii_param_7];
	ld.param.u32 	%r12, [_Z24gpuTemplateGetFaceNodes0IfEvPT_S1_Piiiiiii_param_8];
	mov.u32 	%r13, %tid.x;
	mov.u32 	%r14, %ctaid.x;
	mov.u32 	%r1, %ntid.x;
	mad.lo.s32 	%r34, %r14, %r1, %r13;
	setp.ge.s32 	%p1, %r34, %r7;
	@%p1 bra 	$L__BB5_3;
	cvta.to.global.u64 	%rd1, %rd5;
	mul.lo.s32 	%r3, %r12, %r9;
	mov.u32 	%r15, %nctaid.x;
	mul.lo.s32 	%r4, %r1, %r15;
	cvta.to.global.u64 	%rd2, %rd6;
	cvta.to.global.u64 	%rd3, %rd4;
$L__BB5_2:
	div.s32 	%r16, %r34, %r8;
	mul.lo.s32 	%r17, %r16, %r8;
	sub.s32 	%r18, %r34, %r17;
	add.s32 	%r19, %r18, %r3;
	shl.b32 	%r20, %r19, 1;
	mul.wide.s32 	%rd7, %r20, 4;
	add.s64 	%rd8, %rd2, %rd7;
	ld.global.u32 	%r21, [%rd8];
	ld.global.u32 	%r23, [%rd8+4];
	rem.s32 	%r25, %r21, %r10;
	rem.s32 	%r26, %r23, %r10;
	mul.lo.s32 	%r27, %r16, %r10;
	add.s32 	%r28, %r25, %r27;
	sub.s32 	%r29, %r21, %r25;
	mad.lo.s32 	%r30, %r29, %r11, %r28;
	add.s32 	%r31, %r26, %r27;
	sub.s32 	%r32, %r23, %r26;
	mad.lo.s32 	%r33, %r32, %r11, %r31;
	mul.wide.s32 	%rd9, %r30, 4;
	add.s64 	%rd10, %rd1, %rd9;
	ld.global.f32 	%f1, [%rd10];
	mul.wide.s32 	%rd11, %r33, 4;
	add.s64 	%rd12, %rd1, %rd11;
	ld.global.f32 	%f2, [%rd12];
	add.f32 	%f3, %f1, %f2;
	mul.f32 	%f4, %f3, 0f3F000000;
	mul.wide.s32 	%rd13, %r34, 4;
	add.s64 	%rd14, %rd3, %rd13;
	st.global.f32 	[%rd14], %f4;
	add.s32 	%r34, %r34, %r4;
	setp.lt.s32 	%p2, %r34, %r7;
	@%p2 bra 	$L__BB5_2;
$L__BB5_3:
	ret;

}
	// .globl	_Z24gpuTemplateGetFaceNodes1IdEvPT_S1_Piiiiiii
.visible .entry _Z24gpuTemplateGetFaceNodes1IdEvPT_S1_Piiiiiii(
	.param .u64 .ptr .align 1 _Z24gpuTemplateGetFaceNodes1IdEvPT_S1_Piiiiiii_param_0,
	.param .u64 .ptr .align 1 _Z24gpuTemplateGetFaceNodes1IdEvPT_S1_Piiiiiii_param_1,
	.param .u64 .ptr .align 1 _Z24gpuTemplateGetFaceNodes1IdEvPT_S1_Piiiiiii_param_2,
	.param .u32 _Z24gpuTemplateGetFaceNodes1IdEvPT_S1_Piiiiiii_param_3,
	.param .u32 _Z24gpuTemplateGetFaceNodes1IdEvPT_S1_Piiiiiii_param_4,
	.param .u32 _Z24gpuTemplateGetFaceNodes1IdEvPT_S1_Piiiiiii_param_5,
	.param .u32 _Z24gpuTemplateGetFaceNodes1IdEvPT_S1_Piiiiiii_param_6,
	.param .u32 _Z24gpuTemplateGetFaceNodes1IdEvPT_S1_Piiiiiii_param_7,
	.param .u32 _Z24gpuTemplateGetFaceNodes1IdEvPT_S1_Piiiiiii_param_8
)
{
	.reg .pred 	%p<3>;
	.reg .b32 	%r<28>;
	.reg .b64 	%rd<13>;
	.reg .b64 	%fd<2>;

	ld.param.u64 	%rd4, [_Z24gpuTemplateGetFaceNodes1IdEvPT_S1_Piiiiiii_param_0];
	ld.param.u64 	%rd5, [_Z24gpuTemplateGetFaceNodes1IdEvPT_S1_Piiiiiii_param_1];
	ld.param.u64 	%rd6, [_Z24gpuTemplateGetFaceNodes1IdEvPT_S1_Piiiiiii_param_2];
	ld.param.u32 	%r7, [_Z24gpuTemplateGetFaceNodes1IdEvPT_S1_Piiiiiii_param_3];
	ld.param.u32 	%r8, [_Z24gpuTemplateGetFaceNodes1IdEvPT_S1_Piiiiiii_param_4];
	ld.param.u32 	%r9, [_Z24gpuTemplateGetFaceNodes1IdEvPT_S1_Piiiiiii_param_5];
	ld.param.u32 	%r10, [_Z24gpuTemplateGetFaceNodes1IdEvPT_S1_Piiiiiii_param_6];
	ld.param.u32 	%r11, [_Z24gpuTemplateGetFaceNodes1IdEvPT_S1_Piiiiiii_param_7];
	ld.param.u32 	%r12, [_Z24gpuTemplateGetFaceNodes1IdEvPT_S1_Piiiiiii_param_8];
	mov.u32 	%r13, %tid.x;
	mov.u32 	%r14, %ctaid.x;
	mov.u32 	%r1, %ntid.x;
	mad.lo.s32 	%r27, %r14, %r1, %r13;
	setp.ge.s32 	%p1, %r27, %r7;
	@%p1 bra 	$L__BB6_3;
	mul.lo.s32 	%r3, %r12, %r9;
	mov.u32 	%r15, %nctaid.x;
	mul.lo.s32 	%r4, %r1, %r15;
	cvta.to.global.u64 	%rd1, %rd6;
	cvta.to.global.u64 	%rd2, %rd5;
	cvta.to.global.u64 	%rd3, %rd4;
$L__BB6_2:
	div.s32 	%r16, %r27, %r8;
	mul.lo.s32 	%r17, %r16, %r8;
	sub.s32 	%r18, %r27, %r17;
	add.s32 	%r19, %r18, %r3;
	shl.b32 	%r20, %r19, 1;
	mul.wide.s32 	%rd7, %r20, 4;
	add.s64 	%rd8, %rd1, %rd7;
	ld.global.u32 	%r21, [%rd8];
	rem.s32 	%r23, %r21, %r10;
	mad.lo.s32 	%r24, %r16, %r10, %r23;
	sub.s32 	%r25, %r21, %r23;
	mad.lo.s32 	%r26, %r25, %r11, %r24;
	mul.wide.s32 	%rd9, %r26, 8;
	add.s64 	%rd10, %rd2, %rd9;
	ld.global.f64 	%fd1, [%rd10];
	mul.wide.s32 	%rd11, %r27, 8;
	add.s64 	%rd12, %rd3, %rd11;
	st.global.f64 	[%rd12], %fd1;
	add.s32 	%r27, %r27, %r4;
	setp.lt.s32 	%p2, %r27, %r7;
	@%p2 bra 	$L__BB6_2;
$L__BB6_3:
	ret;

}
	// .globl	_Z24gpuTemplateGetFaceNodes1IfEvPT_S1_Piiiiiii
.visible .entry _Z24gpuTemplateGetFaceNodes1IfEvPT_S1_Piiiiiii(
	.param .u64 .ptr .align 1 _Z24gpuTemplateGetFaceNodes1IfEvPT_S1_Piiiiiii_param_0,
	.param .u64 .ptr .align 1 _Z24gpuTemplateGetFaceNodes1IfEvPT_S1_Piiiiiii_param_1,
	.param .u64 .ptr .align 1 _Z24gpuTemplateGetFaceNodes1IfEvPT_S1_Piiiiiii_param_2,
	.param .u32 _Z24gpuTemplateGetFaceNodes1IfEvPT_S1_Piiiiiii_param_3,
	.param .u32 _Z24gpuTemplateGetFaceNodes1IfEvPT_S1_Piiiiiii_param_4,
	.param .u32 _Z24gpuTemplateGetFaceNodes1IfEvPT_S1_Piiiiiii_param_5,
	.param .u32 _Z24gpuTemplateGetFaceNodes1IfEvPT_S1_Piiiiiii_param_6,
	.param .u32 _Z24gpuTemplateGetFaceNodes1IfEvPT_S1_Piiiiiii_param_7,
	.param .u32 _Z24gpuTemplateGetFaceNodes1IfEvPT_S1_Piiiiiii_param_8
)
{
	.reg .pred 	%p<3>;
	.reg .b32 	%r<28>;
	.reg .b32 	%f<2>;
	.reg .b64 	%rd<13>;

	ld.param.u64 	%rd4, [_Z24gpuTemplateGetFaceNodes1IfEvPT_S1_Piiiiiii_param_0];
	ld.param.u64 	%rd5, [_Z24gpuTemplateGetFaceNodes1IfEvPT_S1_Piiiiiii_param_1];
	ld.param.u64 	%rd6, [_Z24gpuTemplateGetFaceNodes1IfEvPT_S1_Piiiiiii_param_2];
	ld.param.u32 	%r7, [_Z24gpuTemplateGetFaceNodes1IfEvPT_S1_Piiiiiii_param_3];
	ld.param.u32 	%r8, [_Z24gpuTemplateGetFaceNodes1IfEvPT_S1_Piiiiiii_param_4];
	ld.param.u32 	%r9, [_Z24gpuTemplateGetFaceNodes1IfEvPT_S1_Piiiiiii_param_5];
	ld.param.u32 	%r10, [_Z24gpuTemplateGetFaceNodes1IfEvPT_S1_Piiiiiii_param_6];
	ld.param.u32 	%r11, [_Z24gpuTemplateGetFaceNodes1IfEvPT_S1_Piiiiiii_param_7];
	ld.param.u32 	%r12, [_Z24gpuTemplateGetFaceNodes1IfEvPT_S1_Piiiiiii_param_8];
	mov.u32 	%r13, %tid.x;
	mov.u32 	%r14, %ctaid.x;
	mov.u32 	%r1, %ntid.x;
	mad.lo.s32 	%r27, %r14, %r1, %r13;
	setp.ge.s32 	%p1, %r27, %r7;
	@%p1 bra 	$L__BB7_3;
	mul.lo.s32 	%r3, %r12, %r9;
	mov.u32 	%r15, %nctaid.x;
	mul.lo.s32 	%r4, %r1, %r15;
	cvta.to.global.u64 	%rd1, %rd6;
	cvta.to.global.u64 	%rd2, %rd5;
	cvta.to.global.u64 	%rd3, %rd4;
$L__BB7_2:
	div.s32 	%r16, %r27, %r8;
	mul.lo.s32 	%r17, %r16, %r8;
	sub.s32 	%r18, %r27, %r17;
	add.s32 	%r19, %r18, %r3;
	shl.b32 	%r20, %r19, 1;
	mul.wide.s32 	%rd7, %r20, 4;
	add.s64 	%rd8, %rd1, %rd7;
	ld.global.u32 	%r21, [%rd8];
	rem.s32 	%r23, %r21, %r10;
	mad.lo.s32 	%r24, %r16, %r10, %r23;
	sub.s32 	%r25, %r21, %r23;
	mad.lo.s32 	%r26, %r25, %r11, %r24;
	mul.wide.s32 	%rd9, %r26, 4;
	add.s64 	%rd10, %rd2, %rd9;
	ld.global.f32 	%f1, [%rd10];
	mul.wide.s32 	%rd11, %r27, 4;
	add.s64 	%rd12, %rd3, %rd11;
	st.global.f32 	[%rd12], %f1;
	add.s32 	%r27, %r27, %r4;
	setp.lt.s32 	%p2, %r27, %r7;
	@%p2 bra 	$L__BB7_2;
$L__BB7_3:
	ret;

}
	// .globl	_Z24gpuTemplatePutFaceNodes0IdEvPT_S1_Piiiiiii
.visible .entry _Z24gpuTemplatePutFaceNodes0IdEvPT_S1_Piiiiiii(
	.param .u64 .ptr .align 1 _Z24gpuTemplatePutFaceNodes0IdEvPT_S1_Piiiiiii_param_0,
	.param .u64 .ptr .align 1 _Z24gpuTemplatePutFaceNodes0IdEvPT_S1_Piiiiiii_param_1,
	.param .u64 .ptr .align 1 _Z24gpuTemplatePutFaceNodes0IdEvPT_S1_Piiiiiii_param_2,
	.param .u32 _Z24gpuTemplatePutFaceNodes0IdEvPT_S1_Piiiiiii_param_3,
	.param .u32 _Z24gpuTemplatePutFaceNodes0IdEvPT_S1_Piiiiiii_param_4,
	.param .u32 _Z24gpuTemplatePutFaceNodes0IdEvPT_S1_Piiiiiii_param_5,
	.param .u32 _Z24gpuTemplatePutFaceNodes0IdEvPT_S1_Piiiiiii_param_6,
	.param .u32 _Z24gpuTemplatePutFaceNodes0IdEvPT_S1_Piiiiiii_param_7,
	.param .u32 _Z24gpuTemplatePutFaceNodes0IdEvPT_S1_Piiiiiii_param_8
)
{
	.reg .pred 	%p<3>;
	.reg .b32 	%r<35>;
	.reg .b64 	%rd<15>;
	.reg .b64 	%fd<7>;

	ld.param.u64 	%rd4, [_Z24gpuTemplatePutFaceNodes0IdEvPT_S1_Piiiiiii_param_0];
	ld.param.u64 	%rd5, [_Z24gpuTemplatePutFaceNodes0IdEvPT_S1_Piiiiiii_param_1];
	ld.param.u64 	%rd6, [_Z24gpuTemplatePutFaceNodes0IdEvPT_S1_Piiiiiii_param_2];
	ld.param.u32 	%r7, [_Z24gpuTemplatePutFaceNodes0IdEvPT_S1_Piiiiiii_param_3];
	ld.param.u32 	%r8, [_Z24gpuTemplatePutFaceNodes0IdEvPT_S1_Piiiiiii_param_4];
	ld.param.u32 	%r9, [_Z24gpuTemplatePutFaceNodes0IdEvPT_S1_Piiiiiii_param_5];
	ld.param.u32 	%r10, [_Z24gpuTemplatePutFaceNodes0IdEvPT_S1_Piiiiiii_param_6];
	ld.param.u32 	%r11, [_Z24gpuTemplatePutFaceNodes0IdEvPT_S1_Piiiiiii_param_7];
	ld.param.u32 	%r12, [_Z24gpuTemplatePutFaceNodes0IdEvPT_S1_Piiiiiii_param_8];
	mov.u32 	%r13, %tid.x;
	mov.u32 	%r14, %ctaid.x;
	mov.u32 	%r1, %ntid.x;
	mad.lo.s32 	%r34, %r14, %r1, %r13;
	setp.ge.s32 	%p1, %r34, %r7;
	@%p1 bra 	$L__BB8_3;
	cvta.to.global.u64 	%rd1, %rd4;
	mul.lo.s32 	%r3, %r12, %r9;
	mov.u32 	%r15, %nctaid.x;
	mul.lo.s32 	%r4, %r1, %r15;
	cvta.to.global.u64 	%rd2, %rd6;
	cvta.to.global.u64 	%rd3, %rd5;
$L__BB8_2:
	div.s32 	%r16, %r34, %r8;
	mul.lo.s32 	%r17, %r16, %r8;
	sub.s32 	%r18, %r34, %r17;
	add.s32 	%r19, %r18, %r3;
	shl.b32 	%r20, %r19, 1;
	mul.wide.s32 	%rd7, %r20, 4;
	add.s64 	%rd8, %rd2, %rd7;
	ld.global.u32 	%r21, [%rd8];
	ld.global.u32 	%r23, [%rd8+4];
	rem.s32 	%r25, %r21, %r10;
	rem.s32 	%r26, %r23, %r10;
	mul.lo.s32 	%r27, %r16, %r10;
	add.s32 	%r28, %r25, %r27;
	sub.s32 	%r29, %r21, %r25;
	mad.lo.s32 	%r30, %r29, %r11, %r28;
	add.s32 	%r31, %r26, %r27;
	sub.s32 	%r32, %r23, %r26;
	mad.lo.s32 	%r33, %r32, %r11, %r31;
	mul.wide.s32 	%rd9, %r30, 8;
	add.s64 	%rd10, %rd1, %rd9;
	ld.global.f64 	%fd1, [%rd10];
	mul.wide.s32 	%rd11, %r34, 8;
	add.s64 	%rd12, %rd3, %rd11;
	ld.global.f64 	%fd2, [%rd12];
	sub.f64 	%fd3, %fd1, %fd2;
	st.global.f64 	[%rd10], %fd3;
	mul.wide.s32 	%rd13, %r33, 8;
	add.s64 	%rd14, %rd1, %rd13;
	ld.global.f64 	%fd4, [%rd14];
	ld.global.f64 	%fd5, [%rd12];
	add.f64 	%fd6, %fd4, %fd5;
	st.global.f64 	[%rd14], %fd6;
	add.s32 	%r34, %r34, %r4;
	setp.lt.s32 	%p2, %r34, %r7;
	@%p2 bra 	$L__BB8_2;
$L__BB8_3:
	ret;

}
	// .globl	_Z24gpuTemplatePutFaceNodes0IfEvPT_S1_Piiiiiii
.visible .entry _Z24gpuTemplatePutFaceNodes0IfEvPT_S1_Piiiiiii(
	.param .u64 .ptr .align 1 _Z24gpuTemplatePutFaceNodes0IfEvPT_S1_Piiiiiii_param_0,
	.param .u64 .ptr .align 1 _Z24gpuTemplatePutFaceNodes0IfEvPT_S1_Piiiiiii_param_1,
	.param .u64 .ptr .align 1 _Z24gpuTemplatePutFaceNodes0IfEvPT_S1_Piiiiiii_param_2,
	.param .u32 _Z24gpuTemplatePutFaceNodes0IfEvPT_S1_Piiiiiii_param_3,
	.param .u32 _Z24gpuTemplatePutFaceNodes0IfEvPT_S1_Piiiiiii_param_4,
	.param .u32 _Z24gpuTemplatePutFaceNodes0IfEvPT_S1_Piiiiiii_param_5,
	.param .u32 _Z24gpuTemplatePutFaceNodes0IfEvPT_S1_Piiiiiii_param_6,
	.param .u32 _Z24gpuTemplatePutFaceNodes0IfEvPT_S1_Piiiiiii_param_7,
	.param .u32 _Z24gpuTemplatePutFaceNodes0IfEvPT_S1_Piiiiiii_param_8
)
{
	.reg .pred 	%p<3>;
	.reg .b32 	%r<35>;
	.reg .b32 	%f<7>;
	.reg .b64 	%rd<15>;

	ld.param.u64 	%rd4, [_Z24gpuTemplatePutFaceNodes0IfEvPT_S1_Piiiiiii_param_0];
	ld.param.u64 	%rd5, [_Z24gpuTemplatePutFaceNodes0IfEvPT_S1_Piiiiiii_param_1];
	ld.param.u64 	%rd6, [_Z24gpuTemplatePutFaceNodes0IfEvPT_S1_Piiiiiii_param_2];
	ld.param.u32 	%r7, [_Z24gpuTemplatePutFaceNodes0IfEvPT_S1_Piiiiiii_param_3];
	ld.param.u32 	%r8, [_Z24gpuTemplatePutFaceNodes0IfEvPT_S1_Piiiiiii_param_4];
	ld.param.u32 	%r9, [_Z24gpuTemplatePutFaceNodes0IfEvPT_S1_Piiiiiii_param_5];
	ld.param.u32 	%r10, [_Z24gpuTemplatePutFaceNodes0IfEvPT_S1_Piiiiiii_param_6];
	ld.param.u32 	%r11, [_Z24gpuTemplatePutFaceNodes0IfEvPT_S1_Piiiiiii_param_7];
	ld.param.u32 	%r12, [_Z24gpuTemplatePutFaceNodes0IfEvPT_S1_Piiiiiii_param_8];
	mov.u32 	%r13, %tid.x;
	mov.u32 	%r14, %ctaid.x;
	mov.u32 	%r1, %ntid.x;
	mad.lo.s32 	%r34, %r14, %r1, %r13;
	setp.ge.s32 	%p1, %r34, %r7;
	@%p1 bra 	$L__BB9_3;
	cvta.to.global.u64 	%rd1, %rd4;
	mul.lo.s32 	%r3, %r12, %r9;
	mov.u32 	%r15, %nctaid.x;
	mul.lo.s32 	%r4, %r1, %r15;
	cvta.to.global.u64 	%rd2, %rd6;
	cvta.to.global.u64 	%rd3, %rd5;
$L__BB9_2:
	div.s32 	%r16, %r34, %r8;
	mul.lo.s32 	%r17, %r16, %r8;
	sub.s32 	%r18, %r34, %r17;
	add.s32 	%r19, %r18, %r3;
	shl.b32 	%r20, %r19, 1;
	mul.wide.s32 	%rd7, %r20, 4;
	add.s64 	%rd8, %rd2, %rd7;
	ld.global.u32 	%r21, [%rd8];
	ld.global.u32 	%r23, [%rd8+4];
	rem.s32 	%r25, %r21, %r10;
	rem.s32 	%r26, %r23, %r10;
	mul.lo.s32 	%r27, %r16, %r10;
	add.s32 	%r28, %r25, %r27;
	sub.s32 	%r29, %r21, %r25;
	mad.lo.s32 	%r30, %r29, %r11, %r28;
	add.s32 	%r31, %r26, %r27;
	sub.s32 	%r32, %r23, %r26;
	mad.lo.s32 	%r33, %r32, %r11, %r31;
	mul.wide.s32 	%rd9, %r30, 4;
	add.s64 	%rd10, %rd1, %rd9;
	ld.global.f32 	%f1, [%rd10];
	mul.wide.s32 	%rd11, %r34, 4;
	add.s64 	%rd12, %rd3, %rd11;
	ld.global.f32 	%f2, [%rd12];
	sub.f32 	%f3, %f1, %f2;
	st.global.f32 	[%rd10], %f3;
	mul.wide.s32 	%rd13, %r33, 4;
	add.s64 	%rd14, %rd1, %rd13;
	ld.global.f32 	%f4, [%rd14];
	ld.global.f32 	%f5, [%rd12];
	add.f32 	%f6, %f4, %f5;
	st.global.f32 	[%rd14], %f6;
	add.s32 	%r34, %r34, %r4;
	setp.lt.s32 	%p2, %r34, %r7;
	@%p2 bra 	$L__BB9_2;
$L__BB9_3:
	ret;

}
	// .globl	_Z24gpuTemplatePutFaceNodes1IdEvPT_S1_Piiiiiii
.visible .entry _Z24gpuTemplatePutFaceNodes1IdEvPT_S1_Piiiiiii(
	.param .u64 .ptr .align 1 _Z24gpuTemplatePutFaceNodes1IdEvPT_S1_Piiiiiii_param_0,
	.param .u64 .ptr .align 1 _Z24gpuTemplatePutFaceNodes1IdEvPT_S1_Piiiiiii_param_1,
	.param .u64 .ptr .align 1 _Z24gpuTemplatePutFaceNodes1IdEvPT_S1_Piiiiiii_param_2,
	.param .u32 _Z24gpuTemplatePutFaceNodes1IdEvPT_S1_Piiiiiii_param_3,
	.param .u32 _Z24gpuTemplatePutFaceNodes1IdEvPT_S1_Piiiiiii_param_4,
	.param .u32 _Z24gpuTemplatePutFaceNodes1IdEvPT_S1_Piiiiiii_param_5,
	.param .u32 _Z24gpuTemplatePutFaceNodes1IdEvPT_S1_Piiiiiii_param_6,
	.param .u32 _Z24gpuTemplatePutFaceNodes1IdEvPT_S1_Piiiiiii_param_7,
	.param .u32 _Z24gpuTemplatePutFaceNodes1IdEvPT_S1_Piiiiiii_param_8
)
{
	.reg .pred 	%p<3>;
	.reg .b32 	%r<28>;
	.reg .b64 	%rd<13>;
	.reg .b64 	%fd<4>;

	ld.param.u64 	%rd4, [_Z24gpuTemplatePutFaceNodes1IdEvPT_S1_Piiiiiii_param_0];
	ld.param.u64 	%rd5, [_Z24gpuTemplatePutFaceNodes1IdEvPT_S1_Piiiiiii_param_1];
	ld.param.u64 	%rd6, [_Z24gpuTemplatePutFaceNodes1IdEvPT_S1_Piiiiiii_param_2];
	ld.param.u32 	%r7, [_Z24gpuTemplatePutFaceNodes1IdEvPT_S1_Piiiiiii_param_3];
	ld.param.u32 	%r8, [_Z24gpuTemplatePutFaceNodes1IdEvPT_S1_Piiiiiii_param_4];
	ld.param.u32 	%r9, [_Z24gpuTemplatePutFaceNodes1IdEvPT_S1_Piiiiiii_param_5];
	ld.param.u32 	%r10, [_Z24gpuTemplatePutFaceNodes1IdEvPT_S1_Piiiiiii_param_6];
	ld.param.u32 	%r11, [_Z24gpuTemplatePutFaceNodes1IdEvPT_S1_Piiiiiii_param_7];
	ld.param.u32 	%r12, [_Z24gpuTemplatePutFaceNodes1IdEvPT_S1_Piiiiiii_param_8];
	mov.u32 	%r13, %tid.x;
	mov.u32 	%r14, %ctaid.x;
	mov.u32 	%r1, %ntid.x;
	mad.lo.s32 	%r27, %r14, %r1, %r13;
	setp.ge.s32 	%p1, %r27, %r7;
	@%p1 bra 	$L__BB10_3;
	mul.lo.s32 	%r3, %r12, %r9;
	mov.u32 	%r15, %nctaid.x;
	mul.lo.s32 	%r4, %r1, %r15;
	cvta.to.global.u64 	%rd1, %rd6;
	cvta.to.global.u64 	%rd2, %rd4;
	cvta.to.global.u64 	%rd3, %rd5;
$L__BB10_2:
	div.s32 	%r16, %r27, %r8;
	mul.lo.s32 	%r17, %r16, %r8;
	sub.s32 	%r18, %r27, %r17;
	add.s32 	%r19, %r18, %r3;
	shl.b32 	%r20, %r19, 1;
	mul.wide.s32 	%rd7, %r20, 4;
	add.s64 	%rd8, %rd1, %rd7;
	ld.global.u32 	%r21, [%rd8];
	rem.s32 	%r23, %r21, %r10;
	mad.lo.s32 	%r24, %r16, %r10, %r23;
	sub.s32 	%r25, %r21, %r23;
	mad.lo.s32 	%r26, %r25, %r11, %r24;
	mul.wide.s32 	%rd9, %r26, 8;
	add.s64 	%rd10, %rd2, %rd9;
	ld.global.f64 	%fd1, [%rd10];
	mul.wide.s32 	%rd11, %r27, 8;
	add.s64 	%rd12, %rd3, %rd11;
	ld.global.f64 	%fd2, [%rd12];
	sub.f64 	%fd3, %fd1, %fd2;
	st.global.f64 	[%rd10], %fd3;
	add.s32 	%r27, %r27, %r4;
	setp.lt.s32 	%p2, %r27, %r7;
	@%p2 bra 	$L__BB10_2;
$L__BB10_3:
	ret;

}
	// .globl	_Z24gpuTemplatePutFaceNodes1IfEvPT_S1_Piiiiiii
.visible .entry _Z24gpuTemplatePutFaceNodes1IfEvPT_S1_Piiiiiii(
	.param .u64 .ptr .align 1 _Z24gpuTemplatePutFaceNodes1IfEvPT_S1_Piiiiiii_param_0,
	.param .u64 .ptr .align 1 _Z24gpuTemplatePutFaceNodes1IfEvPT_S1_Piiiiiii_param_1,
	.param .u64 .ptr .align 1 _Z24gpuTemplatePutFaceNodes1IfEvPT_S1_Piiiiiii_param_2,
	.param .u32 _Z24gpuTemplatePutFaceNodes1IfEvPT_S1_Piiiiiii_param_3,
	.param .u32 _Z24gpuTemplatePutFaceNodes1IfEvPT_S1_Piiiiiii_param_4,
	.param .u32 _Z24gpuTemplatePutFaceNodes1IfEvPT_S1_Piiiiiii_param_5,
	.param .u32 _Z24gpuTemplatePutFaceNodes1IfEvPT_S1_Piiiiiii_param_6,
	.param .u32 _Z24gpuTemplatePutFaceNodes1IfEvPT_S1_Piiiiiii_param_7,
	.param .u32 _Z24gpuTemplatePutFaceNodes1IfEvPT_S1_Piiiiiii_param_8
)
{
	.reg .pred 	%p<3>;
	.reg .b32 	%r<28>;
	.reg .b32 	%f<4>;
	.reg .b64 	%rd<13>;

	ld.param.u64 	%rd4, [_Z24gpuTemplatePutFaceNodes1IfEvPT_S1_Piiiiiii_param_0];
	ld.param.u64 	%rd5, [_Z24gpuTemplatePutFaceNodes1IfEvPT_S1_Piiiiiii_param_1];
	ld.param.u64 	%rd6, [_Z24gpuTemplatePutFaceNodes1IfEvPT_S1_Piiiiiii_param_2];
	ld.param.u32 	%r7, [_Z24gpuTemplatePutFaceNodes1IfEvPT_S1_Piiiiiii_param_3];
	ld.param.u32 	%r8, [_Z24gpuTemplatePutFaceNodes1IfEvPT_S1_Piiiiiii_param_4];
	ld.param.u32 	%r9, [_Z24gpuTemplatePutFaceNodes1IfEvPT_S1_Piiiiiii_param_5];
	ld.param.u32 	%r10, [_Z24gpuTemplatePutFaceNodes1IfEvPT_S1_Piiiiiii_param_6];
	ld.param.u32 	%r11, [_Z24gpuTemplatePutFaceNodes1IfEvPT_S1_Piiiiiii_param_7];
	ld.param.u32 	%r12, [_Z24gpuTemplatePutFaceNodes1IfEvPT_S1_Piiiiiii_param_8];
	mov.u32 	%r13, %tid.x;
	mov.u32 	%r14, %ctaid.x;
	mov.u32 	%r1, %ntid.x;
	mad.lo.s32 	%r27, %r14, %r1, %r13;
	setp.ge.s32 	%p1, %r27, %r7;
	@%p1 bra 	$L__BB11_3;
	mul.lo.s32 	%r3, %r12, %r9;
	mov.u32 	%r15, %nctaid.x;
	mul.lo.s32 	%r4, %r1, %r15;
	cvta.to.global.u64 	%rd1, %rd6;
	cvta.to.global.u64 	%rd2, %rd4;
	cvta.to.global.u64 	%rd3, %rd5;
$L__BB11_2:
	div.s32 	%r16, %r27, %r8;
	mul.lo.s32 	%r17, %r16, %r8;
	sub.s32 	%r18, %r27, %r17;
	add.s32 	%r19, %r18, %r3;
	shl.b32 	%r20, %r19, 1;
	mul.wide.s32 	%rd7, %r20, 4;
	add.s64 	%rd8, %rd1, %rd7;
	ld.global.u32 	%r21, [%rd8];
	rem.s32 	%r23, %r21, %r10;
	mad.lo.s32 	%r24, %r16, %r10, %r23;
	sub.s32 	%r25, %r21, %r23;
	mad.lo.s32 	%r26, %r25, %r11, %r24;
	mul.wide.s32 	%rd9, %r26, 4;
	add.s64 	%rd10, %rd2, %rd9;
	ld.global.f32 	%f1, [%rd10];
	mul.wide.s32 	%rd11, %r27, 4;
	add.s64 	%rd12, %rd3, %rd11;
	ld.global.f32 	%f2, [%rd12];
	sub.f32 	%f3, %f1, %f2;
	st.global.f32 	[%rd10], %f3;
	add.s32 	%r27, %r27, %r4;
	setp.lt.s32 	%p2, %r27, %r7;
	@%p2 bra 	$L__BB11_2;
$L__BB11_3:
	ret;

}
	// .globl	_Z21gpuTemplateElemGeom1DIdEvPT_S1_S1_i
.visible .entry _Z21gpuTemplateElemGeom1DIdEvPT_S1_S1_i(
	.param .u64 .ptr .align 1 _Z21gpuTemplateElemGeom1DIdEvPT_S1_S1_i_param_0,
	.param .u64 .ptr .align 1 _Z21gpuTemplateElemGeom1DIdEvPT_S1_S1_i_param_1,
	.param .u64 .ptr .align 1 _Z21gpuTemplateElemGeom1DIdEvPT_S1_S1_i_param_2,
	.param .u32 _Z21gpuTemplateElemGeom1DIdEvPT_S1_S1_i_param_3
)
{
	.reg .pred 	%p<3>;
	.reg .b32 	%r<11>;
	.reg .b64 	%rd<12>;
	.reg .b64 	%fd<2>;

	ld.param.u64 	%rd4, [_Z21gpuTemplateElemGeom1DIdEvPT_S1_S1_i_param_0];
	ld.param.u64 	%rd5, [_Z21gpuTemplateElemGeom1DIdEvPT_S1_S1_i_param_1];
	ld.param.u64 	%rd6, [_Z21gpuTemplateElemGeom1DIdEvPT_S1_S1_i_param_2];
	ld.param.u32 	%r6, [_Z21gpuTemplateElemGeom1DIdEvPT_S1_S1_i_param_3];
	mov.u32 	%r7, %tid.x;
	mov.u32 	%r8, %ctaid.x;
	mov.u32 	%r1, %ntid.x;
	mad.lo.s32 	%r10, %r8, %r1, %r7;
	setp.ge.s32 	%p1, %r10, %r6;
	@%p1 bra 	$L__BB12_3;
	mov.u32 	%r9, %nctaid.x;
	mul.lo.s32 	%r3, %r1, %r9;
	cvta.to.global.u64 	%rd1, %rd6;
	cvta.to.global.u64 	%rd2, %rd4;
	cvta.to.global.u64 	%rd3, %rd5;
$L__BB12_2:
	mul.wide.s32 	%rd7, %r10, 8;
	add.s64 	%rd8, %rd1, %rd7;
	ld.global.f64 	%fd1, [%rd8];
	add.s64 	%rd9, %rd2, %rd7;
	st.global.f64 	[%rd9], %fd1;
	add.s64 	%rd10, %rd3, %rd7;
	mov.b64 	%rd11, 4607182418800017408;
	st.global.u64 	[%rd10], %rd11;
	add.s32 	%r10, %r10, %r3;
	setp.lt.s32 	%p2, %r10, %r6;
	@%p2 bra 	$L__BB12_2;
$L__BB12_3:
	ret;

}
	// .globl	_Z21gpuTemplateElemGeom1DIfEvPT_S1_S1_i
.visible .entry _Z21gpuTemplateElemGeom1DIfEvPT_S1_S1_i(
	.param .u64 .ptr .align 1 _Z21gpuTemplateElemGeom1DIfEvPT_S1_S1_i_param_0,
	.param .u64 .ptr .align 1 _Z21gpuTemplateElemGeom1DIfEvPT_S1_S1_i_param_1,
	.param .u64 .ptr .align 1 _Z21gpuTemplateElemGeom1DIfEvPT_S1_S1_i_param_2,
	.param .u32 _Z21gpuTemplateElemGeom1DIfEvPT_S1_S1_i_param_3
)
{
	.reg .pred 	%p<3>;
	.reg .b32 	%r<12>;
	.reg .b32 	%f<2>;
	.reg .b64 	%rd<11>;

	ld.param.u64 	%rd4, [_Z21gpuTemplateElemGeom1DIfEvPT_S1_S1_i_param_0];
	ld.param.u64 	%rd5, [_Z21gpuTemplateElemGeom1DIfEvPT_S1_S1_i_param_1];
	ld.param.u64 	%rd6, [_Z21gpuTemplateElemGeom1DIfEvPT_S1_S1_i_param_2];
	ld.param.u32 	%r6, [_Z21gpuTemplateElemGeom1DIfEvPT_S1_S1_i_param_3];
	mov.u32 	%r7, %tid.x;
	mov.u32 	%r8, %ctaid.x;
	mov.u32 	%r1, %ntid.x;
	mad.lo.s32 	%r11, %r8, %r1, %r7;
	setp.ge.s32 	%p1, %r11, %r6;
	@%p1 bra 	$L__BB13_3;
	mov.u32 	%r9, %nctaid.x;
	mul.lo.s32 	%r3, %r1, %r9;
	cvta.to.global.u64 	%rd1, %rd6;
	cvta.to.global.u64 	%rd2, %rd4;
	cvta.to.global.u64 	%rd3, %rd5;
$L__BB13_2:
	mul.wide.s32 	%rd7, %r11, 4;
	add.s64 	%rd8, %rd1, %rd7;
	ld.global.f32 	%f1, [%rd8];
	add.s64 	%rd9, %rd2, %rd7;
	st.global.f32 	[%rd9], %f1;
	add.s64 	%rd10, %rd3, %rd7;
	mov.b32 	%r10, 1065353216;
	st.global.u32 	[%rd10], %r10;
	add.s32 	%r11, %r11, %r3;
	setp.lt.s32 	%p2, %r11, %r6;
	@%p2 bra 	$L__BB13_2;
$L__BB13_3:
	ret;

}
	// .globl	_Z21gpuTemplateElemGeom2DIdEvPT_S1_S1_S1_S1_S1_S1_S1_S1_i
.visible .entry _Z21gpuTemplateElemGeom2DIdEvPT_S1_S1_S1_S1_S1_S1_S1_S1_i(
	.param .u64 .ptr .align 1 _Z21gpuTemplateElemGeom2DIdEvPT_S1_S1_S1_S1_S1_S1_S1_S1_i_param_0,
	.param .u64 .ptr .align 1 _Z21gpuTemplateElemGeom2DIdEvPT_S1_S1_S1_S1_S1_S1_S1_S1_i_param_1,
	.param .u64 .ptr .align 1 _Z21gpuTemplateElemGeom2DIdEvPT_S1_S1_S1_S1_S1_S1_S1_S1_i_param_2,
	.param .u64 .ptr .align 1 _Z21gpuTemplateElemGeom2DIdEvPT_S1_S1_S1_S1_S1_S1_S1_S1_i_param_3,
	.param .u64 .ptr .align 1 _Z21gpuTemplateElemGeom2DIdEvPT_S1_S1_S1_S1_S1_S1_S1_S1_i_param_4,
	.param .u64 .ptr .align 1 _Z21gpuTemplateElemGeom2DIdEvPT_S1_S1_S1_S1_S1_S1_S1_S1_i_param_5,
	.param .u64 .ptr .align 1 _Z21gpuTemplateElemGeom2DIdEvPT_S1_S1_S1_S1_S1_S1_S1_S1_i_param_6,
	.param .u64 .ptr .align 1 _Z21gpuTemplateElemGeom2DIdEvPT_S1_S1_S1_S1_S1_S1_S1_S1_i_param_7,
	.param .u64 .ptr .align 1 _Z21gpuTemplateElemGeom2DIdEvPT_S1_S1_S1_S1_S1_S1_S1_S1_i_param_8,
	.param .u32 _Z21gpuTemplateElemGeom2DIdEvPT_S1_S1_S1_S1_S1_S1_S1_S1_i_param_9
)
{
	.reg .pred 	%p<3>;
	.reg .b32 	%r<11>;
	.reg .b64 	%rd<38>;
	.reg .b64 	%fd<14>;

	ld.param.u32 	%r6, [_Z21gpuTemplateElemGeom2DIdEvPT_S1_S1_S1_S1_S1_S1_S1_S1_i_param_9];
	mov.u32 	%r7, %tid.x;
	mov.u32 	%r8, %ctaid.x;
	mov.u32 	%r1, %ntid.x;
	mad.lo.s32 	%r10, %r8, %r1, %r7;
	setp.ge.s32 	%p1, %r10, %r6;
	@%p1 bra 	$L__BB14_3;
	ld.param.u64 	%rd36, [_Z21gpuTemplateElemGeom2DIdEvPT_S1_S1_S1_S1_S1_S1_S1_S1_i_param_7];
	ld.param.u64 	%rd32, [_Z21gpuTemplateElemGeom2DIdEvPT_S1_S1_S1_S1_S1_S1_S1_S1_i_param_3];
	ld.param.u64 	%rd31, [_Z21gpuTemplateElemGeom2DIdEvPT_S1_S1_S1_S1_S1_S1_S1_S1_i_param_2];
	ld.param.u64 	%rd30, [_Z21gpuTemplateElemGeom2DIdEvPT_S1_S1_S1_S1_S1_S1_S1_S1_i_param_1];
	ld.param.u64 	%rd29, [_Z21gpuTemplateElemGeom2DIdEvPT_S1_S1_S1_S1_S1_S1_S1_S1_i_param_0];
	mov.u32 	%r9, %nctaid.x;
	mul.lo.s32 	%r3, %r1, %r9;
	cvta.to.global.u64 	%rd1, %rd36;
	cvta.to.global.u64 	%rd2, %rd29;
	cvta.to.global.u64 	%rd3, %rd30;
	cvta.to.global.u64 	%rd4, %rd32;
	cvta.to.global.u64 	%rd5, %rd31;
$L__BB14_2:
	ld.param.u64 	%rd37, [_Z21gpuTemplateElemGeom2DIdEvPT_S1_S1_S1_S1_S1_S1_S1_S1_i_param_8];
	ld.param.u64 	%rd35, [_Z21gpuTemplateElemGeom2DIdEvPT_S1_S1_S1_S1_S1_S1_S1_S1_i_param_6];
	ld.param.u64 	%rd34, [_Z21gpuTemplateElemGeom2DIdEvPT_S1_S1_S1_S1_S1_S1_S1_S1_i_param_5];
	ld.param.u64 	%rd33, [_Z21gpuTemplateElemGeom2DIdEvPT_S1_S1_S1_S1_S1_S1_S1_S1_i_param_4];
	cvta.to.global.u64 	%rd15, %rd34;
	mul.wide.s32 	%rd16, %r10, 8;
	add.s64 	%rd17, %rd15, %rd16;
	ld.global.f64 	%fd1, [%rd17];
	cvta.to.global.u64 	%rd18, %rd37;
	add.s64 	%rd19, %rd18, %rd16;
	ld.global.f64 	%fd2, [%rd19];
	mul.f64 	%fd3, %fd1, %fd2;
	cvta.to.global.u64 	%rd20, %rd35;
	add.s64 	%rd21, %rd20, %rd16;
	ld.global.f64 	%fd4, [%rd21];
	add.s64 	%rd22, %rd1, %rd16;
	ld.global.f64 	%fd5, [%rd22];
	mul.f64 	%fd6, %fd4, %fd5;
	sub.f64 	%fd7, %fd3, %fd6;
	add.s64 	%rd23, %rd2, %rd16;
	st.global.f64 	[%rd23], %fd7;
	ld.global.f64 	%fd8, [%rd19];
	add.s64 	%rd24, %rd3, %rd16;
	st.global.f64 	[%rd24], %fd8;
	ld.global.f64 	%fd9, [%rd22];
	neg.f64 	%fd10, %fd9;
	add.s64 	%rd25, %rd4, %rd16;
	st.global.f64 	[%rd25], %fd10;
	ld.global.f64 	%fd11, [%rd21];
	neg.f64 	%fd12, %fd11;
	add.s64 	%rd26, %rd5, %rd16;
	st.global.f64 	[%rd26], %fd12;
	ld.global.f64 	%fd13, [%rd17];
	cvta.to.global.u64 	%rd27, %rd33;
	add.s64 	%rd28, %rd27, %rd16;
	st.global.f64 	[%rd28], %fd13;
	add.s32 	%r10, %r10, %r3;
	setp.lt.s32 	%p2, %r10, %r6;
	@%p2 bra 	$L__BB14_2;
$L__BB14_3:
	ret;

}
	// .globl	_Z21gpuTemplateElemGeom2DIfEvPT_S1_S1_S1_S1_S1_S1_S1_S1_i
.visible .entry _Z21gpuTemplateElemGeom2DIfEvPT_S1_S1_S1_S1_S1_S1_S1_S1_i(
	.param .u64 .ptr .align 1 _Z21gpuTemplateElemGeom2DIfEvPT_S1_S1_S1_S1_S1_S1_S1_S1_i_param_0,
	.param .u64 .ptr .align 1 _Z21gpuTemplateElemGeom2DIfEvPT_S1_S1_S1_S1_S1_S1_S1_S1_i_param_1,
	.param .u64 .ptr .align 1 _Z21gpuTemplateElemGeom2DIfEvPT_S1_S1_S1_S1_S1_S1_S1_S1_i_param_2,
	.param .u64 .ptr .align 1 _Z21gpuTemplateElemGeom2DIfEvPT_S1_S1_S1_S1_S1_S1_S1_S1_i_param_3,
	.param .u64 .ptr .align 1 _Z21gpuTemplateElemGeom2DIfEvPT_S1_S1_S1_S1_S1_S1_S1_S1_i_param_4,
	.param .u64 .ptr .align 1 _Z21gpuTemplateElemGeom2DIfEvPT_S1_S1_S1_S1_S1_S1_S1_S1_i_param_5,
	.param .u64 .ptr .align 1 _Z21gpuTemplateElemGeom2DIfEvPT_S1_S1_S1_S1_S1_S1_S1_S1_i_param_6,
	.param .u64 .ptr .align 1 _Z21gpuTemplateElemGeom2DIfEvPT_S1_S1_S1_S1_S1_S1_S1_S1_i_param_7,
	.param .u64 .ptr .align 1 _Z21gpuTemplateElemGeom2DIfEvPT_S1_S1_S1_S1_S1_S1_S1_S1_i_param_8,
	.param .u32 _Z21gpuTemplateElemGeom2DIfEvPT_S1_S1_S1_S1_S1_S1_S1_S1_i_param_9
)
{
	.reg .pred 	%p<3>;
	.reg .b32 	%r<11>;
	.reg .b32 	%f<14>;
	.reg .b64 	%rd<38>;

	ld.param.u32 	%r6, [_Z21gpuTemplateElemGeom2DIfEvPT_S1_S1_S1_S1_S1_S1_S1_S1_i_param_9];
	mov.u32 	%r7, %tid.x;
	mov.u32 	%r8, %ctaid.x;
	mov.u32 	%r1, %ntid.x;
	mad.lo.s32 	%r10, %r8, %r1, %r7;
	setp.ge.s32 	%p1, %r10, %r6;
	@%p1 bra 	$L__BB15_3;
	ld.param.u64 	%rd36, [_Z21gpuTemplateElemGeom2DIfEvPT_S1_S1_S1_S1_S1_S1_S1_S1_i_param_7];
	ld.param.u64 	%rd34, [_Z21gpuTemplateElemGeom2DIfEvPT_S1_S1_S1_S1_S1_S1_S1_S1_i_param_5];
	ld.param.u64 	%rd33, [_Z21gpuTemplateElemGeom2DIfEvPT_S1_S1_S1_S1_S1_S1_S1_S1_i_param_4];
	ld.param.u64 	%rd32, [_Z21gpuTemplateElemGeom2DIfEvPT_S1_S1_S1_S1_S1_S1_S1_S1_i_param_3];
	ld.param.u64 	%rd31, [_Z21gpuTemplateElemGeom2DIfEvPT_S1_S1_S1_S1_S1_S1_S1_S1_i_param_2];
	ld.param.u64 	%rd30, [_Z21gpuTemplateElemGeom2DIfEvPT_S1_S1_S1_S1_S1_S1_S1_S1_i_param_1];
	ld.param.u64 	%rd29, [_Z21gpuTemplateElemGeom2DIfEvPT_S1_S1_S1_S1_S1_S1_S1_S1_i_param_0];
	mov.u32 	%r9, %nctaid.x;
	mul.lo.s32 	%r3, %r1, %r9;
	cvta.to.global.u64 	%rd1, %rd34;
	cvta.to.global.u64 	%rd2, %rd36;
	cvta.to.global.u64 	%rd3, %rd29;
	cvta.to.global.u64 	%rd4, %rd30;
	cvta.to.global.u64 	%rd5, %rd32;
	cvta.to.global.u64 	%rd6, %rd31;
	cvta.to.global.u64 	%rd7, %rd33;
$L__BB15_2:
	ld.param.u64 	%rd37, [_Z21gpuTemplateElemGeom2DIfEvPT_S1_S1_S1_S1_S1_S1_S1_S1_i_param_8];
	ld.param.u64 	%rd35, [_Z21gpuTemplateElemGeom2DIfEvPT_S1_S1_S1_S1_S1_S1_S1_S1_i_param_6];
	mul.wide.s32 	%rd17, %r10, 4;
	add.s64 	%rd18, %rd1, %rd17;
	ld.global.f32 	%f1, [%rd18];
	cvta.to.global.u64 	%rd19, %rd37;
	add.s64 	%rd20, %rd19, %rd17;
	ld.global.f32 	%f2, [%rd20];
	mul.f32 	%f3, %f1, %f2;
	cvta.to.global.u64 	%rd21, %rd35;
	add.s64 	%rd22, %rd21, %rd17;
	ld.global.f32 	%f4, [%rd22];
	add.s64 	%rd23, %rd2, %rd17;
	ld.global.f32 	%f5, [%rd23];
	mul.f32 	%f6, %f4, %f5;
	sub.f32 	%f7, %f3, %f6;
	add.s64 	%rd24, %rd3, %rd17;
	st.global.f32 	[%rd24], %f7;
	ld.global.f32 	%f8, [%rd20];
	add.s64 	%rd25, %rd4, %rd17;
	st.global.f32 	[%rd25], %f8;
	ld.global.f32 	%f9, [%rd23];
	neg.f32 	%f10, %f9;
	add.s64 	%rd26, %rd5, %rd17;
	st.global.f32 	[%rd26], %f10;
	ld.global.f32 	%f11, [%rd22];
	neg.f32 	%f12, %f11;
	add.s64 	%rd27, %rd6, %rd17;
	st.global.f32 	[%rd27], %f12;
	ld.global.f32 	%f13, [%rd18];
	add.s64 	%rd28, %rd7, %rd17;
	st.global.f32 	[%rd28], %f13;
	add.s32 	%r10, %r10, %r3;
	setp.lt.s32 	%p2, %r10, %r6;
	@%p2 bra 	$L__BB15_2;
$L__BB15_3:
	ret;

}
	// .globl	_Z21gpuTemplateElemGeom3DIdEvPT_S1_S1_S1_S1_S1_S1_S1_S1_S1_S1_S1_S1_S1_S1_S1_S1_S1_S1_i
.visible .entry _Z21gpuTemplateElemGeom3DIdEvPT_S1_S1_S1_S1_S1_S1_S1_S1_S1_S1_S1_S1_S1_S1_S1_S1_S1_S1_i(
	.param .u64 .ptr .align 1 _Z21gpuTemplateElemGeom3DIdEvPT_S1_S1_S1_S1_S1_S1_S1_S1_S1_S1_S1_S1_S1_S1_S1_S1_S1_S1_i_param_0,
	.param .u64 .ptr .align 1 _Z21gpuTemplateElemGeom3DIdEvPT_S1_S1_S1_S1_S1_S1_S1_S1_S1_S1_S1_S1_S1_S1_S1_S1_S1_S1_i_param_1,
	.param .u64 .ptr .align 1 _Z21gpuTemplateElemGeom3DIdEvPT_S1_S1_S1_S1_S1_S1_S1_S1_S1_S1_S1_S1_S1_S1_S1_S1_S1_S1_i_param_2,
	.param .u64 .ptr .align 1 _Z21gpuTemplateElemGeom3DIdEvPT_S1_S1_S1_S1_S1_S1_S1_S1_S1_S1_S1_S1_S1_S1_S1_S1_S1_S1_i_param_3,
	.param .u64 .ptr .align 1 _Z21gpuTemplateElemGeom3DIdEvPT_S1_S1_S1_S1_S1_S1_S1_S1_S1_S1_S1_S1_S1_S1_S1_S1_S1_S1_i_param_4,
	.param .u64 .ptr .align 1 _Z21gpuTemplateElemGeom3DIdEvPT_S1_S1_S1_S1_S1_S1_S1_S1_S1_S1_S1_S1_S1_S1_S1_S1_S1_S1_i_param_5,
	.param .u64 .ptr .align 1 _Z21gpuTemplateElemGeom3DIdEvPT_S1_S1_S1_S1_S1_S1_S1_S1_S1_S1_S1_S1_S1_S1_S1_S1_S1_S1_i_param_6,
	.param .u64 .ptr .align 1 _Z21gpuTemplateElemGeom3DIdEvPT_S1_S1_S1_S1_S1_S1_S1_S1_S1_S1_S1_S1_S1_S1_S1_S1_S1_S1_i_param_7,
	.param .u64 .ptr .align 1 _Z21gpuTemplateElemGeom3DIdEvPT_S1_S1_S1_S1_S1_S1_S1_S1_S1_S1_S1_S1_S1_S1_S1_S1_S1_S1_i_param_8,
	.param .u64 .ptr .align 1 _Z21gpuTemplateElemGeom3DIdEvPT_S1_S1_S1_S1_S1_S1_S1_S1_S1_S1_S1_S1_S1_S1_S1_S1_S1_S1_i_param_9,
	.param .u64 .ptr .align 1 _Z21gpuTemplateElemGeom3DIdEvPT_S1_S1_S1_S1_S1_S1_S1_S1_S1_S1_S1_S1_S1_S1_S1_S1_S1_S1_i_param_10,
	.param .u64 .ptr .align 1 _Z21gpuTemplateElemGeom3DIdEvPT_S1_S1_S1_S1_S1_S1_S1_S1_S1_S1_S1_S1_S1_S1_S1_S1_S1_S1_i_param_11,
	.param .u64 .ptr .align 1 _Z21gpuTemplateElemGeom3DIdEvPT_S1_S1_S1_S1_S1_S1_S1_S1_S1_S1_S1_S1_S1_S1_S1_S1_S1_S1_i_param_12,
	.param .u64 .ptr .align 1 _Z21gpuTemplateElemGeom3DIdEvPT_S1_S1_S1_S1_S1_S1_S1_S1_S1_S1_S1_S1_S1_S1_S1_S1_S1_S1_i_param_13,
	.param .u64 .ptr .align 1 _Z21gpuTemplateElemGeom3DIdEvPT_S1_S1_S1_S1_S1_S1_S1_S1_S1_S1_S1_S1_S1_S1_S1_S1_S1_S1_i_param_14,
	.param .u64 .ptr .align 1 _Z21gpuTemplateElemGeom3DIdEvPT_S1_S1_S1_S1_S1_S1_S1_S1_S1_S1_S1_S1_S1_S1_S1_S1_S1_S1_i_param_15,
	.param .u64 .ptr .align 1 _Z21gpuTemplateElemGeom3DIdEvPT_S1_S1_S1_S1_S1_S1_S1_S1_S1_S1_S1_S1_S1_S1_S1_S1_S1_S1_i_param_16,
	.param .u64 .ptr .align 1 _Z21gpuTemplateElemGeom3DIdEvPT_S1_S1_S1_S1_S1_S1_S1_S1_S1_S1_S1_S1_S1_S1_S1_S1_S1_S1_i_param_17,
	.param .u64 .ptr .align 1 _Z21gpuTemplateElemGeom3DIdEvPT_S1_S1_S1_S1_S1_S1_S1_S1_S1_S1_S1_S1_S1_S1_S1_S1_S1_S1_i_param_18,
	.param .u32 _Z21gpuTemplateElemGeom3DIdEvPT_S1_S1_S1_S1_S1_S1_S1_S1_S1_S1_S1_S1_S1_S1_S1_S1_S1_S1_i_param_19
)
{
	.reg .pred 	%p<3>;
	.reg .b32 	%r<11>;
	.reg .b64 	%rd<78>;
	.reg .b64 	%fd<88>;

	ld.param.u32 	%r6, [_Z21gpuTemplateElemGeom3DIdEvPT_S1_S1_S1_S1_S1_S1_S1_S1_S1_S1_S1_S1_S1_S1_S1_S1_S1_S1_i_param_19];
	mov.u32 	%r7, %tid.x;
	mov.u32 	%r8, %ctaid.x;
	mov.u32 	%r1, %ntid.x;
	mad.lo.s32 	%r10, %r8, %r1, %r7;
	setp.ge.s32 	%p1, %r10, %r6;
	@%p1 bra 	$L__BB16_3;
	ld.param.u64 	%rd77, [_Z21gpuTemplateElemGeom3DIdEvPT_S1_S1_S1_S1_S1_S1_S1_S1_S1_S1_S1_S1_S1_S1_S1_S1_S1_S1_i_param_18];
	ld.param.u64 	%rd76, [_Z21gpuTemplateElemGeom3DIdEvPT_S1_S1_S1_S1_S1_S1_S1_S1_S1_S1_S1_S1_S1_S1_S1_S1_S1_S1_i_param_17];
	ld.param.u64 	%rd74, [_Z21gpuTemplateElemGeom3DIdEvPT_S1_S1_S1_S1_S1_S1_S1_S1_S1_S1_S1_S1_S1_S1_S1_S1_S1_S1_i_param_15];
	ld.param.u64 	%rd72, [_Z21gpuTemplateElemGeom3DIdEvPT_S1_S1_S1_S1_S1_S1_S1_S1_S1_S1_S1_S1_S1_S1_S1_S1_S1_S1_i_param_13];
	ld.param.u64 	%rd69, [_Z21gpuTemplateElemGeom3DIdEvPT_S1_S1_S1_S1_S1_S1_S1_S1_S1_S1_S1_S1_S1_S1_S1_S1_S1_S1_i_param_10];
	ld.param.u64 	%rd68, [_Z21gpuTemplateElemGeom3DIdEvPT_S1_S1_S1_S1_S1_S1_S1_S1_S1_S1_S1_S1_S1_S1_S1_S1_S1_S1_i_param_9];
	ld.param.u64 	%rd66, [_Z21gpuTemplateElemGeom3DIdEvPT_S1_S1_S1_S1_S1_S1_S1_S1_S1_S1_S1_S1_S1_S1_S1_S1_S1_S1_i_param_7];
	ld.param.u64 	%rd65, [_Z21gpuTemplateElemGeom3DIdEvPT_S1_S1_S1_S1_S1_S1_S1_S1_S1_S1_S1_S1_S1_S1_S1_S1_S1_S1_i_param_6];
	ld.param.u64 	%rd64, [_Z21gpuTemplateElemGeom3DIdEvPT_S1_S1_S1_S1_S1_S1_S1_S1_S1_S1_S1_S1_S1_S1_S1_S1_S1_S1_i_param_5];
	ld.param.u64 	%rd63, [_Z21gpuTemplateElemGeom3DIdEvPT_S1_S1_S1_S1_S1_S1_S1_S1_S1_S1_S1_S1_S1_S1_S1_S1_S1_S1_i_param_4];
	ld.param.u64 	%rd62, [_Z21gpuTemplateElemGeom3DIdEvPT_S1_S1_S1_S1_S1_S1_S1_S1_S1_S1_S1_S1_S1_S1_S1_S1_S1_S1_i_param_3];
	ld.param.u64 	%rd60, [_Z21gpuTemplateElemGeom3DIdEvPT_S1_S1_S1_S1_S1_S1_S1_S1_S1_S1_S1_S1_S1_S1_S1_S1_S1_S1_i_param_1];
	ld.param.u64 	%rd59, [_Z21gpuTemplateElemGeom3DIdEvPT_S1_S1_S1_S1_S1_S1_S1_S1_S1_S1_S1_S1_S1_S1_S1_S1_S1_S1_i_param_0];
	mov.u32 	%r9, %nctaid.x;
	mul.lo.s32 	%r3, %r1, %r9;
	cvta.to.global.u64 	%rd1, %rd69;
	cvta.to.global.u64 	%rd2, %rd77;
	cvta.to.global.u64 	%rd3, %rd76;
	cvta.to.global.u64 	%rd4, %rd74;
	cvta.to.global.u64 	%rd5, %rd72;
	cvta.to.global.u64 	%rd6, %rd59;
	cvta.to.global.u64 	%rd7, %rd60;
	cvta.to.global.u64 	%rd8, %rd63;
	cvta.to.global.u64 	%rd9, %rd66;
	cvta.to.global.u64 	%rd10, %rd64;
	cvta.to.global.u64 	%rd11, %rd62;
	cvta.to.global.u64 	%rd12, %rd65;
	cvta.to.global.u64 	%rd13, %rd68;
$L__BB16_2:
	ld.param.u64 	%rd75, [_Z21gpuTemplateElemGeom3DIdEvPT_S1_S1_S1_S1_S1_S1_S1_S1_S1_S1_S1_S1_S1_S1_S1_S1_S1_S1_i_param_16];
	ld.param.u64 	%rd73, [_Z21gpuTemplateElemGeom3DIdEvPT_S1_S1_S1_S1_S1_S1_S1_S1_S1_S1_S1_S1_S1_S1_S1_S1_S1_S1_i_param_14];
	ld.param.u64 	%rd71, [_Z21gpuTemplateElemGeom3DIdEvPT_S1_S1_S1_S1_S1_S1_S1_S1_S1_S1_S1_S1_S1_S1_S1_S1_S1_S1_i_param_12];
	ld.param.u64 	%rd70, [_Z21gpuTemplateElemGeom3DIdEvPT_S1_S1_S1_S1_S1_S1_S1_S1_S1_S1_S1_S1_S1_S1_S1_S1_S1_S1_i_param_11];
	ld.param.u64 	%rd67, [_Z21gpuTemplateElemGeom3DIdEvPT_S1_S1_S1_S1_S1_S1_S1_S1_S1_S1_S1_S1_S1_S1_S1_S1_S1_S1_i_param_8];
	ld.param.u64 	%rd61, [_Z21gpuTemplateElemGeom3DIdEvPT_S1_S1_S1_S1_S1_S1_S1_S1_S1_S1_S1_S1_S1_S1_S1_S1_S1_S1_i_param_2];
	mul.wide.s32 	%rd33, %r10, 8;
	add.s64 	%rd34, %rd1, %rd33;
	ld.global.f64 	%fd1, [%rd34];
	cvta.to.global.u64 	%rd35, %rd73;
	add.s64 	%rd36, %rd35, %rd33;
	ld.global.f64 	%fd2, [%rd36];
	mul.f64 	%fd3, %fd1, %fd2;
	add.s64 	%rd37, %rd2, %rd33;
	ld.global.f64 	%fd4, [%rd37];
	mul.f64 	%fd5, %fd3, %fd4;
	add.s64 	%rd38, %rd3, %rd33;
	ld.global.f64 	%fd6, [%rd38];
	mul.f64 	%fd7, %fd1, %fd6;
	add.s64 	%rd39, %rd4, %rd33;
	ld.global.f64 	%fd8, [%rd39];
	mul.f64 	%fd9, %fd7, %fd8;
	sub.f64 	%fd10, %fd5, %fd9;
	add.s64 	%rd40, %rd5, %rd33;
	ld.global.f64 	%fd11, [%rd40];
	mul.f64 	%fd12, %fd11, %fd6;
	cvta.to.global.u64 	%rd41, %rd71;
	add.s64 	%rd42, %rd41, %rd33;
	ld.global.f64 	%fd13, [%rd42];
	fma.rn.f64 	%fd14, %fd12, %fd13, %fd10;
	cvta.to.global.u64 	%rd43, %rd70;
	add.s64 	%rd44, %rd43, %rd33;
	ld.global.f64 	%fd15, [%rd44];
	mul.f64 	%fd16, %fd11, %fd15;
	mul.f64 	%fd17, %fd16, %fd4;
	sub.f64 	%fd18, %fd14, %fd17;
	cvta.to.global.u64 	%rd45, %rd75;
	add.s64 	%rd46, %rd45, %rd33;
	ld.global.f64 	%fd19, [%rd46];
	mul.f64 	%fd20, %fd19, %fd15;
	fma.rn.f64 	%fd21, %fd20, %fd8, %fd18;
	mul.f64 	%fd22, %fd19, %fd2;
	mul.f64 	%fd23, %fd22, %fd13;
	sub.f64 	%fd24, %fd21, %fd23;
	add.s64 	%rd47, %rd6, %rd33;
	st.global.f64 	[%rd47], %fd24;
	ld.global.f64 	%fd25, [%rd36];
	ld.global.f64 	%fd26, [%rd37];
	mul.f64 	%fd27, %fd25, %fd26;
	ld.global.f64 	%fd28, [%rd39];
	ld.global.f64 	%fd29, [%rd38];
	mul.f64 	%fd30, %fd28, %fd29;
	sub.f64 	%fd31, %fd27, %fd30;
	add.s64 	%rd48, %rd7, %rd33;
	st.global.f64 	[%rd48], %fd31;
	ld.global.f64 	%fd32, [%rd39];
	ld.global.f64 	%fd33, [%rd46];
	mul.f64 	%fd34, %fd32, %fd33;
	ld.global.f64 	%fd35, [%rd40];
	ld.global.f64 	%fd36, [%rd37];
	mul.f64 	%fd37, %fd35, %fd36;
	sub.f64 	%fd38, %fd34, %fd37;
	add.s64 	%rd49, %rd8, %rd33;
	st.global.f64 	[%rd49], %fd38;
	ld.global.f64 	%fd39, [%rd40];
	ld.global.f64 	%fd40, [%rd38];
	mul.f64 	%fd41, %fd39, %fd40;
	ld.global.f64 	%fd42, [%rd36];
	ld.global.f64 	%fd43, [%rd46];
	mul.f64 	%fd44, %fd42, %fd43;
	sub.f64 	%fd45, %fd41, %fd44;
	add.s64 	%rd50, %rd9, %rd33;
	st.global.f64 	[%rd50], %fd45;
	ld.global.f64 	%fd46, [%rd42];
	ld.global.f64 	%fd47, [%rd38];
	mul.f64 	%fd48, %fd46, %fd47;
	ld.global.f64 	%fd49, [%rd44];
	ld.global.f64 	%fd50, [%rd37];
	mul.f64 	%fd51, %fd49, %fd50;
	sub.f64 	%fd52, %fd48, %fd51;
	cvta.to.global.u64 	%rd51, %rd61;
	add.s64 	%rd52, %rd51, %rd33;
	st.global.f64 	[%rd52], %fd52;
	ld.global.f64 	%fd53, [%rd34];
	ld.global.f64 	%fd54, [%rd37];
	mul.f64 	%fd55, %fd53, %fd54;
	ld.global.f64 	%fd56, [%rd42];
	ld.global.f64 	%fd57, [%rd46];
	mul.f64 	%fd58, %fd56, %fd57;
	sub.f64 	%fd59, %fd55, %fd58;
	add.s64 	%rd53, %rd10, %rd33;
	st.global.f64 	[%rd53], %fd59;
	ld.global.f64 	%fd60, [%rd44];
	ld.global.f64 	%fd61, [%rd46];
	mul.f64 	%fd62, %fd60, %fd61;
	ld.global.f64 	%fd63, [%rd34];
	ld.global.f64 	%fd64, [%rd38];
	mul.f64 	%fd65, %fd63, %fd64;
	sub.f64 	%fd66, %fd62, %fd65;
	cvta.to.global.u64 	%rd54, %rd67;
	add.s64 	%rd55, %rd54, %rd33;
	st.global.f64 	[%rd55], %fd66;
	ld.global.f64 	%fd67, [%rd44];
	ld.global.f64 	%fd68, [%rd39];
	mul.f64 	%fd69, %fd67, %fd68;
	ld.global.f64 	%fd70, [%rd42];
	ld.global.f64 	%fd71, [%rd36];
	mul.f64 	%fd72, %fd70, %fd71;
	sub.f64 	%fd73, %fd69, %fd72;
	add.s64 	%rd56, %rd11, %rd33;
	st.global.f64 	[%rd56], %fd73;
	ld.global.f64 	%fd74, [%rd42];
	ld.global.f64 	%fd75, [%rd40];
	mul.f64 	%fd76, %fd74, %fd75;
	ld.global.f64 	%fd77, [%rd34];
	ld.global.f64 	%fd78, [%rd39];
	mul.f64 	%fd79, %fd77, %fd78;
	sub.f64 	%fd80, %fd76, %fd79;
	add.s64 	%rd57, %rd12, %rd33;
	st.global.f64 	[%rd57], %fd80;
	ld.global.f64 	%fd81, [%rd34];
	ld.global.f64 	%fd82, [%rd36];
	mul.f64 	%fd83, %fd81, %fd82;
	ld.global.f64 	%fd84, [%rd44];
	ld.global.f64 	%fd85, [%rd40];
	mul.f64 	%fd86, %fd84, %fd85;
	sub.f64 	%fd87, %fd83, %fd86;
	add.s64 	%rd58, %rd13, %rd33;
	st.global.f64 	[%rd58], %fd87;
	add.s32 	%r10, %r10, %r3;
	setp.lt.s32 	%p2, %r10, %r6;
	@%p2 bra 	$L__BB16_2;
$L__BB16_3:
	ret;

}
	// .globl	_Z21gpuTemplateElemGeom3DIfEvPT_S1_S1_S1_S1_S1_S1_S1_S1_S1_S1_S1_S1_S1_S1_S1_S1_S1_S1_i
.visible .entry _Z21gpuTemplateElemGeom3DIfEvPT_S1_S1_S1_S1_S1_S1_S1_S1_S1_S1_S1_S1_S1_S1_S1_S1_S1_S1_i(
	.param .u64 .ptr .align 1 _Z21gpuTemplateElemGeom3DIfEvPT_S1_S1_S1_S1_S1_S1_S1_S1_S1_S1_S1_S1_S1_S1_S1_S1_S1_S1_i_param_0,
	.param .u64 .ptr .align 1 _Z21gpuTemplateElemGeom3DIfEvPT_S1_S1_S1_S1_S1_S1_S1_S1_S1_S1_S1_S1_S1_S1_S1_S1_S1_S1_i_param_1,
	.param .u64 .ptr .align 1 _Z21gpuTemplateElemGeom3DIfEvPT_S1_S1_S1_S1_S1_S1_S1_S1_S1_S1_S1_S1_S1_S1_S1_S1_S1_S1_i_param_2,
	.param .u64 .ptr .align 1 _Z21gpuTemplateElemGeom3DIfEvPT_S1_S1_S1_S1_S1_S1_S1_S1_S1_S1_S1_S1_S1_S1_S1_S1_S1_S1_i_param_3,
	.param .u64 .ptr .align 1 _Z21gpuTemplateElemGeom3DIfEvPT_S1_S1_S1_S1_S1_S1_S1_S1_S1_S1_S1_S1_S1_S1_S1_S1_S1_S1_i_param_4,
	.param .u64 .ptr .align 1 _Z21gpuTemplateElemGeom3DIfEvPT_S1_S1_S1_S1_S1_S1_S1_S1_S1_S1_S1_S1_S1_S1_S1_S1_S1_S1_i_param_5,
	.param .u64 .ptr .align 1 _Z21gpuTemplateElemGeom3DIfEvPT_S1_S1_S1_S1_S1_S1_S1_S1_S1_S1_S1_S1_S1_S1_S1_S1_S1_S1_i_param_6,
	.param .u64 .ptr .align 1 _Z21gpuTemplateElemGeom3DIfEvPT_S1_S1_S1_S1_S1_S1_S1_S1_S1_S1_S1_S1_S1_S1_S1_S1_S1_S1_i_param_7,
	.param .u64 .ptr .align 1 _Z21gpuTemplateElemGeom3DIfEvPT_S1_S1_S1_S1_S1_S1_S1_S1_S1_S1_S1_S1_S1_S1_S1_S1_S1_S1_i_param_8,
	.param .u64 .ptr .align 1 _Z21gpuTemplateElemGeom3DIfEvPT_S1_S1_S1_S1_S1_S1_S1_S1_S1_S1_S1_S1_S1_S1_S1_S1_S1_S1_i_param_9,
	.param .u64 .ptr .align 1 _Z21gpuTemplateElemGeom3DIfEvPT_S1_S1_S1_S1_S1_S1_S1_S1_S1_S1_S1_S1_S1_S1_S1_S1_S1_S1_i_param_10,
	.param .u64 .ptr .align 1 _Z21gpuTemplateElemGeom3DIfEvPT_S1_S1_S1_S1_S1_S1_S1_S1_S1_S1_S1_S1_S1_S1_S1_S1_S1_S1_i_param_11,
	.param .u64 .ptr .align 1 _Z21gpuTemplateElemGeom3DIfEvPT_S1_S1_S1_S1_S1_S1_S1_S1_S1_S1_S1_S1_S1_S1_S1_S1_S1_S1_i_param_12,
	.param .u64 .ptr .align 1 _Z21gpuTemplateElemGeom3DIfEvPT_S1_S1_S1_S1_S1_S1_S1_S1_S1_S1_S1_S1_S1_S1_S1_S1_S1_S1_i_param_13,
	.param .u64 .ptr .align 1 _Z21gpuTemplateElemGeom3DIfEvPT_S1_S1_S1_S1_S1_S1_S1_S1_S1_S1_S1_S1_S1_S1_S1_S1_S1_S1_i_param_14,
	.param .u64 .ptr .align 1 _Z21gpuTemplateElemGeom3DIfEvPT_S1_S1_S1_S1_S1_S1_S1_S1_S1_S1_S1_S1_S1_S1_S1_S1_S1_S1_i_param_15,
	.param .u64 .ptr .align 1 _Z21gpuTemplateElemGeom3DIfEvPT_S1_S1_S1_S1_S1_S1_S1_S1_S1_S1_S1_S1_S1_S1_S1_S1_S1_S1_i_param_16,
	.param .u64 .ptr .align 1 _Z21gpuTemplateElemGeom3DIfEvPT_S1_S1_S1_S1_S1_S1_S1_S1_S1_S1_S1_S1_S1_S1_S1_S1_S1_S1_i_param_17,
	.param .u64 .ptr .align 1 _Z21gpuTemplateElemGeom3DIfEvPT_S1_S1_S1_S1_S1_S1_S1_S1_S1_S1_S1_S1_S1_S1_S1_S1_S1_S1_i_param_18,
	.param .u32 _Z21gpuTemplateElemGeom3DIfEvPT_S1_S1_S1_S1_S1_S1_S1_S1_S1_S1_S1_S1_S1_S1_S1_S1_S1_S1_i_param_19
)
{
	.reg .pred 	%p<3>;
	.reg .b32 	%r<11>;
	.reg .b32 	%f<88>;
	.reg .b64 	%rd<78>;

	ld.param.u32 	%r6, [_Z21gpuTemplateElemGeom3DIfEvPT_S1_S1_S1_S1_S1_S1_S1_S1_S1_S1_S1_S1_S1_S1_S1_S1_S1_S1_i_param_19];
	mov.u32 	%r7, %tid.x;
	mov.u32 	%r8, %ctaid.x;
	mov.u32 	%r1, %ntid.x;
	mad.lo.s32 	%r10, %r8, %r1, %r7;
	setp.ge.s32 	%p1, %r10, %r6;
	@%p1 bra 	$L__BB17_3;
	ld.param.u64 	%rd77, [_Z21gpuTemplateElemGeom3DIfEvPT_S1_S1_S1_S1_S1_S1_S1_S1_S1_S1_S1_S1_S1_S1_S1_S1_S1_S1_i_param_18];
	ld.param.u64 	%rd76, [_Z21gpuTemplateElemGeom3DIfEvPT_S1_S1_S1_S1_S1_S1_S1_S1_S1_S1_S1_S1_S1_S1_S1_S1_S1_S1_i_param_17];
	ld.param.u64 	%rd74, [_Z21gpuTemplateElemGeom3DIfEvPT_S1_S1_S1_S1_S1_S1_S1_S1_S1_S1_S1_S1_S1_S1_S1_S1_S1_S1_i_param_15];
	ld.param.u64 	%rd73, [_Z21gpuTemplateElemGeom3DIfEvPT_S1_S1_S1_S1_S1_S1_S1_S1_S1_S1_S1_S1_S1_S1_S1_S1_S1_S1_i_param_14];
	ld.param.u64 	%rd72, [_Z21gpuTemplateElemGeom3DIfEvPT_S1_S1_S1_S1_S1_S1_S1_S1_S1_S1_S1_S1_S1_S1_S1_S1_S1_S1_i_param_13];
	ld.param.u64 	%rd71, [_Z21gpuTemplateElemGeom3DIfEvPT_S1_S1_S1_S1_S1_S1_S1_S1_S1_S1_S1_S1_S1_S1_S1_S1_S1_S1_i_param_12];
	ld.param.u64 	%rd69, [_Z21gpuTemplateElemGeom3DIfEvPT_S1_S1_S1_S1_S1_S1_S1_S1_S1_S1_S1_S1_S1_S1_S1_S1_S1_S1_i_param_10];
	ld.param.u64 	%rd68, [_Z21gpuTemplateElemGeom3DIfEvPT_S1_S1_S1_S1_S1_S1_S1_S1_S1_S1_S1_S1_S1_S1_S1_S1_S1_S1_i_param_9];
	ld.param.u64 	%rd67, [_Z21gpuTemplateElemGeom3DIfEvPT_S1_S1_S1_S1_S1_S1_S1_S1_S1_S1_S1_S1_S1_S1_S1_S1_S1_S1_i_param_8];
	ld.param.u64 	%rd66, [_Z21gpuTemplateElemGeom3DIfEvPT_S1_S1_S1_S1_S1_S1_S1_S1_S1_S1_S1_S1_S1_S1_S1_S1_S1_S1_i_param_7];
	ld.param.u64 	%rd65, [_Z21gpuTemplateElemGeom3DIfEvPT_S1_S1_S1_S1_S1_S1_S1_S1_S1_S1_S1_S1_S1_S1_S1_S1_S1_S1_i_param_6];
	ld.param.u64 	%rd64, [_Z21gpuTemplateElemGeom3DIfEvPT_S1_S1_S1_S1_S1_S1_S1_S1_S1_S1_S1_S1_S1_S1_S1_S1_S1_S1_i_param_5];
	ld.param.u64 	%rd63, [_Z21gpuTemplateElemGeom3DIfEvPT_S1_S1_S1_S1_S1_S1_S1_S1_S1_S1_S1_S1_S1_S1_S1_S1_S1_S1_i_param_4];
	ld.param.u64 	%rd62, [_Z21gpuTemplateElemGeom3DIfEvPT_S1_S1_S1_S1_S1_S1_S1_S1_S1_S1_S1_S1_S1_S1_S1_S1_S1_S1_i_param_3];
	ld.param.u64 	%rd61, [_Z21gpuTemplateElemGeom3DIfEvPT_S1_S1_S1_S1_S1_S1_S1_S1_S1_S1_S1_S1_S1_S1_S1_S1_S1_S1_i_param_2];
	ld.param.u64 	%rd60, [_Z21gpuTemplateElemGeom3DIfEvPT_S1_S1_S1_S1_S1_S1_S1_S1_S1_S1_S1_S1_S1_S1_S1_S1_S1_S1_i_param_1];
	ld.param.u64 	%rd59, [_Z21gpuTemplateElemGeom3DIfEvPT_S1_S1_S1_S1_S1_S1_S1_S1_S1_S1_S1_S1_S1_S1_S1_S1_S1_S1_i_param_0];
	mov.u32 	%r9, %nctaid.x;
	mul.lo.s32 	%r3, %r1, %r9;
	cvta.to.global.u64 	%rd1, %rd69;
	cvta.to.global.u64 	%rd2, %rd73;
	cvta.to.global.u64 	%rd3, %rd77;
	cvta.to.global.u64 	%rd4, %rd76;
	cvta.to.global.u64 	%rd5, %rd74;
	cvta.to.global.u64 	%rd6, %rd72;
	cvta.to.global.u64 	%rd7, %rd71;
	cvta.to.global.u64 	%rd8, %rd59;
	cvta.to.global.u64 	%rd9, %rd60;
	cvta.to.global.u64 	%rd10, %rd63;
	cvta.to.global.u64 	%rd11, %rd66;
	cvta.to.global.u64 	%rd12, %rd61;
	cvta.to.global.u64 	%rd13, %rd64;
	cvta.to.global.u64 	%rd14, %rd67;
	cvta.to.global.u64 	%rd15, %rd62;
	cvta.to.global.u64 	%rd16, %rd65;
	cvta.to.global.u64 	%rd17, %rd68;
$L__BB17_2:
	ld.param.u64 	%rd75, [_Z21gpuTemplateElemGeom3DIfEvPT_S1_S1_S1_S1_S1_S1_S1_S1_S1_S1_S1_S1_S1_S1_S1_S1_S1_S1_i_param_16];
	ld.param.u64 	%rd70, [_Z21gpuTemplateElemGeom3DIfEvPT_S1_S1_S1_S1_S1_S1_S1_S1_S1_S1_S1_S1_S1_S1_S1_S1_S1_S1_i_param_11];
	mul.wide.s32 	%rd37, %r10, 4;
	add.s64 	%rd38, %rd1, %rd37;
	ld.global.f32 	%f1, [%rd38];
	add.s64 	%rd39, %rd2, %rd37;
	ld.global.f32 	%f2, [%rd39];
	mul.f32 	%f3, %f1, %f2;
	add.s64 	%rd40, %rd3, %rd37;
	ld.global.f32 	%f4, [%rd40];
	mul.f32 	%f5, %f3, %f4;
	add.s64 	%rd41, %rd4, %rd37;
	ld.global.f32 	%f6, [%rd41];
	mul.f32 	%f7, %f1, %f6;
	add.s64 	%rd42, %rd5, %rd37;
	ld.global.f32 	%f8, [%rd42];
	mul.f32 	%f9, %f7, %f8;
	sub.f32 	%f10, %f5, %f9;
	add.s64 	%rd43, %rd6, %rd37;
	ld.global.f32 	%f11, [%rd43];
	mul.f32 	%f12, %f11, %f6;
	add.s64 	%rd44, %rd7, %rd37;
	ld.global.f32 	%f13, [%rd44];
	fma.rn.f32 	%f14, %f12, %f13, %f10;
	cvta.to.global.u64 	%rd45, %rd70;
	add.s64 	%rd46, %rd45, %rd37;
	ld.global.f32 	%f15, [%rd46];
	mul.f32 	%f16, %f11, %f15;
	mul.f32 	%f17, %f16, %f4;
	sub.f32 	%f18, %f14, %f17;
	cvta.to.global.u64 	%rd47, %rd75;
	add.s64 	%rd48, %rd47, %rd37;
	ld.global.f32 	%f19, [%rd48];
	mul.f32 	%f20, %f19, %f15;
	fma.rn.f32 	%f21, %f20, %f8, %f18;
	mul.f32 	%f22, %f19, %f2;
	mul.f32 	%f23, %f22, %f13;
	sub.f32 	%f24, %f21, %f23;
	add.s64 	%rd49, %rd8, %rd37;
	st.global.f32 	[%rd49], %f24;
	ld.global.f32 	%f25, [%rd39];
	ld.global.f32 	%f26, [%rd40];
	mul.f32 	%f27, %f25, %f26;
	ld.global.f32 	%f28, [%rd42];
	ld.global.f32 	%f29, [%rd41];
	mul.f32 	%f30, %f28, %f29;
	sub.f32 	%f31, %f27, %f30;
	add.s64 	%rd50, %rd9, %rd37;
	st.global.f32 	[%rd50], %f31;
	ld.global.f32 	%f32, [%rd42];
	ld.global.f32 	%f33, [%rd48];
	mul.f32 	%f34, %f32, %f33;
	ld.global.f32 	%f35, [%rd43];
	ld.global.f32 	%f36, [%rd40];
	mul.f32 	%f37, %f35, %f36;
	sub.f32 	%f38, %f34, %f37;
	add.s64 	%rd51, %rd10, %rd37;
	st.global.f32 	[%rd51], %f38;
	ld.global.f32 	%f39, [%rd43];
	ld.global.f32 	%f40, [%rd41];
	mul.f32 	%f41, %f39, %f40;
	ld.global.f32 	%f42, [%rd39];
	ld.global.f32 	%f43, [%rd48];
	mul.f32 	%f44, %f42, %f43;
	sub.f32 	%f45, %f41, %f44;
	add.s64 	%rd52, %rd11, %rd37;
	st.global.f32 	[%rd52], %f45;
	ld.global.f32 	%f46, [%rd44];
	ld.global.f32 	%f47, [%rd41];
	mul.f32 	%f48, %f46, %f47;
	ld.global.f32 	%f49, [%rd46];
	ld.global.f32 	%f50, [%rd40];
	mul.f32 	%f51, %f49, %f50;
	sub.f32 	%f52, %f48, %f51;
	add.s64 	%rd53, %rd12, %rd37;
	st.global.f32 	[%rd53], %f52;
	ld.global.f32 	%f53, [%rd38];
	ld.global.f32 	%f54, [%rd40];
	mul.f32 	%f55, %f53, %f54;
	ld.global.f32 	%f56, [%rd44];
	ld.global.f32 	%f57, [%rd48];
	mul.f32 	%f58, %f56, %f57;
	sub.f32 	%f59, %f55, %f58;
	add.s64 	%rd54, %rd13, %rd37;
	st.global.f32 	[%rd54], %f59;
	ld.global.f32 	%f60, [%rd46];
	ld.global.f32 	%f61, [%rd48];
	mul.f32 	%f62, %f60, %f61;
	ld.global.f32 	%f63, [%rd38];
	ld.global.f32 	%f64, [%rd41];
	mul.f32 	%f65, %f63, %f64;
	sub.f32 	%f66, %f62, %f65;
	add.s64 	%rd55, %rd14, %rd37;
	st.global.f32 	[%rd55], %f66;
	ld.global.f32 	%f67, [%rd46];
	ld.global.f32 	%f68, [%rd42];
	mul.f32 	%f69, %f67, %f68;
	ld.global.f32 	%f70, [%rd44];
	ld.global.f32 	%f71, [%rd39];
	mul.f32 	%f72, %f70, %f71;
	sub.f32 	%f73, %f69, %f72;
	add.s64 	%rd56, %rd15, %rd37;
	st.global.f32 	[%rd56], %f73;
	ld.global.f32 	%f74, [%rd44];
	ld.global.f32 	%f75, [%rd43];
	mul.f32 	%f76, %f74, %f75;
	ld.global.f32 	%f77, [%rd38];
	ld.global.f32 	%f78, [%rd42];
	mul.f32 	%f79, %f77, %f78;
	sub.f32 	%f80, %f76, %f79;
	add.s64 	%rd57, %rd16, %rd37;
	st.global.f32 	[%rd57], %f80;
	ld.global.f32 	%f81, [%rd38];
	ld.global.f32 	%f82, [%rd39];
	mul.f32 	%f83, %f81, %f82;
	ld.global.f32 	%f84, [%rd46];
	ld.global.f32 	%f85, [%rd43];
	mul.f32 	%f86, %f84, %f85;
	sub.f32 	%f87, %f83, %f86;
	add.s64 	%rd58, %rd17, %rd37;
	st.global.f32 	[%rd58], %f87;
	add.s32 	%r10, %r10, %r3;
	setp.lt.s32 	%p2, %r10, %r6;
	@%p2 bra 	$L__BB17_2;
$L__BB17_3:
	ret;

}
	// .globl	_Z21gpuTemplateFaceGeom1DIdEvPT_S1_S1_i
.visible .entry _Z21gpuTemplateFaceGeom1DIdEvPT_S1_S1_i(
	.param .u64 .ptr .align 1 _Z21gpuTemplateFaceGeom1DIdEvPT_S1_S1_i_param_0,
	.param .u64 .ptr .align 1 _Z21gpuTemplateFaceGeom1DIdEvPT_S1_S1_i_param_1,
	.param .u64 .ptr .align 1 _Z21gpuTemplateFaceGeom1DIdEvPT_S1_S1_i_param_2,
	.param .u32 _Z21gpuTemplateFaceGeom1DIdEvPT_S1_S1_i_param_3
)
{
	.reg .pred 	%p<3>;
	.reg .b32 	%r<11>;
	.reg .b64 	%rd<10>;

	ld.param.u64 	%rd3, [_Z21gpuTemplateFaceGeom1DIdEvPT_S1_S1_i_param_0];
	ld.param.u64 	%rd4, [_Z21gpuTemplateFaceGeom1DIdEvPT_S1_S1_i_param_1];
	ld.param.u32 	%r6, [_Z21gpuTemplateFaceGeom1DIdEvPT_S1_S1_i_param_3];
	mov.u32 	%r7, %tid.x;
	mov.u32 	%r8, %ctaid.x;
	mov.u32 	%r1, %ntid.x;
	mad.lo.s32 	%r10, %r8, %r1, %r7;
	setp.ge.s32 	%p1, %r10, %r6;
	@%p1 bra 	$L__BB18_3;
	mov.u32 	%r9, %nctaid.x;
	mul.lo.s32 	%r3, %r1, %r9;
	cvta.to.global.u64 	%rd1, %rd3;
	cvta.to.global.u64 	%rd2, %rd4;
$L__BB18_2:
	mul.wide.s32 	%rd5, %r10, 8;
	add.s64 	%rd6, %rd1, %rd5;
	mov.b64 	%rd7, 4607182418800017408;
	st.global.u64 	[%rd6], %rd7;
	add.s64 	%rd8, %rd2, %rd5;
	mov.b64 	%rd9, -4616189618054758400;
	st.global.u64 	[%rd8], %rd9;
	add.s32 	%r10, %r10, %r3;
	setp.lt.s32 	%p2, %r10, %r6;
	@%p2 bra 	$L__BB18_2;
$L__BB18_3:
	ret;

}
	// .globl	_Z21gpuTemplateFaceGeom1DIfEvPT_S1_S1_i
.visible .entry _Z21gpuTemplateFaceGeom1DIfEvPT_S1_S1_i(
	.param .u64 .ptr .align 1 _Z21gpuTemplateFaceGeom1DIfEvPT_S1_S1_i_param_0,
	.param .u64 .ptr .align 1 _Z21gpuTemplateFaceGeom1DIfEvPT_S1_S1_i_param_1,
	.param .u64 .ptr .align 1 _Z21gpuTemplateFaceGeom1DIfEvPT_S1_S1_i_param_2,
	.param .u32 _Z21gpuTemplateFaceGeom1DIfEvPT_S1_S1_i_param_3
)
{
	.reg .pred 	%p<3>;
	.reg .b32 	%r<13>;
	.reg .b64 	%rd<8>;

	ld.param.u64 	%rd3, [_Z21gpuTemplateFaceGeom1DIfEvPT_S1_S1_i_param_0];
	ld.param.u64 	%rd4, [_Z21gpuTemplateFaceGeom1DIfEvPT_S1_S1_i_param_1];
	ld.param.u32 	%r6, [_Z21gpuTemplateFaceGeom1DIfEvPT_S1_S1_i_param_3];
	mov.u32 	%r7, %tid.x;
	mov.u32 	%r8, %ctaid.x;
	mov.u32 	%r1, %ntid.x;
	mad.lo.s32 	%r12, %r8, %r1, %r7;
	setp.ge.s32 	%p1, %r12, %r6;
	@%p1 bra 	$L__BB19_3;
	mov.u32 	%r9, %nctaid.x;
	mul.lo.s32 	%r3, %r1, %r9;
	cvta.to.global.u64 	%rd1, %rd3;
	cvta.to.global.u64 	%rd2, %rd4;
$L__BB19_2:
	mul.wide.s32 	%rd5, %r12, 4;
	add.s64 	%rd6, %rd1, %rd5;
	mov.b32 	%r10, 1065353216;
	st.global.u32 	[%rd6], %r10;
	add.s64 	%rd7, %rd2, %rd5;
	mov.b32 	%r11, -1082130432;
	st.global.u32 	[%rd7], %r11;
	add.s32 	%r12, %r12, %r3;
	setp.lt.s32 	%p2, %r12, %r6;
	@%p2 bra 	$L__BB19_2;
$L__BB19_3:
	ret;

}
	// .globl	_Z21gpuTemplateFaceGeom2DIdEvPT_S1_S1_i
.visible .entry _Z21gpuTemplateFaceGeom2DIdEvPT_S1_S1_i(
	.param .u64 .ptr .align 1 _Z21gpuTemplateFaceGeom2DIdEvPT_S1_S1_i_param_0,
	.param .u64 .ptr .align 1 _Z21gpuTemplateFaceGeom2DIdEvPT_S1_S1_i_param_1,
	.param .u64 .ptr .align 1 _Z21gpuTemplateFaceGeom2DIdEvPT_S1_S1_i_param_2,
	.param .u32 _Z21gpuTemplateFaceGeom2DIdEvPT_S1_S1_i_param_3
)
{
	.reg .pred 	%p<3>;
	.reg .b32 	%r<11>;
	.reg .b64 	%rd<14>;
	.reg .b64 	%fd<12>;

	ld.param.u64 	%rd4, [_Z21gpuTemplateFaceGeom2DIdEvPT_S1_S1_i_param_0];
	ld.param.u64 	%rd5, [_Z21gpuTemplateFaceGeom2DIdEvPT_S1_S1_i_param_1];
	ld.param.u64 	%rd6, [_Z21gpuTemplateFaceGeom2DIdEvPT_S1_S1_i_param_2];
	ld.param.u32 	%r6, [_Z21gpuTemplateFaceGeom2DIdEvPT_S1_S1_i_param_3];
	mov.u32 	%r7, %tid.x;
	mov.u32 	%r8, %ctaid.x;
	mov.u32 	%r1, %ntid.x;
	mad.lo.s32 	%r10, %r8, %r1, %r7;
	setp.ge.s32 	%p1, %r10, %r6;
	@%p1 bra 	$L__BB20_3;
	mov.u32 	%r9, %nctaid.x;
	mul.lo.s32 	%r3, %r1, %r9;
	cvta.to.global.u64 	%rd1, %rd6;
	cvta.to.global.u64 	%rd2, %rd4;
	cvta.to.global.u64 	%rd3, %rd5;
	mul.wide.s32 	%rd9, %r6, 8;
$L__BB20_2:
	mul.wide.s32 	%rd7, %r10, 8;
	add.s64 	%rd8, %rd1, %rd7;
	ld.global.f64 	%fd1, [%rd8];
	add.s64 	%rd10, %rd8, %rd9;
	ld.global.f64 	%fd2, [%rd10];
	mul.f64 	%fd3, %fd2, %fd2;
	fma.rn.f64 	%fd4, %fd1, %fd1, %fd3;
	sqrt.rn.f64 	%fd5, %fd4;
	add.s64 	%rd11, %rd2, %rd7;
	st.global.f64 	[%rd11], %fd5;
	ld.global.f64 	%fd6, [%rd10];
	div.rn.f64 	%fd7, %fd6, %fd5;
	add.s64 	%rd12, %rd3, %rd7;
	st.global.f64 	[%rd12], %fd7;
	ld.global.f64 	%fd8, [%rd8];
	neg.f64 	%fd9, %fd8;
	ld.global.f64 	%fd10, [%rd11];
	div.rn.f64 	%fd11, %fd9, %fd10;
	add.s64 	%rd13, %rd12, %rd9;
	st.global.f64 	[%rd13], %fd11;
	add.s32 	%r10, %r10, %r3;
	setp.lt.s32 	%p2, %r10, %r6;
	@%p2 bra 	$L__BB20_2;
$L__BB20_3:
	ret;

}
	// .globl	_Z21gpuTemplateFaceGeom2DIfEvPT_S1_S1_i
.visible .entry _Z21gpuTemplateFaceGeom2DIfEvPT_S1_S1_i(
	.param .u64 .ptr .align 1 _Z21gpuTemplateFaceGeom2DIfEvPT_S1_S1_i_param_0,
	.param .u64 .ptr .align 1 _Z21gpuTemplateFaceGeom2DIfEvPT_S1_S1_i_param_1,
	.param .u64 .ptr .align 1 _Z21gpuTemplateFaceGeom2DIfEvPT_S1_S1_i_param_2,
	.param .u32 _Z21gpuTemplateFaceGeom2DIfEvPT_S1_S1_i_param_3
)
{
	.reg .pred 	%p<3>;
	.reg .b32 	%r<11>;
	.reg .b32 	%f<12>;
	.reg .b64 	%rd<14>;

	ld.param.u64 	%rd4, [_Z21gpuTemplateFaceGeom2DIfEvPT_S1_S1_i_param_0];
	ld.param.u64 	%rd5, [_Z21gpuTemplateFaceGeom2DIfEvPT_S1_S1_i_param_1];
	ld.param.u64 	%rd6, [_Z21gpuTemplateFaceGeom2DIfEvPT_S1_S1_i_param_2];
	ld.param.u32 	%r6, [_Z21gpuTemplateFaceGeom2DIfEvPT_S1_S1_i_param_3];
	mov.u32 	%r7, %tid.x;
	mov.u32 	%r8, %ctaid.x;
	mov.u32 	%r1, %ntid.x;
	mad.lo.s32 	%r10, %r8, %r1, %r7;
	setp.ge.s32 	%p1, %r10, %r6;
	@%p1 bra 	$L__BB21_3;
	mov.u32 	%r9, %nctaid.x;
	mul.lo.s32 	%r3, %r1, %r9;
	cvta.to.global.u64 	%rd1, %rd6;
	cvta.to.global.u64 	%rd2, %rd4;
	cvta.to.global.u64 	%rd3, %rd5;
	mul.wide.s32 	%rd9, %r6, 4;
$L__BB21_2:
	mul.wide.s32 	%rd7, %r10, 4;
	add.s64 	%rd8, %rd1, %rd7;
	ld.global.f32 	%f1, [%rd8];
	add.s64 	%rd10, %rd8, %rd9;
	ld.global.f32 	%f2, [%rd10];
	mul.f32 	%f3, %f2, %f2;
	fma.rn.f32 	%f4, %f1, %f1, %f3;
	sqrt.rn.f32 	%f5, %f4;
	add.s64 	%rd11, %rd2, %rd7;
	st.global.f32 	[%rd11], %f5;
	ld.global.f32 	%f6, [%rd10];
	div.rn.f32 	%f7, %f6, %f5;
	add.s64 	%rd12, %rd3, %rd7;
	st.global.f32 	[%rd12], %f7;
	ld.global.f32 	%f8, [%rd8];
	neg.f32 	%f9, %f8;
	ld.global.f32 	%f10, [%rd11];
	div.rn.f32 	%f11, %f9, %f10;
	add.s64 	%rd13, %rd12, %rd9;
	st.global.f32 	[%rd13], %f11;
	add.s32 	%r10, %r10, %r3;
	setp.lt.s32 	%p2, %r10, %r6;
	@%p2 bra 	$L__BB21_2;
$L__BB21_3:
	ret;

}
	// .globl	_Z21gpuTemplateFaceGeom3DIdEvPT_S1_S1_i
.visible .entry _Z21gpuTemplateFaceGeom3DIdEvPT_S1_S1_i(
	.param .u64 .ptr .align 1 _Z21gpuTemplateFaceGeom3DIdEvPT_S1_S1_i_param_0,
	.param .u64 .ptr .align 1 _Z21gpuTemplateFaceGeom3DIdEvPT_S1_S1_i_param_1,
	.param .u64 .ptr .align 1 _Z21gpuTemplateFaceGeom3DIdEvPT_S1_S1_i_param_2,
	.param .u32 _Z21gpuTemplateFaceGeom3DIdEvPT_S1_S1_i_param_3
)
{
	.reg .pred 	%p<3>;
	.reg .b32 	%r<16>;
	.reg .b64 	%rd<22>;
	.reg .b64 	%fd<36>;

	ld.param.u64 	%rd4, [_Z21gpuTemplateFaceGeom3DIdEvPT_S1_S1_i_param_0];
	ld.param.u64 	%rd5, [_Z21gpuTemplateFaceGeom3DIdEvPT_S1_S1_i_param_1];
	ld.param.u64 	%rd6, [_Z21gpuTemplateFaceGeom3DIdEvPT_S1_S1_i_param_2];
	ld.param.u32 	%r6, [_Z21gpuTemplateFaceGeom3DIdEvPT_S1_S1_i_param_3];
	mov.u32 	%r7, %tid.x;
	mov.u32 	%r8, %ctaid.x;
	mov.u32 	%r1, %ntid.x;
	mad.lo.s32 	%r15, %r8, %r1, %r7;
	setp.ge.s32 	%p1, %r15, %r6;
	@%p1 bra 	$L__BB22_3;
	cvta.to.global.u64 	%rd1, %rd6;
	mov.u32 	%r9, %nctaid.x;
	mul.lo.s32 	%r3, %r1, %r9;
	cvta.to.global.u64 	%rd2, %rd5;
	cvta.to.global.u64 	%rd3, %rd4;
	shl.b32 	%r11, %r6, 1;
	mul.wide.s32 	%rd11, %r6, 8;
$L__BB22_2:
	add.s32 	%r10, %r15, %r6;
	add.s32 	%r12, %r10, %r11;
	add.s32 	%r13, %r12, %r6;
	add.s32 	%r14, %r13, %r6;
	mul.wide.s32 	%rd7, %r10, 8;
	add.s64 	%rd8, %rd1, %rd7;
	ld.global.f64 	%fd1, [%rd8];
	mul.wide.s32 	%rd9, %r14, 8;
	add.s64 	%rd10, %rd1, %rd9;
	ld.global.f64 	%fd2, [%rd10];
	mul.f64 	%fd3, %fd1, %fd2;
	add.s64 	%rd12, %rd8, %rd11;
	ld.global.f64 	%fd4, [%rd12];
	mul.wide.s32 	%rd13, %r13, 8;
	add.s64 	%rd14, %rd1, %rd13;
	ld.global.f64 	%fd5, [%rd14];
	mul.f64 	%fd6, %fd4, %fd5;
	sub.f64 	%fd7, %fd3, %fd6;
	mul.wide.s32 	%rd15, %r15, 8;
	add.s64 	%rd16, %rd2, %rd15;
	st.global.f64 	[%rd16], %fd7;
	ld.global.f64 	%fd8, [%rd12];
	add.s64 	%rd17, %rd12, %rd11;
	ld.global.f64 	%fd9, [%rd17];
	mul.f64 	%fd10, %fd8, %fd9;
	add.s64 	%rd18, %rd1, %rd15;
	ld.global.f64 	%fd11, [%rd18];
	ld.global.f64 	%fd12, [%rd10];
	mul.f64 	%fd13, %fd11, %fd12;
	sub.f64 	%fd14, %fd10, %fd13;
	add.s64 	%rd19, %rd16, %rd11;
	st.global.f64 	[%rd19], %fd14;
	ld.global.f64 	%fd15, [%rd18];
	ld.global.f64 	%fd16, [%rd14];
	mul.f64 	%fd17, %fd15, %fd16;
	ld.global.f64 	%fd18, [%rd8];
	ld.global.f64 	%fd19, [%rd17];
	mul.f64 	%fd20, %fd18, %fd19;
	sub.f64 	%fd21, %fd17, %fd20;
	add.s64 	%rd20, %rd19, %rd11;
	st.global.f64 	[%rd20], %fd21;
	ld.global.f64 	%fd22, [%rd16];
	ld.global.f64 	%fd23, [%rd19];
	mul.f64 	%fd24, %fd23, %fd23;
	fma.rn.f64 	%fd25, %fd22, %fd22, %fd24;
	fma.rn.f64 	%fd26, %fd21, %fd21, %fd25;
	sqrt.rn.f64 	%fd27, %fd26;
	add.s64 	%rd21, %rd3, %rd15;
	st.global.f64 	[%rd21], %fd27;
	ld.global.f64 	%fd28, [%rd16];
	div.rn.f64 	%fd29, %fd28, %fd27;
	st.global.f64 	[%rd16], %fd29;
	ld.global.f64 	%fd30, [%rd19];
	ld.global.f64 	%fd31, [%rd21];
	div.rn.f64 	%fd32, %fd30, %fd31;
	st.global.f64 	[%rd19], %fd32;
	ld.global.f64 	%fd33, [%rd20];
	ld.global.f64 	%fd34, [%rd21];
	div.rn.f64 	%fd35, %fd33, %fd34;
	st.global.f64 	[%rd20], %fd35;
	add.s32 	%r15, %r15, %r3;
	setp.lt.s32 	%p2, %r15, %r6;
	@%p2 bra 	$L__BB22_2;
$L__BB22_3:
	ret;

}
	// .globl	_Z21gpuTemplateFaceGeom3DIfEvPT_S1_S1_i
.visible .entry _Z21gpuTemplateFaceGeom3DIfEvPT_S1_S1_i(
	.param .u64 .ptr .align 1 _Z21gpuTemplateFaceGeom3DIfEvPT_S1_S1_i_param_0,
	.param .u64 .ptr .align 1 _Z21gpuTemplateFaceGeom3DIfEvPT_S1_S1_i_param_1,
	.param .u64 .ptr .align 1 _Z21gpuTemplateFaceGeom3DIfEvPT_S1_S1_i_param_2,
	.param .u32 _Z21gpuTemplateFaceGeom3DIfEvPT_S1_S1_i_param_3
)
{
	.reg .pred 	%p<3>;
	.reg .b32 	%r<16>;
	.reg .b32 	%f<36>;
	.reg .b64 	%rd<22>;

	ld.param.u64 	%rd4, [_Z21gpuTemplateFaceGeom3DIfEvPT_S1_S1_i_param_0];
	ld.param.u64 	%rd5, [_Z21gpuTemplateFaceGeom3DIfEvPT_S1_S1_i_param_1];
	ld.param.u64 	%rd6, [_Z21gpuTemplateFaceGeom3DIfEvPT_S1_S1_i_param_2];
	ld.param.u32 	%r6, [_Z21gpuTemplateFaceGeom3DIfEvPT_S1_S1_i_param_3];
	mov.u32 	%r7, %tid.x;
	mov.u32 	%r8, %ctaid.x;
	mov.u32 	%r1, %ntid.x;
	mad.lo.s32 	%r15, %r8, %r1, %r7;
	setp.ge.s32 	%p1, %r15, %r6;
	@%p1 bra 	$L__BB23_3;
	cvta.to.global.u64 	%rd1, %rd6;
	mov.u32 	%r9, %nctaid.x;
	mul.lo.s32 	%r3, %r1, %r9;
	cvta.to.global.u64 	%rd2, %rd5;
	cvta.to.global.u64 	%rd3, %rd4;
	shl.b32 	%r11, %r6, 1;
	mul.wide.s32 	%rd11, %r6, 4;
$L__BB23_2:
	add.s32 	%r10, %r15, %r6;
	add.s32 	%r12, %r10, %r11;
	add.s32 	%r13, %r12, %r6;
	add.s32 	%r14, %r13, %r6;
	mul.wide.s32 	%rd7, %r10, 4;
	add.s64 	%rd8, %rd1, %rd7;
	ld.global.f32 	%f1, [%rd8];
	mul.wide.s32 	%rd9, %r14, 4;
	add.s64 	%rd10, %rd1, %rd9;
	ld.global.f32 	%f2, [%rd10];
	mul.f32 	%f3, %f1, %f2;
	add.s64 	%rd12, %rd8, %rd11;
	ld.global.f32 	%f4, [%rd12];
	mul.wide.s32 	%rd13, %r13, 4;
	add.s64 	%rd14, %rd1, %rd13;
	ld.global.f32 	%f5, [%rd14];
	mul.f32 	%f6, %f4, %f5;
	sub.f32 	%f7, %f3, %f6;
	mul.wide.s32 	%rd15, %r15, 4;
	add.s64 	%rd16, %rd2, %rd15;
	st.global.f32 	[%rd16], %f7;
	ld.global.f32 	%f8, [%rd12];
	add.s64 	%rd17, %rd12, %rd11;
	ld.global.f32 	%f9, [%rd17];
	mul.f32 	%f10, %f8, %f9;
	add.s64 	%rd18, %rd1, %rd15;
	ld.global.f32 	%f11, [%rd18];
	ld.global.f32 	%f12, [%rd10];
	mul.f32 	%f13, %f11, %f12;
	sub.f32 	%f14, %f10, %f13;
	add.s64 	%rd19, %rd16, %rd11;
	st.global.f32 	[%rd19], %f14;
	ld.global.f32 	%f15, [%rd18];
	ld.global.f32 	%f16, [%rd14];
	mul.f32 	%f17, %f15, %f16;
	ld.global.f32 	%f18, [%rd8];
	ld.global.f32 	%f19, [%rd17];
	mul.f32 	%f20, %f18, %f19;
	sub.f32 	%f21, %f17, %f20;
	add.s64 	%rd20, %rd19, %rd11;
	st.global.f32 	[%rd20], %f21;
	ld.global.f32 	%f22, [%rd16];
	ld.global.f32 	%f23, [%rd19];
	mul.f32 	%f24, %f23, %f23;
	fma.rn.f32 	%f25, %f22, %f22, %f24;
	fma.rn.f32 	%f26, %f21, %f21, %f25;
	sqrt.rn.f32 	%f27, %f26;
	add.s64 	%rd21, %rd3, %rd15;
	st.global.f32 	[%rd21], %f27;
	ld.global.f32 	%f28, [%rd16];
	div.rn.f32 	%f29, %f28, %f27;
	st.global.f32 	[%rd16], %f29;
	ld.global.f32 	%f30, [%rd19];
	ld.global.f32 	%f31, [%rd21];
	div.rn.f32 	%f32, %f30, %f31;
	st.global.f32 	[%rd19], %f32;
	ld.global.f32 	%f33, [%rd20];
	ld.global.f32 	%f34, [%rd21];
	div.rn.f32 	%f35, %f33, %f34;
	st.global.f32 	[%rd20], %f35;
	add.s32 	%r15, %r15, %r3;
	setp.lt.s32 	%p2, %r15, %r6;
	@%p2 bra 	$L__BB23_2;
$L__BB23_3:
	ret;

}
	// .globl	_Z19gpuTemplateApplyXx0IdEvPT_S1_S1_iii
.visible .entry _Z19gpuTemplateApplyXx0IdEvPT_S1_S1_iii(
	.param .u64 .ptr .align 1 _Z19gpuTemplateApplyXx0IdEvPT_S1_S1_iii_param_0,
	.param .u64 .ptr .align 1 _Z19gpuTemplateApplyXx0IdEvPT_S1_S1_iii_param_1,
	.param .u64 .ptr .align 1 _Z19gpuTemplateApplyXx0IdEvPT_S1_S1_iii_param_2,
	.param .u32 _Z19gpuTemplateApplyXx0IdEvPT_S1_S1_iii_param_3,
	.param .u32 _Z19gpuTemplateApplyXx0IdEvPT_S1_S1_iii_param_4,
	.param .u32 _Z19gpuTemplateApplyXx0IdEvPT_S1_S1_iii_param_5
)
{
	.reg .pred 	%p<3>;
	.reg .b32 	%r<13>;
	.reg .b64 	%rd<12>;
	.reg .b64 	%fd<4>;

	ld.param.u64 	%rd4, [_Z19gpuTemplateApplyXx0IdEvPT_S1_S1_iii_param_0];
	ld.param.u64 	%rd5, [_Z19gpuTemplateApplyXx0IdEvPT_S1_S1_iii_param_1];
	ld.param.u64 	%rd6, [_Z19gpuTemplateApplyXx0IdEvPT_S1_S1_iii_param_2];
	ld.param.u32 	%r6, [_Z19gpuTemplateApplyXx0IdEvPT_S1_S1_iii_param_3];
	ld.param.u32 	%r7, [_Z19gpuTemplateApplyXx0IdEvPT_S1_S1_iii_param_4];
	mov.u32 	%r8, %tid.x;
	mov.u32 	%r9, %ctaid.x;
	mov.u32 	%r1, %ntid.x;
	mad.lo.s32 	%r12, %r9, %r1, %r8;
	setp.ge.s32 	%p1, %r12, %r6;
	@%p1 bra 	$L__BB24_3;
	mov.u32 	%r10, %nctaid.x;
	mul.lo.s32 	%r3, %r1, %r10;
	cvta.to.global.u64 	%rd1, %rd5;
	cvta.to.global.u64 	%rd2, %rd6;
	cvta.to.global.u64 	%rd3, %rd4;
$L__BB24_2:
	rem.s32 	%r11, %r12, %r7;
	mul.wide.s32 	%rd7, %r12, 8;
	add.s64 	%rd8, %rd1, %rd7;
	ld.global.f64 	%fd1, [%rd8];
	mul.wide.s32 	%rd9, %r11, 8;
	add.s64 	%rd10, %rd2, %rd9;
	ld.global.f64 	%fd2, [%rd10];
	mul.f64 	%fd3, %fd1, %fd2;
	add.s64 	%rd11, %rd3, %rd7;
	st.global.f64 	[%rd11], %fd3;
	add.s32 	%r12, %r12, %r3;
	setp.lt.s32 	%p2, %r12, %r6;
	@%p2 bra 	$L__BB24_2;
$L__BB24_3:
	ret;

}
	// .globl	_Z19gpuTemplateApplyXx0IfEvPT_S1_S1_iii
.visible .entry _Z19gpuTemplateApplyXx0IfEvPT_S1_S1_iii(
	.param .u64 .ptr .align 1 _Z19gpuTemplateApplyXx0IfEvPT_S1_S1_iii_param_0,
	.param .u64 .ptr .align 1 _Z19gpuTemplateApplyXx0IfEvPT_S1_S1_iii_param_1,
	.param .u64 .ptr .align 1 _Z19gpuTemplateApplyXx0IfEvPT_S1_S1_iii_param_2,
	.param .u32 _Z19gpuTemplateApplyXx0IfEvPT_S1_S1_iii_param_3,
	.param .u32 _Z19gpuTemplateApplyXx0IfEvPT_S1_S1_iii_param_4,
	.param .u32 _Z19gpuTemplateApplyXx0IfEvPT_S1_S1_iii_param_5
)
{
	.reg .pred 	%p<3>;
	.reg .b32 	%r<13>;
	.reg .b32 	%f<4>;
	.reg .b64 	%rd<12>;

	ld.param.u64 	%rd4, [_Z19gpuTemplateApplyXx0IfEvPT_S1_S1_iii_param_0];
	ld.param.u64 	%rd5, [_Z19gpuTemplateApplyXx0IfEvPT_S1_S1_iii_param_1];
	ld.param.u64 	%rd6, [_Z19gpuTemplateApplyXx0IfEvPT_S1_S1_iii_param_2];
	ld.param.u32 	%r6, [_Z19gpuTemplateApplyXx0IfEvPT_S1_S1_iii_param_3];
	ld.param.u32 	%r7, [_Z19gpuTemplateApplyXx0IfEvPT_S1_S1_iii_param_4];
	mov.u32 	%r8, %tid.x;
	mov.u32 	%r9, %ctaid.x;
	mov.u32 	%r1, %ntid.x;
	mad.lo.s32 	%r12, %r9, %r1, %r8;
	setp.ge.s32 	%p1, %r12, %r6;
	@%p1 bra 	$L__BB25_3;
	mov.u32 	%r10, %nctaid.x;
	mul.lo.s32 	%r3, %r1, %r10;
	cvta.to.global.u64 	%rd1, %rd5;
	cvta.to.global.u64 	%rd2, %rd6;
	cvta.to.global.u64 	%rd3, %rd4;
$L__BB25_2:
	rem.s32 	%r11, %r12, %r7;
	mul.wide.s32 	%rd7, %r12, 4;
	add.s64 	%rd8, %rd1, %rd7;
	ld.global.f32 	%f1, [%rd8];
	mul.wide.s32 	%rd9, %r11, 4;
	add.s64 	%rd10, %rd2, %rd9;
	ld.global.f32 	%f2, [%rd10];
	mul.f32 	%f3, %f1, %f2;
	add.s64 	%rd11, %rd3, %rd7;
	st.global.f32 	[%rd11], %f3;
	add.s32 	%r12, %r12, %r3;
	setp.lt.s32 	%p2, %r12, %r6;
	@%p2 bra 	$L__BB25_2;
$L__BB25_3:
	ret;

}
	// .globl	_Z19gpuTemplateApplyXx1IdEvPT_S1_S1_iii
.visible .entry _Z19gpuTemplateApplyXx1IdEvPT_S1_S1_iii(
	.param .u64 .ptr .align 1 _Z19gpuTemplateApplyXx1IdEvPT_S1_S1_iii_param_0,
	.param .u64 .ptr .align 1 _Z19gpuTemplateApplyXx1IdEvPT_S1_S1_iii_param_1,
	.param .u64 .ptr .align 1 _Z19gpuTemplateApplyXx1IdEvPT_S1_S1_iii_param_2,
	.param .u32 _Z19gpuTemplateApplyXx1IdEvPT_S1_S1_iii_param_3,
	.param .u32 _Z19gpuTemplateApplyXx1IdEvPT_S1_S1_iii_param_4,
	.param .u32 _Z19gpuTemplateApplyXx1IdEvPT_S1_S1_iii_param_5
)
{
	.reg .pred 	%p<14>;
	.reg .b32 	%r<44>;
	.reg .b64 	%rd<54>;
	.reg .b64 	%fd<104>;

	ld.param.u64 	%rd9, [_Z19gpuTemplateApplyXx1IdEvPT_S1_S1_iii_param_0];
	ld.param.u64 	%rd10, [_Z19gpuTemplateApplyXx1IdEvPT_S1_S1_iii_param_2];
	ld.param.u32 	%r23, [_Z19gpuTemplateApplyXx1IdEvPT_S1_S1_iii_param_3];
	ld.param.u32 	%r24, [_Z19gpuTemplateApplyXx1IdEvPT_S1_S1_iii_param_4];
	ld.param.u32 	%r25, [_Z19gpuTemplateApplyXx1IdEvPT_S1_S1_iii_param_5];
	cvta.to.global.u64 	%rd1, %rd10;
	cvta.to.global.u64 	%rd2, %rd9;
	mov.u32 	%r26, %tid.x;
	mov.u32 	%r27, %ctaid.x;
	mov.u32 	%r1, %ntid.x;
	mad.lo.s32 	%r37, %r27, %r1, %r26;
	setp.ge.s32 	%p1, %r37, %r23;
	@%p1 bra 	$L__BB26_18;
	setp.gt.s32 	%p2, %r25, 0;
	mov.u32 	%r28, %nctaid.x;
	mul.lo.s32 	%r3, %r1, %r28;
	@%p2 bra 	$L__BB26_2;
	bra.uni 	$L__BB26_17;
$L__BB26_2:
	and.b32  	%r4, %r25, 15;
	and.b32  	%r5, %r25, 7;
	and.b32  	%r6, %r25, 3;
	and.b32  	%r29, %r25, 2147483632;
	neg.s32 	%r7, %r29;
	mul.wide.s32 	%rd6, %r24, 8;
$L__BB26_3:
	ld.param.u64 	%rd53, [_Z19gpuTemplateApplyXx1IdEvPT_S1_S1_iii_param_1];
	setp.lt.u32 	%p4, %r25, 16;
	rem.s32 	%r9, %r37, %r24;
	mul.wide.s32 	%rd14, %r37, 8;
	add.s64 	%rd3, %rd2, %rd14;
	mov.b64 	%rd15, 0;
	st.global.u64 	[%rd3], %rd15;
	cvta.to.global.u64 	%rd16, %rd53;
	add.s64 	%rd4, %rd16, %rd14;
	mov.b32 	%r41, 0;
	mov.f64 	%fd101, 0d0000000000000000;
	@%p4 bra 	$L__BB26_6;
	mov.f64 	%fd101, 0d0000000000000000;
	mov.u32 	%r38, %r9;
	mov.u32 	%r39, %r7;
$L__BB26_5:
	.pragma "nounroll";
	and.b32  	%r41, %r25, 2147483632;
	ld.global.f64 	%fd12, [%rd4];
	mul.wide.s32 	%rd17, %r38, 8;
	add.s64 	%rd18, %rd1, %rd17;
	ld.global.f64 	%fd13, [%rd18];
	fma.rn.f64 	%fd14, %fd12, %fd13, %fd101;
	st.global.f64 	[%rd3], %fd14;
	ld.global.f64 	%fd15, [%rd4];
	mul.wide.s32 	%rd19, %r24, 8;
	add.s64 	%rd20, %rd18, %rd19;
	ld.global.f64 	%fd16, [%rd20];
	fma.rn.f64 	%fd17, %fd15, %fd16, %fd14;
	st.global.f64 	[%rd3], %fd17;
	ld.global.f64 	%fd18, [%rd4];
	add.s64 	%rd21, %rd20, %rd19;
	ld.global.f64 	%fd19, [%rd21];
	fma.rn.f64 	%fd20, %fd18, %fd19, %fd17;
	st.global.f64 	[%rd3], %fd20;
	ld.global.f64 	%fd21, [%rd4];
	add.s64 	%rd22, %rd21, %rd19;
	ld.global.f64 	%fd22, [%rd22];
	fma.rn.f64 	%fd23, %fd21, %fd22, %fd20;
	st.global.f64 	[%rd3], %fd23;
	ld.global.f64 	%fd24, [%rd4];
	add.s64 	%rd23, %rd22, %rd19;
	ld.global.f64 	%fd25, [%rd23];
	fma.rn.f64 	%fd26, %fd24, %fd25, %fd23;
	st.global.f64 	[%rd3], %fd26;
	ld.global.f64 	%fd27, [%rd4];
	add.s64 	%rd24, %rd23, %rd19;
	ld.global.f64 	%fd28, [%rd24];
	fma.rn.f64 	%fd29, %fd27, %fd28, %fd26;
	st.global.f64 	[%rd3], %fd29;
	ld.global.f64 	%fd30, [%rd4];
	add.s64 	%rd25, %rd24, %rd19;
	ld.global.f64 	%fd31, [%rd25];
	fma.rn.f64 	%fd32, %fd30, %fd31, %fd29;
	st.global.f64 	[%rd3], %fd32;
	ld.global.f64 	%fd33, [%rd4];
	add.s64 	%rd26, %rd25, %rd19;
	ld.global.f64 	%fd34, [%rd26];
	fma.rn.f64 	%fd35, %fd33, %fd34, %fd32;
	st.global.f64 	[%rd3], %fd35;
	ld.global.f64 	%fd36, [%rd4];
	add.s64 	%rd27, %rd26, %rd19;
	ld.global.f64 	%fd37, [%rd27];
	fma.rn.f64 	%fd38, %fd36, %fd37, %fd35;
	st.global.f64 	[%rd3], %fd38;
	ld.global.f64 	%fd39, [%rd4];
	add.s64 	%rd28, %rd27, %rd19;
	ld.global.f64 	%fd40, [%rd28];
	fma.rn.f64 	%fd41, %fd39, %fd40, %fd38;
	st.global.f64 	[%rd3], %fd41;
	ld.global.f64 	%fd42, [%rd4];
	add.s64 	%rd29, %rd28, %rd19;
	ld.global.f64 	%fd43, [%rd29];
	fma.rn.f64 	%fd44, %fd42, %fd43, %fd41;
	st.global.f64 	[%rd3], %fd44;
	ld.global.f64 	%fd45, [%rd4];
	add.s64 	%rd30, %rd29, %rd19;
	ld.global.f64 	%fd46, [%rd30];
	fma.rn.f64 	%fd47, %fd45, %fd46, %fd44;
	st.global.f64 	[%rd3], %fd47;
	ld.global.f64 	%fd48, [%rd4];
	add.s64 	%rd31, %rd30, %rd19;
	ld.global.f64 	%fd49, [%rd31];
	fma.rn.f64 	%fd50, %fd48, %fd49, %fd47;
	st.global.f64 	[%rd3], %fd50;
	ld.global.f64 	%fd51, [%rd4];
	add.s64 	%rd32, %rd31, %rd19;
	ld.global.f64 	%fd52, [%rd32];
	fma.rn.f64 	%fd53, %fd51, %fd52, %fd50;
	st.global.f64 	[%rd3], %fd53;
	ld.global.f64 	%fd54, [%rd4];
	add.s64 	%rd33, %rd32, %rd19;
	ld.global.f64 	%fd55, [%rd33];
	fma.rn.f64 	%fd56, %fd54, %fd55, %fd53;
	st.global.f64 	[%rd3], %fd56;
	ld.global.f64 	%fd57, [%rd4];
	add.s64 	%rd34, %rd33, %rd19;
	ld.global.f64 	%fd58, [%rd34];
	fma.rn.f64 	%fd101, %fd57, %fd58, %fd56;
	st.global.f64 	[%rd3], %fd101;
	add.s32 	%r39, %r39, 16;
	shl.b32 	%r31, %r24, 4;
	add.s32 	%r38, %r38, %r31;
	setp.ne.s32 	%p5, %r39, 0;
	@%p5 bra 	$L__BB26_5;
$L__BB26_6:
	setp.eq.s32 	%p6, %r4, 0;
	@%p6 bra 	$L__BB26_16;
	add.s32 	%r32, %r4, -1;
	setp.lt.u32 	%p7, %r32, 7;
	@%p7 bra 	$L__BB26_9;
	ld.global.f64 	%fd59, [%rd4];
	mad.lo.s32 	%r33, %r41, %r24, %r9;
	mul.wide.s32 	%rd35, %r33, 8;
	add.s64 	%rd36, %rd1, %rd35;
	ld.global.f64 	%fd60, [%rd36];
	fma.rn.f64 	%fd61, %fd59, %fd60, %fd101;
	st.global.f64 	[%rd3], %fd61;
	ld.global.f64 	%fd62, [%rd4];
	mul.wide.s32 	%rd37, %r24, 8;
	add.s64 	%rd38, %rd36, %rd37;
	ld.global.f64 	%fd63, [%rd38];
	fma.rn.f64 	%fd64, %fd62, %fd63, %fd61;
	st.global.f64 	[%rd3], %fd64;
	ld.global.f64 	%fd65, [%rd4];
	add.s64 	%rd39, %rd38, %rd37;
	ld.global.f64 	%fd66, [%rd39];
	fma.rn.f64 	%fd67, %fd65, %fd66, %fd64;
	st.global.f64 	[%rd3], %fd67;
	ld.global.f64 	%fd68, [%rd4];
	add.s64 	%rd40, %rd39, %rd37;
	ld.global.f64 	%fd69, [%rd40];
	fma.rn.f64 	%fd70, %fd68, %fd69, %fd67;
	st.global.f64 	[%rd3], %fd70;
	ld.global.f64 	%fd71, [%rd4];
	add.s64 	%rd41, %rd40, %rd37;
	ld.global.f64 	%fd72, [%rd41];
	fma.rn.f64 	%fd73, %fd71, %fd72, %fd70;
	st.global.f64 	[%rd3], %fd73;
	ld.global.f64 	%fd74, [%rd4];
	add.s64 	%rd42, %rd41, %rd37;
	ld.global.f64 	%fd75, [%rd42];
	fma.rn.f64 	%fd76, %fd74, %fd75, %fd73;
	st.global.f64 	[%rd3], %fd76;
	ld.global.f64 	%fd77, [%rd4];
	add.s64 	%rd43, %rd42, %rd37;
	ld.global.f64 	%fd78, [%rd43];
	fma.rn.f64 	%fd79, %fd77, %fd78, %fd76;
	st.global.f64 	[%rd3], %fd79;
	ld.global.f64 	%fd80, [%rd4];
	add.s64 	%rd44, %rd43, %rd37;
	ld.global.f64 	%fd81, [%rd44];
	fma.rn.f64 	%fd101, %fd80, %fd81, %fd79;
	st.global.f64 	[%rd3], %fd101;
	add.s32 	%r41, %r41, 8;
$L__BB26_9:
	setp.eq.s32 	%p8, %r5, 0;
	@%p8 bra 	$L__BB26_16;
	add.s32 	%r34, %r5, -1;
	setp.lt.u32 	%p9, %r34, 3;
	@%p9 bra 	$L__BB26_12;
	ld.global.f64 	%fd82, [%rd4];
	mad.lo.s32 	%r35, %r41, %r24, %r9;
	mul.wide.s32 	%rd45, %r35, 8;
	add.s64 	%rd46, %rd1, %rd45;
	ld.global.f64 	%fd83, [%rd46];
	fma.rn.f64 	%fd84, %fd82, %fd83, %fd101;
	st.global.f64 	[%rd3], %fd84;
	ld.global.f64 	%fd85, [%rd4];
	mul.wide.s32 	%rd47, %r24, 8;
	add.s64 	%rd48, %rd46, %rd47;
	ld.global.f64 	%fd86, [%rd48];
	fma.rn.f64 	%fd87, %fd85, %fd86, %fd84;
	st.global.f64 	[%rd3], %fd87;
	ld.global.f64 	%fd88, [%rd4];
	add.s64 	%rd49, %rd48, %rd47;
	ld.global.f64 	%fd89, [%rd49];
	fma.rn.f64 	%fd90, %fd88, %fd89, %fd87;
	st.global.f64 	[%rd3], %fd90;
	ld.global.f64 	%fd91, [%rd4];
	add.s64 	%rd50, %rd49, %rd47;
	ld.global.f64 	%fd92, [%rd50];
	fma.rn.f64 	%fd101, %fd91, %fd92, %fd90;
	st.global.f64 	[%rd3], %fd101;
	add.s32 	%r41, %r41, 4;
$L__BB26_12:
	setp.eq.s32 	%p10, %r6, 0;
	@%p10 bra 	$L__BB26_16;
	setp.eq.s32 	%p11, %r6, 1;
	ld.global.f64 	%fd93, [%rd4];
	mad.lo.s32 	%r36, %r41, %r24, %r9;
	mul.wide.s32 	%rd51, %r36, 8;
	add.s64 	%rd5, %rd1, %rd51;
	ld.global.f64 	%fd94, [%rd5];
	fma.rn.f64 	%fd8, %fd93, %fd94, %fd101;
	st.global.f64 	[%rd3], %fd8;
	@%p11 bra 	$L__BB26_16;
	setp.eq.s32 	%p12, %r6, 2;
	ld.global.f64 	%fd95, [%rd4];
	add.s64 	%rd7, %rd5, %rd6;
	ld.global.f64 	%fd96, [%rd7];
	fma.rn.f64 	%fd9, %fd95, %fd96, %fd8;
	st.global.f64 	[%rd3], %fd9;
	@%p12 bra 	$L__BB26_16;
	ld.global.f64 	%fd97, [%rd4];
	add.s64 	%rd52, %rd7, %rd6;
	ld.global.f64 	%fd98, [%rd52];
	fma.rn.f64 	%fd99, %fd97, %fd98, %fd9;
	st.global.f64 	[%rd3], %fd99;
$L__BB26_16:
	add.s32 	%r37, %r37, %r3;
	setp.lt.s32 	%p13, %r37, %r23;
	@%p13 bra 	$L__BB26_3;
	bra.uni 	$L__BB26_18;
$L__BB26_17:
	mul.wide.s32 	%rd11, %r37, 8;
	add.s64 	%rd12, %rd2, %rd11;
	mov.b64 	%rd13, 0;
	st.global.u64 	[%rd12], %rd13;
	add.s32 	%r37, %r37, %r3;
	setp.lt.s32 	%p3, %r37, %r23;
	@%p3 bra 	$L__BB26_17;
$L__BB26_18:
	ret;

}
	// .globl	_Z19gpuTemplateApplyXx1IfEvPT_S1_S1_iii
.visible .entry _Z19gpuTemplateApplyXx1IfEvPT_S1_S1_iii(
	.param .u64 .ptr .align 1 _Z19gpuTemplateApplyXx1IfEvPT_S1_S1_iii_param_0,
	.param .u64 .ptr .align 1 _Z19gpuTemplateApplyXx1IfEvPT_S1_S1_iii_param_1,
	.param .u64 .ptr .align 1 _Z19gpuTemplateApplyXx1IfEvPT_S1_S1_iii_param_2,
	.param .u32 _Z19gpuTemplateApplyXx1IfEvPT_S1_S1_iii_param_3,
	.param .u32 _Z19gpuTemplateApplyXx1IfEvPT_S1_S1_iii_param_4,
	.param .u32 _Z19gpuTemplateApplyXx1IfEvPT_S1_S1_iii_param_5
)
{
	.reg .pred 	%p<14>;
	.reg .b32 	%r<44>;
	.reg .b32 	%f<104>;
	.reg .b64 	%rd<51>;

	ld.param.u64 	%rd10, [_Z19gpuTemplateApplyXx1IfEvPT_S1_S1_iii_param_0];
	ld.param.u64 	%rd9, [_Z19gpuTemplateApplyXx1IfEvPT_S1_S1_iii_param_1];
	ld.param.u64 	%rd11, [_Z19gpuTemplateApplyXx1IfEvPT_S1_S1_iii_param_2];
	ld.param.u32 	%r24, [_Z19gpuTemplateApplyXx1IfEvPT_S1_S1_iii_param_3];
	ld.param.u32 	%r25, [_Z19gpuTemplateApplyXx1IfEvPT_S1_S1_iii_param_4];
	ld.param.u32 	%r26, [_Z19gpuTemplateApplyXx1IfEvPT_S1_S1_iii_param_5];
	cvta.to.global.u64 	%rd1, %rd11;
	cvta.to.global.u64 	%rd2, %rd10;
	mov.u32 	%r27, %tid.x;
	mov.u32 	%r28, %ctaid.x;
	mov.u32 	%r1, %ntid.x;
	mad.lo.s32 	%r37, %r28, %r1, %r27;
	setp.ge.s32 	%p1, %r37, %r24;
	@%p1 bra 	$L__BB27_18;
	setp.gt.s32 	%p2, %r26, 0;
	mov.u32 	%r29, %nctaid.x;
	mul.lo.s32 	%r3, %r1, %r29;
	@%p2 bra 	$L__BB27_2;
	bra.uni 	$L__BB27_17;
$L__BB27_2:
	and.b32  	%r4, %r26, 15;
	and.b32  	%r5, %r26, 7;
	and.b32  	%r6, %r26, 2147483632;
	and.b32  	%r7, %r26, 3;
	neg.s32 	%r8, %r6;
	shl.b32 	%r9, %r25, 4;
	cvta.to.global.u64 	%rd3, %rd9;
	mul.wide.s32 	%rd7, %r25, 4;
$L__BB27_3:
	setp.lt.u32 	%p4, %r26, 16;
	rem.s32 	%r11, %r37, %r25;
	mul.wide.s32 	%rd14, %r37, 4;
	add.s64 	%rd4, %rd2, %rd14;
	mov.b32 	%r41, 0;
	st.global.u32 	[%rd4], %r41;
	add.s64 	%rd5, %rd3, %rd14;
	mov.f32 	%f101, 0f00000000;
	@%p4 bra 	$L__BB27_6;
	mov.f32 	%f101, 0f00000000;
	mov.u32 	%r38, %r11;
	mov.u32 	%r39, %r8;
$L__BB27_5:
	.pragma "nounroll";
	ld.global.f32 	%f12, [%rd5];
	mul.wide.s32 	%rd15, %r38, 4;
	add.s64 	%rd16, %rd1, %rd15;
	ld.global.f32 	%f13, [%rd16];
	fma.rn.f32 	%f14, %f12, %f13, %f101;
	st.global.f32 	[%rd4], %f14;
	ld.global.f32 	%f15, [%rd5];
	mul.wide.s32 	%rd17, %r25, 4;
	add.s64 	%rd18, %rd16, %rd17;
	ld.global.f32 	%f16, [%rd18];
	fma.rn.f32 	%f17, %f15, %f16, %f14;
	st.global.f32 	[%rd4], %f17;
	ld.global.f32 	%f18, [%rd5];
	add.s64 	%rd19, %rd18, %rd17;
	ld.global.f32 	%f19, [%rd19];
	fma.rn.f32 	%f20, %f18, %f19, %f17;
	st.global.f32 	[%rd4], %f20;
	ld.global.f32 	%f21, [%rd5];
	add.s64 	%rd20, %rd19, %rd17;
	ld.global.f32 	%f22, [%rd20];
	fma.rn.f32 	%f23, %f21, %f22, %f20;
	st.global.f32 	[%rd4], %f23;
	ld.global.f32 	%f24, [%rd5];
	add.s64 	%rd21, %rd20, %rd17;
	ld.global.f32 	%f25, [%rd21];
	fma.rn.f32 	%f26, %f24, %f25, %f23;
	st.global.f32 	[%rd4], %f26;
	ld.global.f32 	%f27, [%rd5];
	add.s64 	%rd22, %rd21, %rd17;
	ld.global.f32 	%f28, [%rd22];
	fma.rn.f32 	%f29, %f27, %f28, %f26;
	st.global.f32 	[%rd4], %f29;
	ld.global.f32 	%f30, [%rd5];
	add.s64 	%rd23, %rd22, %rd17;
	ld.global.f32 	%f31, [%rd23];
	fma.rn.f32 	%f32, %f30, %f31, %f29;
	st.global.f32 	[%rd4], %f32;
	ld.global.f32 	%f33, [%rd5];
	add.s64 	%rd24, %rd23, %rd17;
	ld.global.f32 	%f34, [%rd24];
	fma.rn.f32 	%f35, %f33, %f34, %f32;
	st.global.f32 	[%rd4], %f35;
	ld.global.f32 	%f36, [%rd5];
	add.s64 	%rd25, %rd24, %rd17;
	ld.global.f32 	%f37, [%rd25];
	fma.rn.f32 	%f38, %f36, %f37, %f35;
	st.global.f32 	[%rd4], %f38;
	ld.global.f32 	%f39, [%rd5];
	add.s64 	%rd26, %rd25, %rd17;
	ld.global.f32 	%f40, [%rd26];
	fma.rn.f32 	%f41, %f39, %f40, %f38;
	st.global.f32 	[%rd4], %f41;
	ld.global.f32 	%f42, [%rd5];
	add.s64 	%rd27, %rd26, %rd17;
	ld.global.f32 	%f43, [%rd27];
	fma.rn.f32 	%f44, %f42, %f43, %f41;
	st.global.f32 	[%rd4], %f44;
	ld.global.f32 	%f45, [%rd5];
	add.s64 	%rd28, %rd27, %rd17;
	ld.global.f32 	%f46, [%rd28];
	fma.rn.f32 	%f47, %f45, %f46, %f44;
	st.global.f32 	[%rd4], %f47;
	ld.global.f32 	%f48, [%rd5];
	add.s64 	%rd29, %rd28, %rd17;
	ld.global.f32 	%f49, [%rd29];
	fma.rn.f32 	%f50, %f48, %f49, %f47;
	st.global.f32 	[%rd4], %f50;
	ld.global.f32 	%f51, [%rd5];
	add.s64 	%rd30, %rd29, %rd17;
	ld.global.f32 	%f52, [%rd30];
	fma.rn.f32 	%f53, %f51, %f52, %f50;
	st.global.f32 	[%rd4], %f53;
	ld.global.f32 	%f54, [%rd5];
	add.s64 	%rd31, %rd30, %rd17;
	ld.global.f32 	%f55, [%rd31];
	fma.rn.f32 	%f56, %f54, %f55, %f53;
	st.global.f32 	[%rd4], %f56;
	ld.global.f32 	%f57, [%rd5];
	add.s64 	%rd32, %rd31, %rd17;
	ld.global.f32 	%f58, [%rd32];
	fma.rn.f32 	%f101, %f57, %f58, %f56;
	st.global.f32 	[%rd4], %f101;
	add.s32 	%r39, %r39, 16;
	add.s32 	%r38, %r38, %r9;
	setp.ne.s32 	%p5, %r39, 0;
	mov.u32 	%r41, %r6;
	@%p5 bra 	$L__BB27_5;
$L__BB27_6:
	setp.eq.s32 	%p6, %r4, 0;
	@%p6 bra 	$L__BB27_16;
	add.s32 	%r32, %r4, -1;
	setp.lt.u32 	%p7, %r32, 7;
	@%p7 bra 	$L__BB27_9;
	ld.global.f32 	%f59, [%rd5];
	mad.lo.s32 	%r33, %r41, %r25, %r11;
	mul.wide.s32 	%rd33, %r33, 4;
	add.s64 	%rd34, %rd1, %rd33;
	ld.global.f32 	%f60, [%rd34];
	fma.rn.f32 	%f61, %f59, %f60, %f101;
	st.global.f32 	[%rd4], %f61;
	ld.global.f32 	%f62, [%rd5];
	mul.wide.s32 	%rd35, %r25, 4;
	add.s64 	%rd36, %rd34, %rd35;
	ld.global.f32 	%f63, [%rd36];
	fma.rn.f32 	%f64, %f62, %f63, %f61;
	st.global.f32 	[%rd4], %f64;
	ld.global.f32 	%f65, [%rd5];
	add.s64 	%rd37, %rd36, %rd35;
	ld.global.f32 	%f66, [%rd37];
	fma.rn.f32 	%f67, %f65, %f66, %f64;
	st.global.f32 	[%rd4], %f67;
	ld.global.f32 	%f68, [%rd5];
	add.s64 	%rd38, %rd37, %rd35;
	ld.global.f32 	%f69, [%rd38];
	fma.rn.f32 	%f70, %f68, %f69, %f67;
	st.global.f32 	[%rd4], %f70;
	ld.global.f32 	%f71, [%rd5];
	add.s64 	%rd39, %rd38, %rd35;
	ld.global.f32 	%f72, [%rd39];
	fma.rn.f32 	%f73, %f71, %f72, %f70;
	st.global.f32 	[%rd4], %f73;
	ld.global.f32 	%f74, [%rd5];
	add.s64 	%rd40, %rd39, %rd35;
	ld.global.f32 	%f75, [%rd40];
	fma.rn.f32 	%f76, %f74, %f75, %f73;
	st.global.f32 	[%rd4], %f76;
	ld.global.f32 	%f77, [%rd5];
	add.s64 	%rd41, %rd40, %rd35;
	ld.global.f32 	%f78, [%rd41];
	fma.rn.f32 	%f79, %f77, %f78, %f76;
	st.global.f32 	[%rd4], %f79;
	ld.global.f32 	%f80, [%rd5];
	add.s64 	%rd42, %rd41, %rd35;
	ld.global.f32 	%f81, [%rd42];
	fma.rn.f32 	%f101, %f80, %f81, %f79;
	st.global.f32 	[%rd4], %f101;
	add.s32 	%r41, %r41, 8;
$L__BB27_9:
	setp.eq.s32 	%p8, %r5, 0;
	@%p8 bra 	$L__BB27_16;
	add.s32 	%r34, %r5, -1;
	setp.lt.u32 	%p9, %r34, 3;
	@%p9 bra 	$L__BB27_12;
	ld.global.f32 	%f82, [%rd5];
	mad.lo.s32 	%r35, %r41, %r25, %r11;
	mul.wide.s32 	%rd43, %r35, 4;
	add.s64 	%rd44, %rd1, %rd43;
	ld.global.f32 	%f83, [%rd44];
	fma.rn.f32 	%f84, %f82, %f83, %f101;
	st.global.f32 	[%rd4], %f84;
	ld.global.f32 	%f85, [%rd5];
	mul.wide.s32 	%rd45, %r25, 4;
	add.s64 	%rd46, %rd44, %rd45;
	ld.global.f32 	%f86, [%rd46];
	fma.rn.f32 	%f87, %f85, %f86, %f84;
	st.global.f32 	[%rd4], %f87;
	ld.global.f32 	%f88, [%rd5];
	add.s64 	%rd47, %rd46, %rd45;
	ld.global.f32 	%f89, [%rd47];
	fma.rn.f32 	%f90, %f88, %f89, %f87;
	st.global.f32 	[%rd4], %f90;
	ld.global.f32 	%f91, [%rd5];
	add.s64 	%rd48, %rd47, %rd45;
	ld.global.f32 	%f92, [%rd48];
	fma.rn.f32 	%f101, %f91, %f92, %f90;
	st.global.f32 	[%rd4], %f101;
	add.s32 	%r41, %r41, 4;
$L__BB27_12:
	setp.eq.s32 	%p10, %r7, 0;
	@%p10 bra 	$L__BB27_16;
	setp.eq.s32 	%p11, %r7, 1;
	ld.global.f32 	%f93, [%rd5];
	mad.lo.s32 	%r36, %r41, %r25, %r11;
	mul.wide.s32 	%rd49, %r36, 4;
	add.s64 	%rd6, %rd1, %rd49;
	ld.global.f32 	%f94, [%rd6];
	fma.rn.f32 	%f8, %f93, %f94, %f101;
	st.global.f32 	[%rd4], %f8;
	@%p11 bra 	$L__BB27_16;
	setp.eq.s32 	%p12, %r7, 2;
	ld.global.f32 	%f95, [%rd5];
	add.s64 	%rd8, %rd6, %rd7;
	ld.global.f32 	%f96, [%rd8];
	fma.rn.f32 	%f9, %f95, %f96, %f8;
	st.global.f32 	[%rd4], %f9;
	@%p12 bra 	$L__BB27_16;
	ld.global.f32 	%f97, [%rd5];
	add.s64 	%rd50, %rd8, %rd7;
	ld.global.f32 	%f98, [%rd50];
	fma.rn.f32 	%f99, %f97, %f98, %f9;
	st.global.f32 	[%rd4], %f99;
$L__BB27_16:
	add.s32 	%r37, %r37, %r3;
	setp.lt.s32 	%p13, %r37, %r24;
	@%p13 bra 	$L__BB27_3;
	bra.uni 	$L__BB27_18;
$L__BB27_17:
	mul.wide.s32 	%rd12, %r37, 4;
	add.s64 	%rd13, %rd2, %rd12;
	mov.b32 	%r30, 0;
	st.global.u32 	[%rd13], %r30;
	add.s32 	%r37, %r37, %r3;
	setp.lt.s32 	%p3, %r37, %r24;
	@%p3 bra 	$L__BB27_17;
$L__BB27_18:
	ret;

}
	// .globl	_Z19gpuTemplateApplyXx2IdEvPT_S1_S1_iiii
.visible .entry _Z19gpuTemplateApplyXx2IdEvPT_S1_S1_iiii(
	.param .u64 .ptr .align 1 _Z19gpuTemplateApplyXx2IdEvPT_S1_S1_iiii_param_0,
	.param .u64 .ptr .align 1 _Z19gpuTemplateApplyXx2IdEvPT_S1_S1_iiii_param_1,
	.param .u64 .ptr .align 1 _Z19gpuTemplateApplyXx2IdEvPT_S1_S1_iiii_param_2,
	.param .u32 _Z19gpuTemplateApplyXx2IdEvPT_S1_S1_iiii_param_3,
	.param .u32 _Z19gpuTemplateApplyXx2IdEvPT_S1_S1_iiii_param_4,
	.param .u32 _Z19gpuTemplateApplyXx2IdEvPT_S1_S1_iiii_param_5,
	.param .u32 _Z19gpuTemplateApplyXx2IdEvPT_S1_S1_iiii_param_6
)
{
	.reg .pred 	%p<12>;
	.reg .b32 	%r<51>;
	.reg .b64 	%rd<57>;
	.reg .b64 	%fd<56>;

	ld.param.u64 	%rd5, [_Z19gpuTemplateApplyXx2IdEvPT_S1_S1_iiii_param_0];
	ld.param.u64 	%rd6, [_Z19gpuTemplateApplyXx2IdEvPT_S1_S1_iiii_param_1];
	ld.param.u64 	%rd7, [_Z19gpuTemplateApplyXx2IdEvPT_S1_S1_iiii_param_2];
	ld.param.u32 	%r27, [_Z19gpuTemplateApplyXx2IdEvPT_S1_S1_iiii_param_3];
	ld.param.u32 	%r28, [_Z19gpuTemplateApplyXx2IdEvPT_S1_S1_iiii_param_4];
	ld.param.u32 	%r29, [_Z19gpuTemplateApplyXx2IdEvPT_S1_S1_iiii_param_5];
	ld.param.u32 	%r30, [_Z19gpuTemplateApplyXx2IdEvPT_S1_S1_iiii_param_6];
	cvta.to.global.u64 	%rd1, %rd7;
	cvta.to.global.u64 	%rd2, %rd6;
	cvta.to.global.u64 	%rd3, %rd5;
	mov.u32 	%r31, %tid.x;
	mov.u32 	%r32, %ctaid.x;
	mov.u32 	%r1, %ntid.x;
	mad.lo.s32 	%r43, %r32, %r1, %r31;
	setp.ge.s32 	%p1, %r43, %r27;
	@%p1 bra 	$L__BB28_16;
	setp.gt.s32 	%p2, %r29, 0;
	mul.lo.s32 	%r3, %r30, %r28;
	mov.u32 	%r33, %nctaid.x;
	mul.lo.s32 	%r4, %r1, %r33;
	@%p2 bra 	$L__BB28_2;
	bra.uni 	$L__BB28_15;
$L__BB28_2:
	and.b32  	%r5, %r29, 7;
	and.b32  	%r6, %r29, 3;
	and.b32  	%r7, %r29, 2147483640;
	and.b32  	%r8, %r29, 1;
	neg.s32 	%r9, %r7;
	shl.b32 	%r10, %r28, 3;
	mul.wide.s32 	%rd49, %r3, 8;
	mul.wide.s32 	%rd51, %r28, 8;
$L__BB28_3:
	setp.lt.u32 	%p4, %r29, 8;
	rem.s32 	%r12, %r43, %r28;
	mul.wide.s32 	%rd11, %r43, 8;
	add.s64 	%rd4, %rd3, %rd11;
	mov.b64 	%rd12, 0;
	st.global.u64 	[%rd4], %rd12;
	mov.b32 	%r48, 0;
	mov.f64 	%fd53, 0d0000000000000000;
	@%p4 bra 	$L__BB28_6;
	mov.f64 	%fd53, 0d0000000000000000;
	mov.u32 	%r44, %r43;
	mov.u32 	%r45, %r12;
	mov.u32 	%r46, %r9;
$L__BB28_5:
	.pragma "nounroll";
	mul.wide.s32 	%rd13, %r44, 8;
	add.s64 	%rd14, %rd2, %rd13;
	ld.global.f64 	%fd10, [%rd14];
	mul.wide.s32 	%rd15, %r45, 8;
	add.s64 	%rd16, %rd1, %rd15;
	ld.global.f64 	%fd11, [%rd16];
	fma.rn.f64 	%fd12, %fd10, %fd11, %fd53;
	st.global.f64 	[%rd4], %fd12;
	mul.wide.s32 	%rd17, %r3, 8;
	add.s64 	%rd18, %rd14, %rd17;
	ld.global.f64 	%fd13, [%rd18];
	mul.wide.s32 	%rd19, %r28, 8;
	add.s64 	%rd20, %rd16, %rd19;
	ld.global.f64 	%fd14, [%rd20];
	fma.rn.f64 	%fd15, %fd13, %fd14, %fd12;
	st.global.f64 	[%rd4], %fd15;
	add.s64 	%rd21, %rd18, %rd17;
	ld.global.f64 	%fd16, [%rd21];
	add.s64 	%rd22, %rd20, %rd19;
	ld.global.f64 	%fd17, [%rd22];
	fma.rn.f64 	%fd18, %fd16, %fd17, %fd15;
	st.global.f64 	[%rd4], %fd18;
	add.s64 	%rd23, %rd21, %rd17;
	ld.global.f64 	%fd19, [%rd23];
	add.s64 	%rd24, %rd22, %rd19;
	ld.global.f64 	%fd20, [%rd24];
	fma.rn.f64 	%fd21, %fd19, %fd20, %fd18;
	st.global.f64 	[%rd4], %fd21;
	add.s64 	%rd25, %rd23, %rd17;
	ld.global.f64 	%fd22, [%rd25];
	add.s64 	%rd26, %rd24, %rd19;
	ld.global.f64 	%fd23, [%rd26];
	fma.rn.f64 	%fd24, %fd22, %fd23, %fd21;
	st.global.f64 	[%rd4], %fd24;
	add.s64 	%rd27, %rd25, %rd17;
	ld.global.f64 	%fd25, [%rd27];
	add.s64 	%rd28, %rd26, %rd19;
	ld.global.f64 	%fd26, [%rd28];
	fma.rn.f64 	%fd27, %fd25, %fd26, %fd24;
	st.global.f64 	[%rd4], %fd27;
	add.s64 	%rd29, %rd27, %rd17;
	ld.global.f64 	%fd28, [%rd29];
	add.s64 	%rd30, %rd28, %rd19;
	ld.global.f64 	%fd29, [%rd30];
	fma.rn.f64 	%fd30, %fd28, %fd29, %fd27;
	st.global.f64 	[%rd4], %fd30;
	add.s64 	%rd31, %rd29, %rd17;
	ld.global.f64 	%fd31, [%rd31];
	add.s64 	%rd32, %rd30, %rd19;
	ld.global.f64 	%fd32, [%rd32];
	fma.rn.f64 	%fd53, %fd31, %fd32, %fd30;
	st.global.f64 	[%rd4], %fd53;
	add.s32 	%r46, %r46, 8;
	add.s32 	%r45, %r45, %r10;
	shl.b32 	%r35, %r3, 3;
	add.s32 	%r44, %r44, %r35;
	setp.ne.s32 	%p5, %r46, 0;
	mov.u32 	%r48, %r7;
	@%p5 bra 	$L__BB28_5;
$L__BB28_6:
	setp.eq.s32 	%p6, %r5, 0;
	@%p6 bra 	$L__BB28_14;
	add.s32 	%r36, %r5, -1;
	setp.lt.u32 	%p7, %r36, 3;
	@%p7 bra 	$L__BB28_9;
	mad.lo.s32 	%r37, %r3, %r48, %r43;
	mul.wide.s32 	%rd33, %r37, 8;
	add.s64 	%rd34, %rd2, %rd33;
	ld.global.f64 	%fd33, [%rd34];
	mad.lo.s32 	%r38, %r48, %r28, %r12;
	mul.wide.s32 	%rd35, %r38, 8;
	add.s64 	%rd36, %rd1, %rd35;
	ld.global.f64 	%fd34, [%rd36];
	fma.rn.f64 	%fd35, %fd33, %fd34, %fd53;
	st.global.f64 	[%rd4], %fd35;
	add.s64 	%rd38, %rd34, %rd49;
	ld.global.f64 	%fd36, [%rd38];
	add.s64 	%rd40, %rd36, %rd51;
	ld.global.f64 	%fd37, [%rd40];
	fma.rn.f64 	%fd38, %fd36, %fd37, %fd35;
	st.global.f64 	[%rd4], %fd38;
	add.s64 	%rd41, %rd38, %rd49;
	ld.global.f64 	%fd39, [%rd41];
	add.s64 	%rd42, %rd40, %rd51;
	ld.global.f64 	%fd40, [%rd42];
	fma.rn.f64 	%fd41, %fd39, %fd40, %fd38;
	st.global.f64 	[%rd4], %fd41;
	add.s64 	%rd43, %rd41, %rd49;
	ld.global.f64 	%fd42, [%rd43];
	add.s64 	%rd44, %rd42, %rd51;
	ld.global.f64 	%fd43, [%rd44];
	fma.rn.f64 	%fd53, %fd42, %fd43, %fd41;
	st.global.f64 	[%rd4], %fd53;
	add.s32 	%r48, %r48, 4;
$L__BB28_9:
	setp.eq.s32 	%p8, %r6, 0;
	@%p8 bra 	$L__BB28_14;
	setp.eq.s32 	%p9, %r6, 1;
	@%p9 bra 	$L__BB28_12;
	mad.lo.s32 	%r39, %r3, %r48, %r43;
	mul.wide.s32 	%rd45, %r39, 8;
	add.s64 	%rd46, %rd2, %rd45;
	ld.global.f64 	%fd44, [%rd46];
	mad.lo.s32 	%r40, %r48, %r28, %r12;
	mul.wide.s32 	%rd47, %r40, 8;
	add.s64 	%rd48, %rd1, %rd47;
	ld.global.f64 	%fd45, [%rd48];
	fma.rn.f64 	%fd46, %fd44, %fd45, %fd53;
	st.global.f64 	[%rd4], %fd46;
	add.s64 	%rd50, %rd46, %rd49;
	ld.global.f64 	%fd47, [%rd50];
	add.s64 	%rd52, %rd48, %rd51;
	ld.global.f64 	%fd48, [%rd52];
	fma.rn.f64 	%fd53, %fd47, %fd48, %fd46;
	st.global.f64 	[%rd4], %fd53;
	add.s32 	%r48, %r48, 2;
$L__BB28_12:
	setp.eq.s32 	%p10, %r8, 0;
	@%p10 bra 	$L__BB28_14;
	mad.lo.s32 	%r41, %r3, %r48, %r43;
	mul.wide.s32 	%rd53, %r41, 8;
	add.s64 	%rd54, %rd2, %rd53;
	ld.global.f64 	%fd49, [%rd54];
	mad.lo.s32 	%r42, %r48, %r28, %r12;
	mul.wide.s32 	%rd55, %r42, 8;
	add.s64 	%rd56, %rd1, %rd55;
	ld.global.f64 	%fd50, [%rd56];
	fma.rn.f64 	%fd51, %fd49, %fd50, %fd53;
	st.global.f64 	[%rd4], %fd51;
$L__BB28_14:
	add.s32 	%r43, %r43, %r4;
	setp.lt.s32 	%p11, %r43, %r27;
	@%p11 bra 	$L__BB28_3;
	bra.uni 	$L__BB28_16;
$L__BB28_15:
	mul.wide.s32 	%rd8, %r43, 8;
	add.s64 	%rd9, %rd3, %rd8;
	mov.b64 	%rd10, 0;
	st.global.u64 	[%rd9], %rd10;
	add.s32 	%r43, %r43, %r4;
	setp.lt.s32 	%p3, %r43, %r27;
	@%p3 bra 	$L__BB28_15;
$L__BB28_16:
	ret;

}
	// .globl	_Z19gpuTemplateApplyXx2IfEvPT_S1_S1_iiii
.visible .entry _Z19gpuTemplateApplyXx2IfEvPT_S1_S1_iiii(
	.param .u64 .ptr .align 1 _Z19gpuTemplateApplyXx2IfEvPT_S1_S1_iiii_param_0,
	.param .u64 .ptr .align 1 _Z19gpuTemplateApplyXx2IfEvPT_S1_S1_iiii_param_1,
	.param .u64 .ptr .align 1 _Z19gpuTemplateApplyXx2IfEvPT_S1_S1_iiii_param_2,
	.param .u32 _Z19gpuTemplateApplyXx2IfEvPT_S1_S1_iiii_param_3,
	.param .u32 _Z19gpuTemplateApplyXx2IfEvPT_S1_S1_iiii_param_4,
	.param .u32 _Z19gpuTemplateApplyXx2IfEvPT_S1_S1_iiii_param_5,
	.param .u32 _Z19gpuTemplateApplyXx2IfEvPT_S1_S1_iiii_param_6
)
{
	.reg .pred 	%p<13>;
	.reg .b32 	%r<53>;
	.reg .b32 	%f<56>;
	.reg .b64 	%rd<55>;

	ld.param.u64 	%rd5, [_Z19gpuTemplateApplyXx2IfEvPT_S1_S1_iiii_param_0];
	ld.param.u64 	%rd6, [_Z19gpuTemplateApplyXx2IfEvPT_S1_S1_iiii_param_1];
	ld.param.u64 	%rd7, [_Z19gpuTemplateApplyXx2IfEvPT_S1_S1_iiii_param_2];
	ld.param.u32 	%r24, [_Z19gpuTemplateApplyXx2IfEvPT_S1_S1_iiii_param_3];
	ld.param.u32 	%r25, [_Z19gpuTemplateApplyXx2IfEvPT_S1_S1_iiii_param_4];
	ld.param.u32 	%r26, [_Z19gpuTemplateApplyXx2IfEvPT_S1_S1_iiii_param_5];
	ld.param.u32 	%r27, [_Z19gpuTemplateApplyXx2IfEvPT_S1_S1_iiii_param_6];
	cvta.to.global.u64 	%rd1, %rd7;
	cvta.to.global.u64 	%rd2, %rd6;
	cvta.to.global.u64 	%rd3, %rd5;
	mov.u32 	%r28, %tid.x;
	mov.u32 	%r29, %ctaid.x;
	mov.u32 	%r1, %ntid.x;
	mad.lo.s32 	%r45, %r29, %r1, %r28;
	setp.ge.s32 	%p1, %r45, %r24;
	@%p1 bra 	$L__BB29_16;
	setp.gt.s32 	%p2, %r26, 0;
	mul.lo.s32 	%r3, %r27, %r25;
	mov.u32 	%r30, %nctaid.x;
	mul.lo.s32 	%r4, %r1, %r30;
	@%p2 bra 	$L__BB29_2;
	bra.uni 	$L__BB29_15;
$L__BB29_2:
	and.b32  	%r5, %r26, 7;
	and.b32  	%r32, %r26, 2147483640;
	neg.s32 	%r6, %r32;
	mul.wide.s32 	%rd47, %r3, 4;
	mul.wide.s32 	%rd49, %r25, 4;
$L__BB29_3:
	setp.lt.u32 	%p4, %r26, 8;
	rem.s32 	%r8, %r45, %r25;
	mul.wide.s32 	%rd10, %r45, 4;
	add.s64 	%rd4, %rd3, %rd10;
	mov.b32 	%r50, 0;
	st.global.u32 	[%rd4], %r50;
	mov.f32 	%f53, 0f00000000;
	@%p4 bra 	$L__BB29_6;
	mov.f32 	%f53, 0f00000000;
	mov.u32 	%r46, %r45;
	mov.u32 	%r47, %r8;
	mov.u32 	%r48, %r6;
$L__BB29_5:
	.pragma "nounroll";
	and.b32  	%r50, %r26, 2147483640;
	mul.wide.s32 	%rd11, %r46, 4;
	add.s64 	%rd12, %rd2, %rd11;
	ld.global.f32 	%f10, [%rd12];
	mul.wide.s32 	%rd13, %r47, 4;
	add.s64 	%rd14, %rd1, %rd13;
	ld.global.f32 	%f11, [%rd14];
	fma.rn.f32 	%f12, %f10, %f11, %f53;
	st.global.f32 	[%rd4], %f12;
	mul.wide.s32 	%rd15, %r3, 4;
	add.s64 	%rd16, %rd12, %rd15;
	ld.global.f32 	%f13, [%rd16];
	mul.wide.s32 	%rd17, %r25, 4;
	add.s64 	%rd18, %rd14, %rd17;
	ld.global.f32 	%f14, [%rd18];
	fma.rn.f32 	%f15, %f13, %f14, %f12;
	st.global.f32 	[%rd4], %f15;
	add.s64 	%rd19, %rd16, %rd15;
	ld.global.f32 	%f16, [%rd19];
	add.s64 	%rd20, %rd18, %rd17;
	ld.global.f32 	%f17, [%rd20];
	fma.rn.f32 	%f18, %f16, %f17, %f15;
	st.global.f32 	[%rd4], %f18;
	add.s64 	%rd21, %rd19, %rd15;
	ld.global.f32 	%f19, [%rd21];
	add.s64 	%rd22, %rd20, %rd17;
	ld.global.f32 	%f20, [%rd22];
	fma.rn.f32 	%f21, %f19, %f20, %f18;
	st.global.f32 	[%rd4], %f21;
	add.s64 	%rd23, %rd21, %rd15;
	ld.global.f32 	%f22, [%rd23];
	add.s64 	%rd24, %rd22, %rd17;
	ld.global.f32 	%f23, [%rd24];
	fma.rn.f32 	%f24, %f22, %f23, %f21;
	st.global.f32 	[%rd4], %f24;
	add.s64 	%rd25, %rd23, %rd15;
	ld.global.f32 	%f25, [%rd25];
	add.s64 	%rd26, %rd24, %rd17;
	ld.global.f32 	%f26, [%rd26];
	fma.rn.f32 	%f27, %f25, %f26, %f24;
	st.global.f32 	[%rd4], %f27;
	add.s64 	%rd27, %rd25, %rd15;
	ld.global.f32 	%f28, [%rd27];
	add.s64 	%rd28, %rd26, %rd17;
	ld.global.f32 	%f29, [%rd28];
	fma.rn.f32 	%f30, %f28, %f29, %f27;
	st.global.f32 	[%rd4], %f30;
	add.s64 	%rd29, %rd27, %rd15;
	ld.global.f32 	%f31, [%rd29];
	add.s64 	%rd30, %rd28, %rd17;
	ld.global.f32 	%f32, [%rd30];
	fma.rn.f32 	%f53, %f31, %f32, %f30;
	st.global.f32 	[%rd4], %f53;
	add.s32 	%r48, %r48, 8;
	shl.b32 	%r34, %r25, 3;
	add.s32 	%r47, %r47, %r34;
	shl.b32 	%r35, %r3, 3;
	add.s32 	%r46, %r46, %r35;
	setp.ne.s32 	%p5, %r48, 0;
	@%p5 bra 	$L__BB29_5;
$L__BB29_6:
	setp.eq.s32 	%p6, %r5, 0;
	@%p6 bra 	$L__BB29_14;
	add.s32 	%r36, %r5, -1;
	setp.lt.u32 	%p7, %r36, 3;
	@%p7 bra 	$L__BB29_9;
	mad.lo.s32 	%r37, %r3, %r50, %r45;
	mul.wide.s32 	%rd31, %r37, 4;
	add.s64 	%rd32, %rd2, %rd31;
	ld.global.f32 	%f33, [%rd32];
	mad.lo.s32 	%r38, %r50, %r25, %r8;
	mul.wide.s32 	%rd33, %r38, 4;
	add.s64 	%rd34, %rd1, %rd33;
	ld.global.f32 	%f34, [%rd34];
	fma.rn.f32 	%f35, %f33, %f34, %f53;
	st.global.f32 	[%rd4], %f35;
	add.s64 	%rd36, %rd32, %rd47;
	ld.global.f32 	%f36, [%rd36];
	add.s64 	%rd38, %rd34, %rd49;
	ld.global.f32 	%f37, [%rd38];
	fma.rn.f32 	%f38, %f36, %f37, %f35;
	st.global.f32 	[%rd4], %f38;
	add.s64 	%rd39, %rd36, %rd47;
	ld.global.f32 	%f39, [%rd39];
	add.s64 	%rd40, %rd38, %rd49;
	ld.global.f32 	%f40, [%rd40];
	fma.rn.f32 	%f41, %f39, %f40, %f38;
	st.global.f32 	[%rd4], %f41;
	add.s64 	%rd41, %rd39, %rd47;
	ld.global.f32 	%f42, [%rd41];
	add.s64 	%rd42, %rd40, %rd49;
	ld.global.f32 	%f43, [%rd42];
	fma.rn.f32 	%f53, %f42, %f43, %f41;
	st.global.f32 	[%rd4], %f53;
	add.s32 	%r50, %r50, 4;
$L__BB29_9:
	and.b32  	%r39, %r26, 3;
	setp.eq.s32 	%p8, %r39, 0;
	@%p8 bra 	$L__BB29_14;
	setp.eq.s32 	%p9, %r39, 1;
	@%p9 bra 	$L__BB29_12;
	mad.lo.s32 	%r40, %r3, %r50, %r45;
	mul.wide.s32 	%rd43, %r40, 4;
	add.s64 	%rd44, %rd2, %rd43;
	ld.global.f32 	%f44, [%rd44];
	mad.lo.s32 	%r41, %r50, %r25, %r8;
	mul.wide.s32 	%rd45, %r41, 4;
	add.s64 	%rd46, %rd1, %rd45;
	ld.global.f32 	%f45, [%rd46];
	fma.rn.f32 	%f46, %f44, %f45, %f53;
	st.global.f32 	[%rd4], %f46;
	add.s64 	%rd48, %rd44, %rd47;
	ld.global.f32 	%f47, [%rd48];
	add.s64 	%rd50, %rd46, %rd49;
	ld.global.f32 	%f48, [%rd50];
	fma.rn.f32 	%f53, %f47, %f48, %f46;
	st.global.f32 	[%rd4], %f53;
	add.s32 	%r50, %r50, 2;
$L__BB29_12:
	and.b32  	%r42, %r26, 1;
	setp.eq.b32 	%p10, %r42, 1;
	not.pred 	%p11, %p10;
	@%p11 bra 	$L__BB29_14;
	mad.lo.s32 	%r43, %r3, %r50, %r45;
	mul.wide.s32 	%rd51, %r43, 4;
	add.s64 	%rd52, %rd2, %rd51;
	ld.global.f32 	%f49, [%rd52];
	mad.lo.s32 	%r44, %r50, %r25, %r8;
	mul.wide.s32 	%rd53, %r44, 4;
	add.s64 	%rd54, %rd1, %rd53;
	ld.global.f32 	%f50, [%rd54];
	fma.rn.f32 	%f51, %f49, %f50, %f53;
	st.global.f32 	[%rd4], %f51;
$L__BB29_14:
	add.s32 	%r45, %r45, %r4;
	setp.lt.s32 	%p12, %r45, %r24;
	@%p12 bra 	$L__BB29_3;
	bra.uni 	$L__BB29_16;
$L__BB29_15:
	mul.wide.s32 	%rd8, %r45, 4;
	add.s64 	%rd9, %rd3, %rd8;
	mov.b32 	%r31, 0;
	st.global.u32 	[%rd9], %r31;
	add.s32 	%r45, %r45, %r4;
	setp.lt.s32 	%p3, %r45, %r24;
	@%p3 bra 	$L__BB29_15;
$L__BB29_16:
	ret;

}
	// .globl	_Z20gpuTemplateApplyJac1IdEvPT_S1_ii
.visible .entry _Z20gpuTemplateApplyJac1IdEvPT_S1_ii(
	.param .u64 .ptr .align 1 _Z20gpuTemplateApplyJac1IdEvPT_S1_ii_param_0,
	.param .u64 .ptr .align 1 _Z20gpuTemplateApplyJac1IdEvPT_S1_ii_param_1,
	.param .u32 _Z20gpuTemplateApplyJac1IdEvPT_S1_ii_param_2,
	.param .u32 _Z20gpuTemplateApplyJac1IdEvPT_S1_ii_param_3
)
{
	.reg .pred 	%p<3>;
	.reg .b32 	%r<13>;
	.reg .b64 	%rd<9>;
	.reg .b64 	%fd<4>;

	ld.param.u64 	%rd3, [_Z20gpuTemplateApplyJac1IdEvPT_S1_ii_param_0];
	ld.param.u64 	%rd4, [_Z20gpuTemplateApplyJac1IdEvPT_S1_ii_param_1];
	ld.param.u32 	%r6, [_Z20gpuTemplateApplyJac1IdEvPT_S1_ii_param_2];
	ld.param.u32 	%r7, [_Z20gpuTemplateApplyJac1IdEvPT_S1_ii_param_3];
	mov.u32 	%r8, %tid.x;
	mov.u32 	%r9, %ctaid.x;
	mov.u32 	%r1, %ntid.x;
	mad.lo.s32 	%r12, %r9, %r1, %r8;
	setp.ge.s32 	%p1, %r12, %r6;
	@%p1 bra 	$L__BB30_3;
	mov.u32 	%r10, %nctaid.x;
	mul.lo.s32 	%r3, %r1, %r10;
	cvta.to.global.u64 	%rd1, %rd3;
	cvta.to.global.u64 	%rd2, %rd4;
$L__BB30_2:
	rem.s32 	%r11, %r12, %r7;
	mul.wide.s32 	%rd5, %r12, 8;
	add.s64 	%rd6, %rd1, %rd5;
	ld.global.f64 	%fd1, [%rd6];
	mul.wide.s32 	%rd7, %r11, 8;
	add.s64 	%rd8, %rd2, %rd7;
	ld.global.f64 	%fd2, [%rd8];
	mul.f64 	%fd3, %fd1, %fd2;
	st.global.f64 	[%rd6], %fd3;
	add.s32 	%r12, %r12, %r3;
	setp.lt.s32 	%p2, %r12, %r6;
	@%p2 bra 	$L__BB30_2;
$L__BB30_3:
	ret;

}
	// .globl	_Z20gpuTemplateApplyJac1IfEvPT_S1_ii
.visible .entry _Z20gpuTemplateApplyJac1IfEvPT_S1_ii(
	.param .u64 .ptr .align 1 _Z20gpuTemplateApplyJac1IfEvPT_S1_ii_param_0,
	.param .u64 .ptr .align 1 _Z20gpuTemplateApplyJac1IfEvPT_S1_ii_param_1,
	.param .u32 _Z20gpuTemplateApplyJac1IfEvPT_S1_ii_param_2,
	.param .u32 _Z20gpuTemplateApplyJac1IfEvPT_S1_ii_param_3
)
{
	.reg .pred 	%p<3>;
	.reg .b32 	%r<13>;
	.reg .b32 	%f<4>;
	.reg .b64 	%rd<9>;

	ld.param.u64 	%rd3, [_Z20gpuTemplateApplyJac1IfEvPT_S1_ii_param_0];
	ld.param.u64 	%rd4, [_Z20gpuTemplateApplyJac1IfEvPT_S1_ii_param_1];
	ld.param.u32 	%r6, [_Z20gpuTemplateApplyJac1IfEvPT_S1_ii_param_2];
	ld.param.u32 	%r7, [_Z20gpuTemplateApplyJac1IfEvPT_S1_ii_param_3];
	mov.u32 	%r8, %tid.x;
	mov.u32 	%r9, %ctaid.x;
	mov.u32 	%r1, %ntid.x;
	mad.lo.s32 	%r12, %r9, %r1, %r8;
	setp.ge.s32 	%p1, %r12, %r6;
	@%p1 bra 	$L__BB31_3;
	mov.u32 	%r10, %nctaid.x;
	mul.lo.s32 	%r3, %r1, %r10;
	cvta.to.global.u64 	%rd1, %rd3;
	cvta.to.global.u64 	%rd2, %rd4;
$L__BB31_2:
	rem.s32 	%r11, %r12, %r7;
	mul.wide.s32 	%rd5, %r12, 4;
	add.s64 	%rd6, %rd1, %rd5;
	ld.global.f32 	%f1, [%rd6];
	mul.wide.s32 	%rd7, %r11, 4;
	add.s64 	%rd8, %rd2, %rd7;
	ld.global.f32 	%f2, [%rd8];
	mul.f32 	%f3, %f1, %f2;
	st.global.f32 	[%rd6], %f3;
	add.s32 	%r12, %r12, %r3;
	setp.lt.s32 	%p2, %r12, %r6;
	@%p2 bra 	$L__BB31_2;
$L__BB31_3:
	ret;

}
	// .globl	_Z20gpuTemplateApplyJac2IdEvPT_S1_S1_S1_S1_ii
.visible .entry _Z20gpuTemplateApplyJac2IdEvPT_S1_S1_S1_S1_ii(
	.param .u64 .ptr .align 1 _Z20gpuTemplateApplyJac2IdEvPT_S1_S1_S1_S1_ii_param_0,
	.param .u64 .ptr .align 1 _Z20gpuTemplateApplyJac2IdEvPT_S1_S1_S1_S1_ii_param_1,
	.param .u64 .ptr .align 1 _Z20gpuTemplateApplyJac2IdEvPT_S1_S1_S1_S1_ii_param_2,
	.param .u64 .ptr .align 1 _Z20gpuTemplateApplyJac2IdEvPT_S1_S1_S1_S1_ii_param_3,
	.param .u64 .ptr .align 1 _Z20gpuTemplateApplyJac2IdEvPT_S1_S1_S1_S1_ii_param_4,
	.param .u32 _Z20gpuTemplateApplyJac2IdEvPT_S1_S1_S1_S1_ii_param_5,
	.param .u32 _Z20gpuTemplateApplyJac2IdEvPT_S1_S1_S1_S1_ii_param_6
)
{
	.reg .pred 	%p<3>;
	.reg .b32 	%r<15>;
	.reg .b64 	%rd<19>;
	.reg .b64 	%fd<10>;

	ld.param.u64 	%rd6, [_Z20gpuTemplateApplyJac2IdEvPT_S1_S1_S1_S1_ii_param_0];
	ld.param.u64 	%rd7, [_Z20gpuTemplateApplyJac2IdEvPT_S1_S1_S1_S1_ii_param_1];
	ld.param.u64 	%rd8, [_Z20gpuTemplateApplyJac2IdEvPT_S1_S1_S1_S1_ii_param_2];
	ld.param.u64 	%rd9, [_Z20gpuTemplateApplyJac2IdEvPT_S1_S1_S1_S1_ii_param_3];
	ld.param.u64 	%rd10, [_Z20gpuTemplateApplyJac2IdEvPT_S1_S1_S1_S1_ii_param_4];
	ld.param.u32 	%r6, [_Z20gpuTemplateApplyJac2IdEvPT_S1_S1_S1_S1_ii_param_5];
	ld.param.u32 	%r7, [_Z20gpuTemplateApplyJac2IdEvPT_S1_S1_S1_S1_ii_param_6];
	mov.u32 	%r8, %tid.x;
	mov.u32 	%r9, %ctaid.x;
	mov.u32 	%r1, %ntid.x;
	mad.lo.s32 	%r14, %r9, %r1, %r8;
	setp.ge.s32 	%p1, %r14, %r6;
	@%p1 bra 	$L__BB32_3;
	mov.u32 	%r10, %nctaid.x;
	mul.lo.s32 	%r3, %r1, %r10;
	cvta.to.global.u64 	%rd1, %rd6;
	cvta.to.global.u64 	%rd2, %rd9;
	cvta.to.global.u64 	%rd3, %rd8;
	cvta.to.global.u64 	%rd4, %rd10;
	cvta.to.global.u64 	%rd5, %rd7;
$L__BB32_2:
	div.s32 	%r11, %r14, %r7;
	mul.lo.s32 	%r12, %r11, %r7;
	sub.s32 	%r13, %r14, %r12;
	mul.wide.s32 	%rd11, %r14, 8;
	add.s64 	%rd12, %rd1, %rd11;
	ld.global.f64 	%fd1, [%rd12];
	add.s64 	%rd13, %rd2, %rd11;
	ld.global.f64 	%fd2, [%rd13];
	add.f64 	%fd3, %fd1, %fd2;
	add.s64 	%rd14, %rd3, %rd11;
	ld.global.f64 	%fd4, [%rd14];
	mul.wide.s32 	%rd15, %r11, 8;
	add.s64 	%rd16, %rd4, %rd15;
	ld.global.f64 	%fd5, [%rd16];
	mul.f64 	%fd6, %fd4, %fd5;
	sub.f64 	%fd7, %fd3, %fd6;
	mul.wide.s32 	%rd17, %r13, 8;
	add.s64 	%rd18, %rd5, %rd17;
	ld.global.f64 	%fd8, [%rd18];
	mul.f64 	%fd9, %fd8, %fd7;
	st.global.f64 	[%rd12], %fd9;
	add.s32 	%r14, %r14, %r3;
	setp.lt.s32 	%p2, %r14, %r6;
	@%p2 bra 	$L__BB32_2;
$L__BB32_3:
	ret;

}
	// .globl	_Z20gpuTemplateApplyJac2IfEvPT_S1_S1_S1_S1_ii
.visible .entry _Z20gpuTemplateApplyJac2IfEvPT_S1_S1_S1_S1_ii(
	.param .u64 .ptr .align 1 _Z20gpuTemplateApplyJac2IfEvPT_S1_S1_S1_S1_ii_param_0,
	.param .u64 .ptr .align 1 _Z20gpuTemplateApplyJac2IfEvPT_S1_S1_S1_S1_ii_param_1,
	.param .u64 .ptr .align 1 _Z20gpuTemplateApplyJac2IfEvPT_S1_S1_S1_S1_ii_param_2,
	.param .u64 .ptr .align 1 _Z20gpuTemplateApplyJac2IfEvPT_S1_S1_S1_S1_ii_param_3,
	.param .u64 .ptr .align 1 _Z20gpuTemplateApplyJac2IfEvPT_S1_S1_S1_S1_ii_param_4,
	.param .u32 _Z20gpuTemplateApplyJac2IfEvPT_S1_S1_S1_S1_ii_param_5,
	.param .u32 _Z20gpuTemplateApplyJac2IfEvPT_S1_S1_S1_S1_ii_param_6
)
{
	.reg .pred 	%p<3>;
	.reg .b32 	%r<15>;
	.reg .b32 	%f<10>;
	.reg .b64 	%rd<19>;

	ld.param.u64 	%rd6, [_Z20gpuTemplateApplyJac2IfEvPT_S1_S1_S1_S1_ii_param_0];
	ld.param.u64 	%rd7, [_Z20gpuTemplateApplyJac2IfEvPT_S1_S1_S1_S1_ii_param_1];
	ld.param.u64 	%rd8, [_Z20gpuTemplateApplyJac2IfEvPT_S1_S1_S1_S1_ii_param_2];
	ld.param.u64 	%rd9, [_Z20gpuTemplateApplyJac2IfEvPT_S1_S1_S1_S1_ii_param_3];
	ld.param.u64 	%rd10, [_Z20gpuTemplateApplyJac2IfEvPT_S1_S1_S1_S1_ii_param_4];
	ld.param.u32 	%r6, [_Z20gpuTemplateApplyJac2IfEvPT_S1_S1_S1_S1_ii_param_5];
	ld.param.u32 	%r7, [_Z20gpuTemplateApplyJac2IfEvPT_S1_S1_S1_S1_ii_param_6];
	mov.u32 	%r8, %tid.x;
	mov.u32 	%r9, %ctaid.x;
	mov.u32 	%r1, %ntid.x;
	mad.lo.s32 	%r14, %r9, %r1, %r8;
	setp.ge.s32 	%p1, %r14, %r6;
	@%p1 bra 	$L__BB33_3;
	mov.u32 	%r10, %nctaid.x;
	mul.lo.s32 	%r3, %r1, %r10;
	cvta.to.global.u64 	%rd1, %rd6;
	cvta.to.global.u64 	%rd2, %rd9;
	cvta.to.global.u64 	%rd3, %rd8;
	cvta.to.global.u64 	%rd4, %rd10;
	cvta.to.global.u64 	%rd5, %rd7;
$L__BB33_2:
	div.s32 	%r11, %r14, %r7;
	mul.lo.s32 	%r12, %r11, %r7;
	sub.s32 	%r13, %r14, %r12;
	mul.wide.s32 	%rd11, %r14, 4;
	add.s64 	%rd12, %rd1, %rd11;
	ld.global.f32 	%f1, [%rd12];
	add.s64 	%rd13, %rd2, %rd11;
	ld.global.f32 	%f2, [%rd13];
	add.f32 	%f3, %f1, %f2;
	add.s64 	%rd14, %rd3, %rd11;
	ld.global.f32 	%f4, [%rd14];
	mul.wide.s32 	%rd15, %r11, 4;
	add.s64 	%rd16, %rd4, %rd15;
	ld.global.f32 	%f5, [%rd16];
	mul.f32 	%f6, %f4, %f5;
	sub.f32 	%f7, %f3, %f6;
	mul.wide.s32 	%rd17, %r13, 4;
	add.s64 	%rd18, %rd5, %rd17;
	ld.global.f32 	%f8, [%rd18];
	mul.f32 	%f9, %f8, %f7;
	st.global.f32 	[%rd12], %f9;
	add.s32 	%r14, %r14, %r3;
	setp.lt.s32 	%p2, %r14, %r6;
	@%p2 bra 	$L__BB33_2;
$L__BB33_3:
	ret;

}
	// .globl	_Z22gpuTemplateApplyNormalIdEvPT_S1_S1_iiii
.visible .entry _Z22gpuTemplateApplyNormalIdEvPT_S1_S1_iiii(
	.param .u64 .ptr .align 1 _Z22gpuTemplateApplyNormalIdEvPT_S1_S1_iiii_param_0,
	.param .u64 .ptr .align 1 _Z22gpuTemplateApplyNormalIdEvPT_S1_S1_iiii_param_1,
	.param .u64 .ptr .align 1 _Z22gpuTemplateApplyNormalIdEvPT_S1_S1_iiii_param_2,
	.param .u32 _Z22gpuTemplateApplyNormalIdEvPT_S1_S1_iiii_param_3,
	.param .u32 _Z22gpuTemplateApplyNormalIdEvPT_S1_S1_iiii_param_4,
	.param .u32 _Z22gpuTemplateApplyNormalIdEvPT_S1_S1_iiii_param_5,
	.param .u32 _Z22gpuTemplateApplyNormalIdEvPT_S1_S1_iiii_param_6
)
{
	.reg .pred 	%p<12>;
	.reg .b32 	%r<49>;
	.reg .b64 	%rd<54>;
	.reg .b64 	%fd<46>;

	ld.param.u64 	%rd5, [_Z22gpuTemplateApplyNormalIdEvPT_S1_S1_iiii_param_0];
	ld.param.u64 	%rd6, [_Z22gpuTemplateApplyNormalIdEvPT_S1_S1_iiii_param_2];
	ld.param.u32 	%r22, [_Z22gpuTemplateApplyNormalIdEvPT_S1_S1_iiii_param_3];
	ld.param.u32 	%r23, [_Z22gpuTemplateApplyNormalIdEvPT_S1_S1_iiii_param_4];
	ld.param.u32 	%r24, [_Z22gpuTemplateApplyNormalIdEvPT_S1_S1_iiii_param_5];
	ld.param.u32 	%r25, [_Z22gpuTemplateApplyNormalIdEvPT_S1_S1_iiii_param_6];
	cvta.to.global.u64 	%rd1, %rd5;
	cvta.to.global.u64 	%rd2, %rd6;
	mov.u32 	%r26, %tid.x;
	mov.u32 	%r27, %ctaid.x;
	mov.u32 	%r1, %ntid.x;
	mad.lo.s32 	%r42, %r27, %r1, %r26;
	setp.ge.s32 	%p1, %r42, %r22;
	@%p1 bra 	$L__BB34_15;
	setp.lt.s32 	%p2, %r25, 1;
	mul.lo.s32 	%r3, %r24, %r23;
	@%p2 bra 	$L__BB34_15;
	and.b32  	%r4, %r25, 7;
	and.b32  	%r28, %r25, 2147483640;
	neg.s32 	%r5, %r28;
	mov.u32 	%r29, %nctaid.x;
	mul.lo.s32 	%r6, %r1, %r29;
	mul.wide.s32 	%rd45, %r23, 8;
	mul.wide.s32 	%rd47, %r3, 8;
$L__BB34_3:
	ld.param.u64 	%rd53, [_Z22gpuTemplateApplyNormalIdEvPT_S1_S1_iiii_param_1];
	setp.lt.u32 	%p3, %r25, 8;
	rem.s32 	%r8, %r42, %r23;
	cvta.to.global.u64 	%rd7, %rd53;
	mul.wide.s32 	%rd8, %r42, 8;
	add.s64 	%rd3, %rd7, %rd8;
	mov.b32 	%r47, 0;
	@%p3 bra 	$L__BB34_6;
	mov.u32 	%r43, %r8;
	mov.u32 	%r44, %r42;
	mov.u32 	%r45, %r5;
$L__BB34_5:
	.pragma "nounroll";
	and.b32  	%r47, %r25, 2147483640;
	ld.global.f64 	%fd1, [%rd3];
	mul.wide.s32 	%rd9, %r43, 8;
	add.s64 	%rd10, %rd2, %rd9;
	ld.global.f64 	%fd2, [%rd10];
	mul.f64 	%fd3, %fd1, %fd2;
	mul.wide.s32 	%rd11, %r44, 8;
	add.s64 	%rd12, %rd1, %rd11;
	st.global.f64 	[%rd12], %fd3;
	ld.global.f64 	%fd4, [%rd3];
	mul.wide.s32 	%rd13, %r23, 8;
	add.s64 	%rd14, %rd10, %rd13;
	ld.global.f64 	%fd5, [%rd14];
	mul.f64 	%fd6, %fd4, %fd5;
	mul.wide.s32 	%rd15, %r3, 8;
	add.s64 	%rd16, %rd12, %rd15;
	st.global.f64 	[%rd16], %fd6;
	ld.global.f64 	%fd7, [%rd3];
	add.s64 	%rd17, %rd14, %rd13;
	ld.global.f64 	%fd8, [%rd17];
	mul.f64 	%fd9, %fd7, %fd8;
	add.s64 	%rd18, %rd16, %rd15;
	st.global.f64 	[%rd18], %fd9;
	ld.global.f64 	%fd10, [%rd3];
	add.s64 	%rd19, %rd17, %rd13;
	ld.global.f64 	%fd11, [%rd19];
	mul.f64 	%fd12, %fd10, %fd11;
	add.s64 	%rd20, %rd18, %rd15;
	st.global.f64 	[%rd20], %fd12;
	ld.global.f64 	%fd13, [%rd3];
	add.s64 	%rd21, %rd19, %rd13;
	ld.global.f64 	%fd14, [%rd21];
	mul.f64 	%fd15, %fd13, %fd14;
	add.s64 	%rd22, %rd20, %rd15;
	st.global.f64 	[%rd22], %fd15;
	ld.global.f64 	%fd16, [%rd3];
	add.s64 	%rd23, %rd21, %rd13;
	ld.global.f64 	%fd17, [%rd23];
	mul.f64 	%fd18, %fd16, %fd17;
	add.s64 	%rd24, %rd22, %rd15;
	st.global.f64 	[%rd24], %fd18;
	ld.global.f64 	%fd19, [%rd3];
	add.s64 	%rd25, %rd23, %rd13;
	ld.global.f64 	%fd20, [%rd25];
	mul.f64 	%fd21, %fd19, %fd20;
	add.s64 	%rd26, %rd24, %rd15;
	st.global.f64 	[%rd26], %fd21;
	ld.global.f64 	%fd22, [%rd3];
	add.s64 	%rd27, %rd25, %rd13;
	ld.global.f64 	%fd23, [%rd27];
	mul.f64 	%fd24, %fd22, %fd23;
	add.s64 	%rd28, %rd26, %rd15;
	st.global.f64 	[%rd28], %fd24;
	add.s32 	%r45, %r45, 8;
	shl.b32 	%r31, %r3, 3;
	add.s32 	%r44, %r44, %r31;
	shl.b32 	%r32, %r23, 3;
	add.s32 	%r43, %r43, %r32;
	setp.ne.s32 	%p4, %r45, 0;
	@%p4 bra 	$L__BB34_5;
$L__BB34_6:
	setp.eq.s32 	%p5, %r4, 0;
	@%p5 bra 	$L__BB34_14;
	add.s32 	%r33, %r4, -1;
	setp.lt.u32 	%p6, %r33, 3;
	@%p6 bra 	$L__BB34_9;
	ld.global.f64 	%fd25, [%rd3];
	mad.lo.s32 	%r34, %r47, %r23, %r8;
	mul.wide.s32 	%rd29, %r34, 8;
	add.s64 	%rd30, %rd2, %rd29;
	ld.global.f64 	%fd26, [%rd30];
	mul.f64 	%fd27, %fd25, %fd26;
	mad.lo.s32 	%r35, %r3, %r47, %r42;
	mul.wide.s32 	%rd31, %r35, 8;
	add.s64 	%rd32, %rd1, %rd31;
	st.global.f64 	[%rd32], %fd27;
	ld.global.f64 	%fd28, [%rd3];
	add.s64 	%rd34, %rd30, %rd45;
	ld.global.f64 	%fd29, [%rd34];
	mul.f64 	%fd30, %fd28, %fd29;
	add.s64 	%rd36, %rd32, %rd47;
	st.global.f64 	[%rd36], %fd30;
	ld.global.f64 	%fd31, [%rd3];
	add.s64 	%rd37, %rd34, %rd45;
	ld.global.f64 	%fd32, [%rd37];
	mul.f64 	%fd33, %fd31, %fd32;
	add.s64 	%rd38, %rd36, %rd47;
	st.global.f64 	[%rd38], %fd33;
	ld.global.f64 	%fd34, [%rd3];
	add.s64 	%rd39, %rd37, %rd45;
	ld.global.f64 	%fd35, [%rd39];
	mul.f64 	%fd36, %fd34, %fd35;
	add.s64 	%rd40, %rd38, %rd47;
	st.global.f64 	[%rd40], %fd36;
	add.s32 	%r47, %r47, 4;
$L__BB34_9:
	and.b32  	%r36, %r25, 3;
	setp.eq.s32 	%p7, %r36, 0;
	@%p7 bra 	$L__BB34_14;
	setp.eq.s32 	%p8, %r36, 1;
	@%p8 bra 	$L__BB34_12;
	ld.global.f64 	%fd37, [%rd3];
	mad.lo.s32 	%r37, %r47, %r23, %r8;
	mul.wide.s32 	%rd41, %r37, 8;
	add.s64 	%rd42, %rd2, %rd41;
	ld.global.f64 	%fd38, [%rd42];
	mul.f64 	%fd39, %fd37, %fd38;
	mad.lo.s32 	%r38, %r3, %r47, %r42;
	mul.wide.s32 	%rd43, %r38, 8;
	add.s64 	%rd44, %rd1, %rd43;
	st.global.f64 	[%rd44], %fd39;
	ld.global.f64 	%fd40, [%rd3];
	add.s64 	%rd46, %rd42, %rd45;
	ld.global.f64 	%fd41, [%rd46];
	mul.f64 	%fd42, %fd40, %fd41;
	add.s64 	%rd48, %rd44, %rd47;
	st.global.f64 	[%rd48], %fd42;
	add.s32 	%r47, %r47, 2;
$L__BB34_12:
	and.b32  	%r39, %r25, 1;
	setp.eq.b32 	%p9, %r39, 1;
	not.pred 	%p10, %p9;
	@%p10 bra 	$L__BB34_14;
	ld.global.f64 	%fd43, [%rd3];
	mad.lo.s32 	%r40, %r47, %r23, %r8;
	mul.wide.s32 	%rd49, %r40, 8;
	add.s64 	%rd50, %rd2, %rd49;
	ld.global.f64 	%fd44, [%rd50];
	mul.f64 	%fd45, %fd43, %fd44;
	mad.lo.s32 	%r41, %r3, %r47, %r42;
	mul.wide.s32 	%rd51, %r41, 8;
	add.s64 	%rd52, %rd1, %rd51;
	st.global.f64 	[%rd52], %fd45;
$L__BB34_14:
	add.s32 	%r42, %r42, %r6;
	setp.lt.s32 	%p11, %r42, %r22;
	@%p11 bra 	$L__BB34_3;
$L__BB34_15:
	ret;

}
	// .globl	_Z22gpuTemplateApplyNormalIfEvPT_S1_S1_iiii
.visible .entry _Z22gpuTemplateApplyNormalIfEvPT_S1_S1_iiii(
	.param .u64 .ptr .align 1 _Z22gpuTemplateApplyNormalIfEvPT_S1_S1_iiii_param_0,
	.param .u64 .ptr .align 1 _Z22gpuTemplateApplyNormalIfEvPT_S1_S1_iiii_param_1,
	.param .u64 .ptr .align 1 _Z22gpuTemplateApplyNormalIfEvPT_S1_S1_iiii_param_2,
	.param .u32 _Z22gpuTemplateApplyNormalIfEvPT_S1_S1_iiii_param_3,
	.param .u32 _Z22gpuTemplateApplyNormalIfEvPT_S1_S1_iiii_param_4,
	.param .u32 _Z22gpuTemplateApplyNormalIfEvPT_S1_S1_iiii_param_5,
	.param .u32 _Z22gpuTemplateApplyNormalIfEvPT_S1_S1_iiii_param_6
)
{
	.reg .pred 	%p<11>;
	.reg .b32 	%r<48>;
	.reg .b32 	%f<46>;
	.reg .b64 	%rd<54>;

	ld.param.u64 	%rd5, [_Z22gpuTemplateApplyNormalIfEvPT_S1_S1_iiii_param_0];
	ld.param.u64 	%rd6, [_Z22gpuTemplateApplyNormalIfEvPT_S1_S1_iiii_param_2];
	ld.param.u32 	%r24, [_Z22gpuTemplateApplyNormalIfEvPT_S1_S1_iiii_param_3];
	ld.param.u32 	%r25, [_Z22gpuTemplateApplyNormalIfEvPT_S1_S1_iiii_param_4];
	ld.param.u32 	%r26, [_Z22gpuTemplateApplyNormalIfEvPT_S1_S1_iiii_param_5];
	ld.param.u32 	%r27, [_Z22gpuTemplateApplyNormalIfEvPT_S1_S1_iiii_param_6];
	cvta.to.global.u64 	%rd1, %rd5;
	cvta.to.global.u64 	%rd2, %rd6;
	mov.u32 	%r28, %tid.x;
	mov.u32 	%r29, %ctaid.x;
	mov.u32 	%r1, %ntid.x;
	mad.lo.s32 	%r41, %r29, %r1, %r28;
	setp.ge.s32 	%p1, %r41, %r24;
	@%p1 bra 	$L__BB35_15;
	setp.lt.s32 	%p2, %r27, 1;
	mul.lo.s32 	%r3, %r26, %r25;
	@%p2 bra 	$L__BB35_15;
	and.b32  	%r4, %r27, 7;
	and.b32  	%r5, %r27, 2147483640;
	and.b32  	%r6, %r27, 1;
	neg.s32 	%r7, %r5;
	shl.b32 	%r8, %r25, 3;
	mov.u32 	%r30, %nctaid.x;
	mul.lo.s32 	%r9, %r1, %r30;
	mul.wide.s32 	%rd45, %r25, 4;
	mul.wide.s32 	%rd47, %r3, 4;
$L__BB35_3:
	ld.param.u64 	%rd53, [_Z22gpuTemplateApplyNormalIfEvPT_S1_S1_iiii_param_1];
	setp.lt.u32 	%p3, %r27, 8;
	rem.s32 	%r11, %r41, %r25;
	cvta.to.global.u64 	%rd7, %rd53;
	mul.wide.s32 	%rd8, %r41, 4;
	add.s64 	%rd3, %rd7, %rd8;
	mov.b32 	%r46, 0;
	@%p3 bra 	$L__BB35_6;
	mov.u32 	%r42, %r11;
	mov.u32 	%r43, %r41;
	mov.u32 	%r44, %r7;
$L__BB35_5:
	.pragma "nounroll";
	ld.global.f32 	%f1, [%rd3];
	mul.wide.s32 	%rd9, %r42, 4;
	add.s64 	%rd10, %rd2, %rd9;
	ld.global.f32 	%f2, [%rd10];
	mul.f32 	%f3, %f1, %f2;
	mul.wide.s32 	%rd11, %r43, 4;
	add.s64 	%rd12, %rd1, %rd11;
	st.global.f32 	[%rd12], %f3;
	ld.global.f32 	%f4, [%rd3];
	mul.wide.s32 	%rd13, %r25, 4;
	add.s64 	%rd14, %rd10, %rd13;
	ld.global.f32 	%f5, [%rd14];
	mul.f32 	%f6, %f4, %f5;
	mul.wide.s32 	%rd15, %r3, 4;
	add.s64 	%rd16, %rd12, %rd15;
	st.global.f32 	[%rd16], %f6;
	ld.global.f32 	%f7, [%rd3];
	add.s64 	%rd17, %rd14, %rd13;
	ld.global.f32 	%f8, [%rd17];
	mul.f32 	%f9, %f7, %f8;
	add.s64 	%rd18, %rd16, %rd15;
	st.global.f32 	[%rd18], %f9;
	ld.global.f32 	%f10, [%rd3];
	add.s64 	%rd19, %rd17, %rd13;
	ld.global.f32 	%f11, [%rd19];
	mul.f32 	%f12, %f10, %f11;
	add.s64 	%rd20, %rd18, %rd15;
	st.global.f32 	[%rd20], %f12;
	ld.global.f32 	%f13, [%rd3];
	add.s64 	%rd21, %rd19, %rd13;
	ld.global.f32 	%f14, [%rd21];
	mul.f32 	%f15, %f13, %f14;
	add.s64 	%rd22, %rd20, %rd15;
	st.global.f32 	[%rd22], %f15;
	ld.global.f32 	%f16, [%rd3];
	add.s64 	%rd23, %rd21, %rd13;
	ld.global.f32 	%f17, [%rd23];
	mul.f32 	%f18, %f16, %f17;
	add.s64 	%rd24, %rd22, %rd15;
	st.global.f32 	[%rd24], %f18;
	ld.global.f32 	%f19, [%rd3];
	add.s64 	%rd25, %rd23, %rd13;
	ld.global.f32 	%f20, [%rd25];
	mul.f32 	%f21, %f19, %f20;
	add.s64 	%rd26, %rd24, %rd15;
	st.global.f32 	[%rd26], %f21;
	ld.global.f32 	%f22, [%rd3];
	add.s64 	%rd27, %rd25, %rd13;
	ld.global.f32 	%f23, [%rd27];
	mul.f32 	%f24, %f22, %f23;
	add.s64 	%rd28, %rd26, %rd15;
	st.global.f32 	[%rd28], %f24;
	add.s32 	%r44, %r44, 8;
	shl.b32 	%r32, %r3, 3;
	add.s32 	%r43, %r43, %r32;
	add.s32 	%r42, %r42, %r8;
	setp.ne.s32 	%p4, %r44, 0;
	mov.u32 	%r46, %r5;
	@%p4 bra 	$L__BB35_5;
$L__BB35_6:
	setp.eq.s32 	%p5, %r4, 0;
	@%p5 bra 	$L__BB35_14;
	add.s32 	%r33, %r4, -1;
	setp.lt.u32 	%p6, %r33, 3;
	@%p6 bra 	$L__BB35_9;
	ld.global.f32 	%f25, [%rd3];
	mad.lo.s32 	%r34, %r46, %r25, %r11;
	mul.wide.s32 	%rd29, %r34, 4;
	add.s64 	%rd30, %rd2, %rd29;
	ld.global.f32 	%f26, [%rd30];
	mul.f32 	%f27, %f25, %f26;
	mad.lo.s32 	%r35, %r3, %r46, %r41;
	mul.wide.s32 	%rd31, %r35, 4;
	add.s64 	%rd32, %rd1, %rd31;
	st.global.f32 	[%rd32], %f27;
	ld.global.f32 	%f28, [%rd3];
	add.s64 	%rd34, %rd30, %rd45;
	ld.global.f32 	%f29, [%rd34];
	mul.f32 	%f30, %f28, %f29;
	add.s64 	%rd36, %rd32, %rd47;
	st.global.f32 	[%rd36], %f30;
	ld.global.f32 	%f31, [%rd3];
	add.s64 	%rd37, %rd34, %rd45;
	ld.global.f32 	%f32, [%rd37];
	mul.f32 	%f33, %f31, %f32;
	add.s64 	%rd38, %rd36, %rd47;
	st.global.f32 	[%rd38], %f33;
	ld.global.f32 	%f34, [%rd3];
	add.s64 	%rd39, %rd37, %rd45;
	ld.global.f32 	%f35, [%rd39];
	mul.f32 	%f36, %f34, %f35;
	add.s64 	%rd40, %rd38, %rd47;
	st.global.f32 	[%rd40], %f36;
	add.s32 	%r46, %r46, 4;
$L__BB35_9:
	and.b32  	%r36, %r27, 3;
	setp.eq.s32 	%p7, %r36, 0;
	@%p7 bra 	$L__BB35_14;
	setp.eq.s32 	%p8, %r36, 1;
	@%p8 bra 	$L__BB35_12;
	ld.global.f32 	%f37, [%rd3];
	mad.lo.s32 	%r37, %r46, %r25, %r11;
	mul.wide.s32 	%rd41, %r37, 4;
	add.s64 	%rd42, %rd2, %rd41;
	ld.global.f32 	%f38, [%rd42];
	mul.f32 	%f39, %f37, %f38;
	mad.lo.s32 	%r38, %r3, %r46, %r41;
	mul.wide.s32 	%rd43, %r38, 4;
	add.s64 	%rd44, %rd1, %rd43;
	st.global.f32 	[%rd44], %f39;
	ld.global.f32 	%f40, [%rd3];
	add.s64 	%rd46, %rd42, %rd45;
	ld.global.f32 	%f41, [%rd46];
	mul.f32 	%f42, %f40, %f41;
	add.s64 	%rd48, %rd44, %rd47;
	st.global.f32 	[%rd48], %f42;
	add.s32 	%r46, %r46, 2;
$L__BB35_12:
	setp.eq.s32 	%p9, %r6, 0;
	@%p9 bra 	$L__BB35_14;
	ld.global.f32 	%f43, [%rd3];
	mad.lo.s32 	%r39, %r46, %r25, %r11;
	mul.wide.s32 	%rd49, %r39, 4;
	add.s64 	%rd50, %rd2, %rd49;
	ld.global.f32 	%f44, [%rd50];
	mul.f32 	%f45, %f43, %f44;
	mad.lo.s32 	%r40, %r3, %r46, %r41;
	mul.wide.s32 	%rd51, %r40, 4;
	add.s64 	%rd52, %rd1, %rd51;
	st.global.f32 	[%rd52], %f45;
$L__BB35_14:
	add.s32 	%r41, %r41, %r9;
	setp.lt.s32 	%p10, %r41, %r24;
	@%p10 bra 	$L__BB35_3;
$L__BB35_15:
	ret;

}
	// .globl	_Z25gpuTemplateApplyJacNormalIdEvPT_S1_S1_S1_iiii
.visible .entry _Z25gpuTemplateApplyJacNormalIdEvPT_S1_S1_S1_iiii(
	.param .u64 .ptr .align 1 _Z25gpuTemplateApplyJacNormalIdEvPT_S1_S1_S1_iiii_param_0,
	.param .u64 .ptr .align 1 _Z25gpuTemplateApplyJacNormalIdEvPT_S1_S1_S1_iiii_param_1,
	.param .u64 .ptr .align 1 _Z25gpuTemplateApplyJacNormalIdEvPT_S1_S1_S1_iiii_param_2,
	.param .u64 .ptr .align 1 _Z25gpuTemplateApplyJacNormalIdEvPT_S1_S1_S1_iiii_param_3,
	.param .u32 _Z25gpuTemplateApplyJacNormalIdEvPT_S1_S1_S1_iiii_param_4,
	.param .u32 _Z25gpuTemplateApplyJacNormalIdEvPT_S1_S1_S1_iiii_param_5,
	.param .u32 _Z25gpuTemplateApplyJacNormalIdEvPT_S1_S1_S1_iiii_param_6,
	.param .u32 _Z25gpuTemplateApplyJacNormalIdEvPT_S1_S1_S1_iiii_param_7
)
{
	.reg .pred 	%p<11>;
	.reg .b32 	%r<48>;
	.reg .b64 	%rd<58>;
	.reg .b64 	%fd<76>;

	ld.param.u64 	%rd8, [_Z25gpuTemplateApplyJacNormalIdEvPT_S1_S1_S1_iiii_param_0];
	ld.param.u64 	%rd9, [_Z25gpuTemplateApplyJacNormalIdEvPT_S1_S1_S1_iiii_param_2];
	ld.param.u64 	%rd7, [_Z25gpuTemplateApplyJacNormalIdEvPT_S1_S1_S1_iiii_param_3];
	ld.param.u32 	%r25, [_Z25gpuTemplateApplyJacNormalIdEvPT_S1_S1_S1_iiii_param_4];
	ld.param.u32 	%r26, [_Z25gpuTemplateApplyJacNormalIdEvPT_S1_S1_S1_iiii_param_5];
	ld.param.u32 	%r27, [_Z25gpuTemplateApplyJacNormalIdEvPT_S1_S1_S1_iiii_param_6];
	ld.param.u32 	%r28, [_Z25gpuTemplateApplyJacNormalIdEvPT_S1_S1_S1_iiii_param_7];
	cvta.to.global.u64 	%rd1, %rd8;
	cvta.to.global.u64 	%rd2, %rd9;
	mov.u32 	%r29, %tid.x;
	mov.u32 	%r30, %ctaid.x;
	mov.u32 	%r1, %ntid.x;
	mad.lo.s32 	%r41, %r30, %r1, %r29;
	setp.ge.s32 	%p1, %r41, %r25;
	@%p1 bra 	$L__BB36_15;
	setp.lt.s32 	%p2, %r28, 1;
	mul.lo.s32 	%r3, %r27, %r26;
	@%p2 bra 	$L__BB36_15;
	and.b32  	%r4, %r28, 7;
	and.b32  	%r5, %r28, 3;
	and.b32  	%r6, %r28, 2147483640;
	and.b32  	%r7, %r28, 1;
	neg.s32 	%r8, %r6;
	shl.b32 	%r9, %r26, 3;
	cvta.to.global.u64 	%rd3, %rd7;
	mov.u32 	%r31, %nctaid.x;
	mul.lo.s32 	%r10, %r1, %r31;
	mul.wide.s32 	%rd49, %r26, 8;
	mul.wide.s32 	%rd51, %r3, 8;
$L__BB36_3:
	ld.param.u64 	%rd57, [_Z25gpuTemplateApplyJacNormalIdEvPT_S1_S1_S1_iiii_param_1];
	setp.lt.u32 	%p3, %r28, 8;
	rem.s32 	%r12, %r41, %r26;
	cvta.to.global.u64 	%rd10, %rd57;
	mul.wide.s32 	%rd11, %r41, 8;
	add.s64 	%rd4, %rd10, %rd11;
	mul.wide.s32 	%rd12, %r12, 8;
	add.s64 	%rd5, %rd3, %rd12;
	mov.b32 	%r46, 0;
	@%p3 bra 	$L__BB36_6;
	mov.u32 	%r42, %r12;
	mov.u32 	%r43, %r41;
	mov.u32 	%r44, %r8;
$L__BB36_5:
	.pragma "nounroll";
	ld.global.f64 	%fd1, [%rd4];
	mul.wide.s32 	%rd13, %r42, 8;
	add.s64 	%rd14, %rd2, %rd13;
	ld.global.f64 	%fd2, [%rd14];
	mul.f64 	%fd3, %fd1, %fd2;
	ld.global.f64 	%fd4, [%rd5];
	mul.f64 	%fd5, %fd3, %fd4;
	mul.wide.s32 	%rd15, %r43, 8;
	add.s64 	%rd16, %rd1, %rd15;
	st.global.f64 	[%rd16], %fd5;
	ld.global.f64 	%fd6, [%rd4];
	mul.wide.s32 	%rd17, %r26, 8;
	add.s64 	%rd18, %rd14, %rd17;
	ld.global.f64 	%fd7, [%rd18];
	mul.f64 	%fd8, %fd6, %fd7;
	ld.global.f64 	%fd9, [%rd5];
	mul.f64 	%fd10, %fd8, %fd9;
	mul.wide.s32 	%rd19, %r3, 8;
	add.s64 	%rd20, %rd16, %rd19;
	st.global.f64 	[%rd20], %fd10;
	ld.global.f64 	%fd11, [%rd4];
	add.s64 	%rd21, %rd18, %rd17;
	ld.global.f64 	%fd12, [%rd21];
	mul.f64 	%fd13, %fd11, %fd12;
	ld.global.f64 	%fd14, [%rd5];
	mul.f64 	%fd15, %fd13, %fd14;
	add.s64 	%rd22, %rd20, %rd19;
	st.global.f64 	[%rd22], %fd15;
	ld.global.f64 	%fd16, [%rd4];
	add.s64 	%rd23, %rd21, %rd17;
	ld.global.f64 	%fd17, [%rd23];
	mul.f64 	%fd18, %fd16, %fd17;
	ld.global.f64 	%fd19, [%rd5];
	mul.f64 	%fd20, %fd18, %fd19;
	add.s64 	%rd24, %rd22, %rd19;
	st.global.f64 	[%rd24], %fd20;
	ld.global.f64 	%fd21, [%rd4];
	add.s64 	%rd25, %rd23, %rd17;
	ld.global.f64 	%fd22, [%rd25];
	mul.f64 	%fd23, %fd21, %fd22;
	ld.global.f64 	%fd24, [%rd5];
	mul.f64 	%fd25, %fd23, %fd24;
	add.s64 	%rd26, %rd24, %rd19;
	st.global.f64 	[%rd26], %fd25;
	ld.global.f64 	%fd26, [%rd4];
	add.s64 	%rd27, %rd25, %rd17;
	ld.global.f64 	%fd27, [%rd27];
	mul.f64 	%fd28, %fd26, %fd27;
	ld.global.f64 	%fd29, [%rd5];
	mul.f64 	%fd30, %fd28, %fd29;
	add.s64 	%rd28, %rd26, %rd19;
	st.global.f64 	[%rd28], %fd30;
	ld.global.f64 	%fd31, [%rd4];
	add.s64 	%rd29, %rd27, %rd17;
	ld.global.f64 	%fd32, [%rd29];
	mul.f64 	%fd33, %fd31, %fd32;
	ld.global.f64 	%fd34, [%rd5];
	mul.f64 	%fd35, %fd33, %fd34;
	add.s64 	%rd30, %rd28, %rd19;
	st.global.f64 	[%rd30], %fd35;
	ld.global.f64 	%fd36, [%rd4];
	add.s64 	%rd31, %rd29, %rd17;
	ld.global.f64 	%fd37, [%rd31];
	mul.f64 	%fd38, %fd36, %fd37;
	ld.global.f64 	%fd39, [%rd5];
	mul.f64 	%fd40, %fd38, %fd39;
	add.s64 	%rd32, %rd30, %rd19;
	st.global.f64 	[%rd32], %fd40;
	add.s32 	%r44, %r44, 8;
	shl.b32 	%r33, %r3, 3;
	add.s32 	%r43, %r43, %r33;
	add.s32 	%r42, %r42, %r9;
	setp.ne.s32 	%p4, %r44, 0;
	mov.u32 	%r46, %r6;
	@%p4 bra 	$L__BB36_5;
$L__BB36_6:
	setp.eq.s32 	%p5, %r4, 0;
	@%p5 bra 	$L__BB36_14;
	add.s32 	%r34, %r4, -1;
	setp.lt.u32 	%p6, %r34, 3;
	@%p6 bra 	$L__BB36_9;
	ld.global.f64 	%fd41, [%rd4];
	mad.lo.s32 	%r35, %r46, %r26, %r12;
	mul.wide.s32 	%rd33, %r35, 8;
	add.s64 	%rd34, %rd2, %rd33;
	ld.global.f64 	%fd42, [%rd34];
	mul.f64 	%fd43, %fd41, %fd42;
	ld.global.f64 	%fd44, [%rd5];
	mul.f64 	%fd45, %fd43, %fd44;
	mad.lo.s32 	%r36, %r3, %r46, %r41;
	mul.wide.s32 	%rd35, %r36, 8;
	add.s64 	%rd36, %rd1, %rd35;
	st.global.f64 	[%rd36], %fd45;
	ld.global.f64 	%fd46, [%rd4];
	add.s64 	%rd38, %rd34, %rd49;
	ld.global.f64 	%fd47, [%rd38];
	mul.f64 	%fd48, %fd46, %fd47;
	ld.global.f64 	%fd49, [%rd5];
	mul.f64 	%fd50, %fd48, %fd49;
	add.s64 	%rd40, %rd36, %rd51;
	st.global.f64 	[%rd40], %fd50;
	ld.global.f64 	%fd51, [%rd4];
	add.s64 	%rd41, %rd38, %rd49;
	ld.global.f64 	%fd52, [%rd41];
	mul.f64 	%fd53, %fd51, %fd52;
	ld.global.f64 	%fd54, [%rd5];
	mul.f64 	%fd55, %fd53, %fd54;
	add.s64 	%rd42, %rd40, %rd51;
	st.global.f64 	[%rd42], %fd55;
	ld.global.f64 	%fd56, [%rd4];
	add.s64 	%rd43, %rd41, %rd49;
	ld.global.f64 	%fd57, [%rd43];
	mul.f64 	%fd58, %fd56, %fd57;
	ld.global.f64 	%fd59, [%rd5];
	mul.f64 	%fd60, %fd58, %fd59;
	add.s64 	%rd44, %rd42, %rd51;
	st.global.f64 	[%rd44], %fd60;
	add.s32 	%r46, %r46, 4;
$L__BB36_9:
	setp.eq.s32 	%p7, %r5, 0;
	@%p7 bra 	$L__BB36_14;
	setp.eq.s32 	%p8, %r5, 1;
	@%p8 bra 	$L__BB36_12;
	ld.global.f64 	%fd61, [%rd4];
	mad.lo.s32 	%r37, %r46, %r26, %r12;
	mul.wide.s32 	%rd45, %r37, 8;
	add.s64 	%rd46, %rd2, %rd45;
	ld.global.f64 	%fd62, [%rd46];
	mul.f64 	%fd63, %fd61, %fd62;
	ld.global.f64 	%fd64, [%rd5];
	mul.f64 	%fd65, %fd63, %fd64;
	mad.lo.s32 	%r38, %r3, %r46, %r41;
	mul.wide.s32 	%rd47, %r38, 8;
	add.s64 	%rd48, %rd1, %rd47;
	st.global.f64 	[%rd48], %fd65;
	ld.global.f64 	%fd66, [%rd4];
	add.s64 	%rd50, %rd46, %rd49;
	ld.global.f64 	%fd67, [%rd50];
	mul.f64 	%fd68, %fd66, %fd67;
	ld.global.f64 	%fd69, [%rd5];
	mul.f64 	%fd70, %fd68, %fd69;
	add.s64 	%rd52, %rd48, %rd51;
	st.global.f64 	[%rd52], %fd70;
	add.s32 	%r46, %r46, 2;
$L__BB36_12:
	setp.eq.s32 	%p9, %r7, 0;
	@%p9 bra 	$L__BB36_14;
	ld.global.f64 	%fd71, [%rd4];
	mad.lo.s32 	%r39, %r46, %r26, %r12;
	mul.wide.s32 	%rd53, %r39, 8;
	add.s64 	%rd54, %rd2, %rd53;
	ld.global.f64 	%fd72, [%rd54];
	mul.f64 	%fd73, %fd71, %fd72;
	ld.global.f64 	%fd74, [%rd5];
	mul.f64 	%fd75, %fd73, %fd74;
	mad.lo.s32 	%r40, %r3, %r46, %r41;
	mul.wide.s32 	%rd55, %r40, 8;
	add.s64 	%rd56, %rd1, %rd55;
	st.global.f64 	[%rd56], %fd75;
$L__BB36_14:
	add.s32 	%r41, %r41, %r10;
	setp.lt.s32 	%p10, %r41, %r25;
	@%p10 bra 	$L__BB36_3;
$L__BB36_15:
	ret;

}
	// .globl	_Z25gpuTemplateApplyJacNormalIfEvPT_S1_S1_S1_iiii
.visible .entry _Z25gpuTemplateApplyJacNormalIfEvPT_S1_S1_S1_iiii(
	.param .u64 .ptr .align 1 _Z25gpuTemplateApplyJacNormalIfEvPT_S1_S1_S1_iiii_param_0,
	.param .u64 .ptr .align 1 _Z25gpuTemplateApplyJacNormalIfEvPT_S1_S1_S1_iiii_param_1,
	.param .u64 .ptr .align 1 _Z25gpuTemplateApplyJacNormalIfEvPT_S1_S1_S1_iiii_param_2,
	.param .u64 .ptr .align 1 _Z25gpuTemplateApplyJacNormalIfEvPT_S1_S1_S1_iiii_param_3,
	.param .u32 _Z25gpuTemplateApplyJacNormalIfEvPT_S1_S1_S1_iiii_param_4,
	.param .u32 _Z25gpuTemplateApplyJacNormalIfEvPT_S1_S1_S1_iiii_param_5,
	.param .u32 _Z25gpuTemplateApplyJacNormalIfEvPT_S1_S1_S1_iiii_param_6,
	.param .u32 _Z25gpuTemplateApplyJacNormalIfEvPT_S1_S1_S1_iiii_param_7
)
{
	.reg .pred 	%p<12>;
	.reg .b32 	%r<49>;
	.reg .b32 	%f<76>;
	.reg .b64 	%rd<59>;

	ld.param.u64 	%rd7, [_Z25gpuTemplateApplyJacNormalIfEvPT_S1_S1_S1_iiii_param_0];
	ld.param.u64 	%rd8, [_Z25gpuTemplateApplyJacNormalIfEvPT_S1_S1_S1_iiii_param_2];
	ld.param.u32 	%r23, [_Z25gpuTemplateApplyJacNormalIfEvPT_S1_S1_S1_iiii_param_4];
	ld.param.u32 	%r24, [_Z25gpuTemplateApplyJacNormalIfEvPT_S1_S1_S1_iiii_param_5];
	ld.param.u32 	%r25, [_Z25gpuTemplateApplyJacNormalIfEvPT_S1_S1_S1_iiii_param_6];
	ld.param.u32 	%r26, [_Z25gpuTemplateApplyJacNormalIfEvPT_S1_S1_S1_iiii_param_7];
	cvta.to.global.u64 	%rd1, %rd7;
	cvta.to.global.u64 	%rd2, %rd8;
	mov.u32 	%r27, %tid.x;
	mov.u32 	%r28, %ctaid.x;
	mov.u32 	%r1, %ntid.x;
	mad.lo.s32 	%r42, %r28, %r1, %r27;
	setp.ge.s32 	%p1, %r42, %r23;
	@%p1 bra 	$L__BB37_15;
	setp.lt.s32 	%p2, %r26, 1;
	mul.lo.s32 	%r3, %r25, %r24;
	@%p2 bra 	$L__BB37_15;
	and.b32  	%r4, %r26, 7;
	and.b32  	%r29, %r26, 2147483640;
	neg.s32 	%r5, %r29;
	shl.b32 	%r6, %r24, 3;
	mov.u32 	%r30, %nctaid.x;
	mul.lo.s32 	%r7, %r1, %r30;
	mul.wide.s32 	%rd49, %r24, 4;
	mul.wide.s32 	%rd51, %r3, 4;
$L__BB37_3:
	ld.param.u64 	%rd58, [_Z25gpuTemplateApplyJacNormalIfEvPT_S1_S1_S1_iiii_param_3];
	ld.param.u64 	%rd57, [_Z25gpuTemplateApplyJacNormalIfEvPT_S1_S1_S1_iiii_param_1];
	setp.lt.u32 	%p3, %r26, 8;
	rem.s32 	%r9, %r42, %r24;
	cvta.to.global.u64 	%rd9, %rd57;
	mul.wide.s32 	%rd10, %r42, 4;
	add.s64 	%rd3, %rd9, %rd10;
	cvta.to.global.u64 	%rd11, %rd58;
	mul.wide.s32 	%rd12, %r9, 4;
	add.s64 	%rd4, %rd11, %rd12;
	mov.b32 	%r47, 0;
	@%p3 bra 	$L__BB37_6;
	mov.u32 	%r43, %r9;
	mov.u32 	%r44, %r42;
	mov.u32 	%r45, %r5;
$L__BB37_5:
	.pragma "nounroll";
	and.b32  	%r47, %r26, 2147483640;
	ld.global.f32 	%f1, [%rd3];
	mul.wide.s32 	%rd13, %r43, 4;
	add.s64 	%rd14, %rd2, %rd13;
	ld.global.f32 	%f2, [%rd14];
	mul.f32 	%f3, %f1, %f2;
	ld.global.f32 	%f4, [%rd4];
	mul.f32 	%f5, %f3, %f4;
	mul.wide.s32 	%rd15, %r44, 4;
	add.s64 	%rd16, %rd1, %rd15;
	st.global.f32 	[%rd16], %f5;
	ld.global.f32 	%f6, [%rd3];
	mul.wide.s32 	%rd17, %r24, 4;
	add.s64 	%rd18, %rd14, %rd17;
	ld.global.f32 	%f7, [%rd18];
	mul.f32 	%f8, %f6, %f7;
	ld.global.f32 	%f9, [%rd4];
	mul.f32 	%f10, %f8, %f9;
	mul.wide.s32 	%rd19, %r3, 4;
	add.s64 	%rd20, %rd16, %rd19;
	st.global.f32 	[%rd20], %f10;
	ld.global.f32 	%f11, [%rd3];
	add.s64 	%rd21, %rd18, %rd17;
	ld.global.f32 	%f12, [%rd21];
	mul.f32 	%f13, %f11, %f12;
	ld.global.f32 	%f14, [%rd4];
	mul.f32 	%f15, %f13, %f14;
	add.s64 	%rd22, %rd20, %rd19;
	st.global.f32 	[%rd22], %f15;
	ld.global.f32 	%f16, [%rd3];
	add.s64 	%rd23, %rd21, %rd17;
	ld.global.f32 	%f17, [%rd23];
	mul.f32 	%f18, %f16, %f17;
	ld.global.f32 	%f19, [%rd4];
	mul.f32 	%f20, %f18, %f19;
	add.s64 	%rd24, %rd22, %rd19;
	st.global.f32 	[%rd24], %f20;
	ld.global.f32 	%f21, [%rd3];
	add.s64 	%rd25, %rd23, %rd17;
	ld.global.f32 	%f22, [%rd25];
	mul.f32 	%f23, %f21, %f22;
	ld.global.f32 	%f24, [%rd4];
	mul.f32 	%f25, %f23, %f24;
	add.s64 	%rd26, %rd24, %rd19;
	st.global.f32 	[%rd26], %f25;
	ld.global.f32 	%f26, [%rd3];
	add.s64 	%rd27, %rd25, %rd17;
	ld.global.f32 	%f27, [%rd27];
	mul.f32 	%f28, %f26, %f27;
	ld.global.f32 	%f29, [%rd4];
	mul.f32 	%f30, %f28, %f29;
	add.s64 	%rd28, %rd26, %rd19;
	st.global.f32 	[%rd28], %f30;
	ld.global.f32 	%f31, [%rd3];
	add.s64 	%rd29, %rd27, %rd17;
	ld.global.f32 	%f32, [%rd29];
	mul.f32 	%f33, %f31, %f32;
	ld.global.f32 	%f34, [%rd4];
	mul.f32 	%f35, %f33, %f34;
	add.s64 	%rd30, %rd28, %rd19;
	st.global.f32 	[%rd30], %f35;
	ld.global.f32 	%f36, [%rd3];
	add.s64 	%rd31, %rd29, %rd17;
	ld.global.f32 	%f37, [%rd31];
	mul.f32 	%f38, %f36, %f37;
	ld.global.f32 	%f39, [%rd4];
	mul.f32 	%f40, %f38, %f39;
	add.s64 	%rd32, %rd30, %rd19;
	st.global.f32 	[%rd32], %f40;
	add.s32 	%r45, %r45, 8;
	shl.b32 	%r32, %r3, 3;
	add.s32 	%r44, %r44, %r32;
	add.s32 	%r43, %r43, %r6;
	setp.ne.s32 	%p4, %r45, 0;
	@%p4 bra 	$L__BB37_5;
$L__BB37_6:
	setp.eq.s32 	%p5, %r4, 0;
	@%p5 bra 	$L__BB37_14;
	add.s32 	%r33, %r4, -1;
	setp.lt.u32 	%p6, %r33, 3;
	@%p6 bra 	$L__BB37_9;
	ld.global.f32 	%f41, [%rd3];
	mad.lo.s32 	%r34, %r47, %r24, %r9;
	mul.wide.s32 	%rd33, %r34, 4;
	add.s64 	%rd34, %rd2, %rd33;
	ld.global.f32 	%f42, [%rd34];
	mul.f32 	%f43, %f41, %f42;
	ld.global.f32 	%f44, [%rd4];
	mul.f32 	%f45, %f43, %f44;
	mad.lo.s32 	%r35, %r3, %r47, %r42;
	mul.wide.s32 	%rd35, %r35, 4;
	add.s64 	%rd36, %rd1, %rd35;
	st.global.f32 	[%rd36], %f45;
	ld.global.f32 	%f46, [%rd3];
	add.s64 	%rd38, %rd34, %rd49;
	ld.global.f32 	%f47, [%rd38];
	mul.f32 	%f48, %f46, %f47;
	ld.global.f32 	%f49, [%rd4];
	mul.f32 	%f50, %f48, %f49;
	add.s64 	%rd40, %rd36, %rd51;
	st.global.f32 	[%rd40], %f50;
	ld.global.f32 	%f51, [%rd3];
	add.s64 	%rd41, %rd38, %rd49;
	ld.global.f32 	%f52, [%rd41];
	mul.f32 	%f53, %f51, %f52;
	ld.global.f32 	%f54, [%rd4];
	mul.f32 	%f55, %f53, %f54;
	add.s64 	%rd42, %rd40, %rd51;
	st.global.f32 	[%rd42], %f55;
	ld.global.f32 	%f56, [%rd3];
	add.s64 	%rd43, %rd41, %rd49;
	ld.global.f32 	%f57, [%rd43];
	mul.f32 	%f58, %f56, %f57;
	ld.global.f32 	%f59, [%rd4];
	mul.f32 	%f60, %f58, %f59;
	add.s64 	%rd44, %rd42, %rd51;
	st.global.f32 	[%rd44], %f60;
	add.s32 	%r47, %r47, 4;
$L__BB37_9:
	and.b32  	%r36, %r26, 3;
	setp.eq.s32 	%p7, %r36, 0;
	@%p7 bra 	$L__BB37_14;
	setp.eq.s32 	%p8, %r36, 1;
	@%p8 bra 	$L__BB37_12;
	ld.global.f32 	%f61, [%rd3];
	mad.lo.s32 	%r37, %r47, %r24, %r9;
	mul.wide.s32 	%rd45, %r37, 4;
	add.s64 	%rd46, %rd2, %rd45;
	ld.global.f32 	%f62, [%rd46];
	mul.f32 	%f63, %f61, %f62;
	ld.global.f32 	%f64, [%rd4];
	mul.f32 	%f65, %f63, %f64;
	mad.lo.s32 	%r38, %r3, %r47, %r42;
	mul.wide.s32 	%rd47, %r38, 4;
	add.s64 	%rd48, %rd1, %rd47;
	st.global.f32 	[%rd48], %f65;
	ld.global.f32 	%f66, [%rd3];
	add.s64 	%rd50, %rd46, %rd49;
	ld.global.f32 	%f67, [%rd50];
	mul.f32 	%f68, %f66, %f67;
	ld.global.f32 	%f69, [%rd4];
	mul.f32 	%f70, %f68, %f69;
	add.s64 	%rd52, %rd48, %rd51;
	st.global.f32 	[%rd52], %f70;
	add.s32 	%r47, %r47, 2;
$L__BB37_12:
	and.b32  	%r39, %r26, 1;
	setp.eq.b32 	%p9, %r39, 1;
	not.pred 	%p10, %p9;
	@%p10 bra 	$L__BB37_14;
	ld.global.f32 	%f71, [%rd3];
	mad.lo.s32 	%r40, %r47, %r24, %r9;
	mul.wide.s32 	%rd53, %r40, 4;
	add.s64 	%rd54, %rd2, %rd53;
	ld.global.f32 	%f72, [%rd54];
	mul.f32 	%f73, %f71, %f72;
	ld.global.f32 	%f74, [%rd4];
	mul.f32 	%f75, %f73, %f74;
	mad.lo.s32 	%r41, %r3, %r47, %r42;
	mul.wide.s32 	%rd55, %r41, 4;
	add.s64 	%rd56, %rd1, %rd55;
	st.global.f32 	[%rd56], %f75;
$L__BB37_14:
	add.s32 	%r42, %r42, %r7;
	setp.lt.s32 	%p11, %r42, %r23;
	@%p11 bra 	$L__BB37_3;
$L__BB37_15:
	ret;

}


// ===== COMPILED SASS (sm_100) =====

	.target	sm_100

	.elftype	@"ET_EXEC"


//--------------------- .note.nv.tkinfo           --------------------------
	.section	.note.nv.tkinfo,"",@"SHT_NOTE"
	.sectionflags	@"SHF_NOTE_NV_TKINFO"
	.tkinfo
        /*0018*/ 	.word	0x00000002
        /*0030*/ 	.string	""
        /*0030*/ 	.string	"ptxas"
        /*0030*/ 	.string	"Cuda compilation tools, release 13.0, V13.0.88"
        /*0030*/ 	.string	"Build cuda_13.0.r13.0/compiler.36424714_0"
        /*0030*/ 	.string	"-arch sm_100 -m 64 "



//--------------------- .note.nv.cuinfo           --------------------------
	.section	.note.nv.cuinfo,"",@"SHT_NOTE"
	.sectionflags	@"SHF_NOTE_NV_CUINFO"
        /*0018*/ 	.short	0x0002
        /*001a*/ 	.short	0x0064
        /*001c*/ 	.short	0x0082
	.zero		2


//--------------------- .nv.info                  --------------------------
	.section	.nv.info,"",@"SHT_CUDA_INFO"
	.align	4


	//----- nvinfo : EIATTR_REGCOUNT
	.align		4
        /*0000*/ 	.byte	0x04, 0x2f
        /*0002*/ 	.short	(.L_1 - .L_0)
	.align		4
.L_0:
        /*0004*/ 	.word	index@(_Z23gpuTemplateGetElemNodesIdEvPT_S1_iiiiii)
        /*0008*/ 	.word	0x00000015


	//----- nvinfo : EIATTR_FRAME_SIZE
	.align		4
.L_1:
        /*000c*/ 	.byte	0x04, 0x11
        /*000e*/ 	.short	(.L_3 - .L_2)
	.align		4
.L_2:
        /*0010*/ 	.word	index@(_Z23gpuTemplateGetElemNodesIdEvPT_S1_iiiiii)
        /*0014*/ 	.word	0x00000000


	//----- nvinfo : EIATTR_REGCOUNT
	.align		4
.L_3:
        /*0018*/ 	.byte	0x04, 0x2f
        /*001a*/ 	.short	(.L_5 - .L_4)
	.align		4
.L_4:
        /*001c*/ 	.word	index@(_Z23gpuTemplateGetElemNodesIfEvPT_S1_iiiiii)
        /*0020*/ 	.word	0x00000015


	//----- nvinfo : EIATTR_FRAME_SIZE
	.align		4
.L_5:
        /*0024*/ 	.byte	0x04, 0x11
        /*0026*/ 	.short	(.L_7 - .L_6)
	.align		4
.L_6:
        /*0028*/ 	.word	index@(_Z23gpuTemplateGetElemNodesIfEvPT_S1_iiiiii)
        /*002c*/ 	.word	0x00000000


	//----- nvinfo : EIATTR_REGCOUNT
	.align		4
.L_7:
        /*0030*/ 	.byte	0x04, 0x2f
        /*0032*/ 	.short	(.L_9 - .L_8)
	.align		4
.L_8:
        /*0034*/ 	.word	index@(_Z23gpuTemplatePutElemNodesIdEvPT_S1_iiiiii)
        /*0038*/ 	.word	0x00000017


	//----- nvinfo : EIATTR_FRAME_SIZE
	.align		4
.L_9:
        /*003c*/ 	.byte	0x04, 0x11
        /*003e*/ 	.short	(.L_11 - .L_10)
	.align		4
.L_10:
        /*0040*/ 	.word	index@(_Z23gpuTemplatePutElemNodesIdEvPT_S1_iiiiii)
        /*0044*/ 	.word	0x00000000


	//----- nvinfo : EIATTR_REGCOUNT
	.align		4
.L_11:
        /*0048*/ 	.byte	0x04, 0x2f
        /*004a*/ 	.short	(.L_13 - .L_12)
	.align		4
.L_12:
        /*004c*/ 	.word	index@(_Z23gpuTemplatePutElemNodesIfEvPT_S1_iiiiii)
        /*0050*/ 	.word	0x00000017


	//----- nvinfo : EIATTR_FRAME_SIZE
	.align		4
.L_13:
        /*0054*/ 	.byte	0x04, 0x11
        /*0056*/ 	.short	(.L_15 - .L_14)
	.align		4
.L_14:
        /*0058*/ 	.word	index@(_Z23gpuTemplatePutElemNodesIfEvPT_S1_iiiiii)
        /*005c*/ 	.word	0x00000000


	//----- nvinfo : EIATTR_REGCOUNT
	.align		4
.L_15:
        /*0060*/ 	.byte	0x04, 0x2f
        /*0062*/ 	.short	(.L_17 - .L_16)
	.align		4
.L_16:
        /*0064*/ 	.word	index@(_Z24gpuTemplateGetFaceNodes0IdEvPT_S1_Piiiiiii)
        /*0068*/ 	.word	0x0000001b


	//----- nvinfo : EIATTR_FRAME_SIZE
	.align		4
.L_17:
        /*006c*/ 	.byte	0x04, 0x11
        /*006e*/ 	.short	(.L_19 - .L_18)
	.align		4
.L_18:
        /*0070*/ 	.word	index@(_Z24gpuTemplateGetFaceNodes0IdEvPT_S1_Piiiiiii)
        /*0074*/ 	.word	0x00000000


	//----- nvinfo : EIATTR_REGCOUNT
	.align		4
.L_19:
        /*0078*/ 	.byte	0x04, 0x2f
        /*007a*/ 	.short	(.L_21 - .L_20)
	.align		4
.L_20:
        /*007c*/ 	.word	index@(_Z24gpuTemplateGetFaceNodes0IfEvPT_S1_Piiiiiii)
        /*0080*/ 	.word	0x0000001b


	//----- nvinfo : EIATTR_FRAME_SIZE
	.align		4
.L_21:
        /*0084*/ 	.byte	0x04, 0x11
        /*0086*/ 	.short	(.L_23 - .L_22)
	.align		4
.L_22:
        /*0088*/ 	.word	index@(_Z24gpuTemplateGetFaceNodes0IfEvPT_S1_Piiiiiii)
        /*008c*/ 	.word	0x00000000


	//----- nvinfo : EIATTR_REGCOUNT
	.align		4
.L_23:
        /*0090*/ 	.byte	0x04, 0x2f
        /*0092*/ 	.short	(.L_25 - .L_24)
	.align		4
.L_24:
        /*0094*/ 	.word	index@(_Z24gpuTemplateGetFaceNodes1IdEvPT_S1_Piiiiiii)
        /*0098*/ 	.word	0x0000001b


	//----- nvinfo : EIATTR_FRAME_SIZE
	.align		4
.L_25:
        /*009c*/ 	.byte	0x04, 0x11
        /*009e*/ 	.short	(.L_27 - .L_26)
	.align		4
.L_26:
        /*00a0*/ 	.word	index@(_Z24gpuTemplateGetFaceNodes1IdEvPT_S1_Piiiiiii)
        /*00a4*/ 	.word	0x00000000


	//----- nvinfo : EIATTR_REGCOUNT
	.align		4
.L_27:
        /*00a8*/ 	.byte	0x04, 0x2f
        /*00aa*/ 	.short	(.L_29 - .L_28)
	.align		4
.L_28:
        /*00ac*/ 	.word	index@(_Z24gpuTemplateGetFaceNodes1IfEvPT_S1_Piiiiiii)
        /*00b0*/ 	.word	0x0000001b


	//----- nvinfo : EIATTR_FRAME_SIZE
	.align		4
.L_29:
        /*00b4*/ 	.byte	0x04, 0x11
        /*00b6*/ 	.short	(.L_31 - .L_30)
	.align		4
.L_30:
        /*00b8*/ 	.word	index@(_Z24gpuTemplateGetFaceNodes1IfEvPT_S1_Piiiiiii)
        /*00bc*/ 	.word	0x00000000


	//----- nvinfo : EIATTR_REGCOUNT
	.align		4
.L_31:
        /*00c0*/ 	.byte	0x04, 0x2f
        /*00c2*/ 	.short	(.L_33 - .L_32)
	.align		4
.L_32:
        /*00c4*/ 	.word	index@(_Z24gpuTemplatePutFaceNodes0IdEvPT_S1_Piiiiiii)
        /*00c8*/ 	.word	0x0000001e


	//----- nvinfo : EIATTR_FRAME_SIZE
	.align		4
.L_33:
        /*00cc*/ 	.byte	0x04, 0x11
        /*00ce*/ 	.short	(.L_35 - .L_34)
	.align		4
.L_34:
        /*00d0*/ 	.word	index@(_Z24gpuTemplatePutFaceNodes0IdEvPT_S1_Piiiiiii)
        /*00d4*/ 	.word	0x00000000


	//----- nvinfo : EIATTR_REGCOUNT
	.align		4
.L_35:
        /*00d8*/ 	.byte	0x04, 0x2f
        /*00da*/ 	.short	(.L_37 - .L_36)
	.align		4
.L_36:
        /*00dc*/ 	.word	index@(_Z24gpuTemplatePutFaceNodes0IfEvPT_S1_Piiiiiii)
        /*00e0*/ 	.word	0x0000001c


	//----- nvinfo : EIATTR_FRAME_SIZE
	.align		4
.L_37:
        /*00e4*/ 	.byte	0x04, 0x11
        /*00e6*/ 	.short	(.L_39 - .L_38)
	.align		4
.L_38:
        /*00e8*/ 	.word	index@(_Z24gpuTemplatePutFaceNodes0IfEvPT_S1_Piiiiiii)
        /*00ec*/ 	.word	0x00000000


	//----- nvinfo : EIATTR_REGCOUNT
	.align		4
.L_39:
        /*00f0*/ 	.byte	0x04, 0x2f
        /*00f2*/ 	.short	(.L_41 - .L_40)
	.align		4
.L_40:
        /*00f4*/ 	.word	index@(_Z24gpuTemplatePutFaceNodes1IdEvPT_S1_Piiiiiii)
        /*00f8*/ 	.word	0x0000001b


	//----- nvinfo : EIATTR_FRAME_SIZE
	.align		4
.L_41:
        /*00fc*/ 	.byte	0x04, 0x11
        /*00fe*/ 	.short	(.L_43 - .L_42)
	.align		4
.L_42:
        /*0100*/ 	.word	index@(_Z24gpuTemplatePutFaceNodes1IdEvPT_S1_Piiiiiii)
        /*0104*/ 	.word	0x00000000


	//----- nvinfo : EIATTR_REGCOUNT
	.align		4
.L_43:
        /*0108*/ 	.byte	0x04, 0x2f
        /*010a*/ 	.short	(.L_45 - .L_44)
	.align		4
.L_44:
        /*010c*/ 	.word	index@(_Z24gpuTemplatePutFaceNodes1IfEvPT_S1_Piiiiiii)
        /*0110*/ 	.word	0x0000001b


	//----- nvinfo : EIATTR_FRAME_SIZE
	.align		4
.L_45:
        /*0114*/ 	.byte	0x04, 0x11
        /*0116*/ 	.short	(.L_47 - .L_46)
	.align		4
.L_46:
        /*0118*/ 	.word	index@(_Z24gpuTemplatePutFaceNodes1IfEvPT_S1_Piiiiiii)
        /*011c*/ 	.word	0x00000000


	//----- nvinfo : EIATTR_REGCOUNT
	.align		4
.L_47:
        /*0120*/ 	.byte	0x04, 0x2f
        /*0122*/ 	.short	(.L_49 - .L_48)
	.align		4
.L_48:
        /*0124*/ 	.word	index@(_Z21gpuTemplateElemGeom1DIdEvPT_S1_S1_i)
        /*0128*/ 	.word	0x00000014


	//----- nvinfo : EIATTR_FRAME_SIZE
	.align		4
.L_49:
        /*012c*/ 	.byte	0x04, 0x11
        /*012e*/ 	.short	(.L_51 - .L_50)
	.align		4
.L_50:
        /*0130*/ 	.word	index@(_Z21gpuTemplateElemGeom1DIdEvPT_S1_S1_i)
        /*0134*/ 	.word	0x00000000


	//----- nvinfo : EIATTR_REGCOUNT
	.align		4
.L_51:
        /*0138*/ 	.byte	0x04, 0x2f
        /*013a*/ 	.short	(.L_53 - .L_52)
	.align		4
.L_52:
        /*013c*/ 	.word	index@(_Z21gpuTemplateElemGeom1DIfEvPT_S1_S1_i)
        /*0140*/ 	.word	0x00000014


	//----- nvinfo : EIATTR_FRAME_SIZE
	.align		4
.L_53:
        /*0144*/ 	.byte	0x04, 0x11
        /*0146*/ 	.short	(.L_55 - .L_54)
	.align		4
.L_54:
        /*0148*/ 	.word	index@(_Z21gpuTemplateElemGeom1DIfEvPT_S1_S1_i)
        /*014c*/ 	.word	0x00000000


	//----- nvinfo : EIATTR_REGCOUNT
	.align		4
.L_55:
        /*0150*/ 	.byte	0x04, 0x2f
        /*0152*/ 	.short	(.L_57 - .L_56)
	.align		4
.L_56:
        /*0154*/ 	.word	index@(_Z21gpuTemplateElemGeom2DIdEvPT_S1_S1_S1_S1_S1_S1_S1_S1_i)
        /*0158*/ 	.word	0x0000001a


	//----- nvinfo : EIATTR_FRAME_SIZE
	.align		4
.L_57:
        /*015c*/ 	.byte	0x04, 0x11
        /*015e*/ 	.short	(.L_59 - .L_58)
	.align		4
.L_58:
        /*0160*/ 	.word	index@(_Z21gpuTemplateElemGeom2DIdEvPT_S1_S1_S1_S1_S1_S1_S1_S1_i)
        /*0164*/ 	.word	0x00000000


	//----- nvinfo : EIATTR_REGCOUNT
	.align		4
.L_59:
        /*0168*/ 	.byte	0x04, 0x2f
        /*016a*/ 	.short	(.L_61 - .L_60)
	.align		4
.L_60:
        /*016c*/ 	.word	index@(_Z21gpuTemplateElemGeom2DIfEvPT_S1_S1_S1_S1_S1_S1_S1_S1_i)
        /*0170*/ 	.word	0x0000001a


	//----- nvinfo : EIATTR_FRAME_SIZE
	.align		4
.L_61:
        /*0174*/ 	.byte	0x04, 0x11
        /*0176*/ 	.short	(.L_63 - .L_62)
	.align		4
.L_62:
        /*0178*/ 	.word	index@(_Z21gpuTemplateElemGeom2DIfEvPT_S1_S1_S1_S1_S1_S1_S1_S1_i)
        /*017c*/ 	.word	0x00000000


	//----- nvinfo : EIATTR_REGCOUNT
	.align		4
.L_63:
        /*0180*/ 	.byte	0x04, 0x2f
        /*0182*/ 	.short	(.L_65 - .L_64)
	.align		4
.L_64:
        /*0184*/ 	.word	index@(_Z21gpuTemplateElemGeom3DIdEvPT_S1_S1_S1_S1_S1_S1_S1_S1_S1_S1_S1_S1_S1_S1_S1_S1_S1_S1_i)
        /*0188*/ 	.word	0x00000026


	//----- nvinfo : EIATTR_FRAME_SIZE
	.align		4
.L_65:
        /*018c*/ 	.byte	0x04, 0x11
        /*018e*/ 	.short	(.L_67 - .L_66)
	.align		4
.L_66:
        /*0190*/ 	.word	index@(_Z21gpuTemplateElemGeom3DIdEvPT_S1_S1_S1_S1_S1_S1_S1_S1_S1_S1_S1_S1_S1_S1_S1_S1_S1_S1_i)
        /*0194*/ 	.word	0x00000000


	//----- nvinfo : EIATTR_REGCOUNT
	.align		4
.L_67:
        /*0198*/ 	.byte	0x04, 0x2f
        /*019a*/ 	.short	(.L_69 - .L_68)
	.align		4
.L_68:
        /*019c*/ 	.word	index@(_Z21gpuTemplateElemGeom3DIfEvPT_S1_S1_S1_S1_S1_S1_S1_S1_S1_S1_S1_S1_S1_S1_S1_S1_S1_S1_i)
        /*01a0*/ 	.word	0x00000020


	//----- nvinfo : EIATTR_FRAME_SIZE
	.align		4
.L_69:
        /*01a4*/ 	.byte	0x04, 0x11
        /*01a6*/ 	.short	(.L_71 - .L_70)
	.align		4
.L_70:
        /*01a8*/ 	.word	index@(_Z21gpuTemplateElemGeom3DIfEvPT_S1_S1_S1_S1_S1_S1_S1_S1_S1_S1_S1_S1_S1_S1_S1_S1_S1_S1_i)
        /*01ac*/ 	.word	0x00000000


	//----- nvinfo : EIATTR_REGCOUNT
	.align		4
.L_71:
        /*01b0*/ 	.byte	0x04, 0x2f
        /*01b2*/ 	.short	(.L_73 - .L_72)
	.align		4
.L_72:
        /*01b4*/ 	.word	index@(_Z21gpuTemplateFaceGeom1DIdEvPT_S1_S1_i)
        /*01b8*/ 	.word	0x00000012


	//----- nvinfo : EIATTR_FRAME_SIZE
	.align		4
.L_73:
        /*01bc*/ 	.byte	0x04, 0x11
        /*01be*/ 	.short	(.L_75 - .L_74)
	.align		4
.L_74:
        /*01c0*/ 	.word	index@(_Z21gpuTemplateFaceGeom1DIdEvPT_S1_S1_i)
        /*01c4*/ 	.word	0x00000000


	//----- nvinfo : EIATTR_REGCOUNT
	.align		4
.L_75:
        /*01c8*/ 	.byte	0x04, 0x2f
        /*01ca*/ 	.short	(.L_77 - .L_76)
	.align		4
.L_76:
        /*01cc*/ 	.word	index@(_Z21gpuTemplateFaceGeom1DIfEvPT_S1_S1_i)
        /*01d0*/ 	.word	0x00000012


	//----- nvinfo : EIATTR_FRAME_SIZE
	.align		4
.L_77:
        /*01d4*/ 	.byte	0x04, 0x11
        /*01d6*/ 	.short	(.L_79 - .L_78)
	.align		4
.L_78:
        /*01d8*/ 	.word	index@(_Z21gpuTemplateFaceGeom1DIfEvPT_S1_S1_i)
        /*01dc*/ 	.word	0x00000000


	//----- nvinfo : EIATTR_REGCOUNT
	.align		4
.L_79:
        /*01e0*/ 	.byte	0x04, 0x2f
        /*01e2*/ 	.short	(.L_81 - .L_80)
	.align		4
.L_80:
        /*01e4*/ 	.word	index@(_Z21gpuTemplateFaceGeom2DIdEvPT_S1_S1_i)
        /*01e8*/ 	.word	0x00000026


	//----- nvinfo : EIATTR_FRAME_SIZE
	.align		4
.L_81:
        /*01ec*/ 	.byte	0x04, 0x11
        /*01ee*/ 	.short	(.L_83 - .L_82)
	.align		4
.L_82:
        /*01f0*/ 	.word	index@($__internal_7_$__cuda_sm20_dsqrt_rn_f64_mediumpath_v1)
        /*01f4*/ 	.word	0x00000000


	//----- nvinfo : EIATTR_FRAME_SIZE
	.align		4
.L_83:
        /*01f8*/ 	.byte	0x04, 0x11
        /*01fa*/ 	.short	(.L_85 - .L_84)
	.align		4
.L_84:
        /*01fc*/ 	.word	index@($__internal_6_$__cuda_sm20_div_rn_f64_full)
        /*0200*/ 	.word	0x00000000


	//----- nvinfo : EIATTR_FRAME_SIZE
	.align		4
.L_85:
        /*0204*/ 	.byte	0x04, 0x11
        /*0206*/ 	.short	(.L_87 - .L_86)
	.align		4
.L_86:
        /*0208*/ 	.word	index@(_Z21gpuTemplateFaceGeom2DIdEvPT_S1_S1_i)
        /*020c*/ 	.word	0x00000000


	//----- nvinfo : EIATTR_REGCOUNT
	.align		4
.L_87:
        /*0210*/ 	.byte	0x04, 0x2f
        /*0212*/ 	.short	(.L_89 - .L_88)
	.align		4
.L_88:
        /*0214*/ 	.word	index@(_Z21gpuTemplateFaceGeom2DIfEvPT_S1_S1_i)
        /*0218*/ 	.word	0x0000001d


	//----- nvinfo : EIATTR_FRAME_SIZE
	.align		4
.L_89:
        /*021c*/ 	.byte	0x04, 0x11
        /*021e*/ 	.short	(.L_91 - .L_90)
	.align		4
.L_90:
        /*0220*/ 	.word	index@($__internal_5_$__cuda_sm3x_div_rn_noftz_f32_slowpath)
        /*0224*/ 	.word	0x00000000


	//----- nvinfo : EIATTR_FRAME_SIZE
	.align		4
.L_91:
        /*0228*/ 	.byte	0x04, 0x11
        /*022a*/ 	.short	(.L_93 - .L_92)
	.align		4
.L_92:
        /*022c*/ 	.word	index@($__internal_4_$__cuda_sm20_sqrt_rn_f32_slowpath)
        /*0230*/ 	.word	0x00000000


	//----- nvinfo : EIATTR_FRAME_SIZE
	.align		4
.L_93:
        /*0234*/ 	.byte	0x04, 0x11
        /*0236*/ 	.short	(.L_95 - .L_94)
	.align		4
.L_94:
        /*0238*/ 	.word	index@(_Z21gpuTemplateFaceGeom2DIfEvPT_S1_S1_i)
        /*023c*/ 	.word	0x00000000


	//----- nvinfo : EIATTR_REGCOUNT
	.align		4
.L_95:
        /*0240*/ 	.byte	0x04, 0x2f
        /*0242*/ 	.short	(.L_97 - .L_96)
	.align		4
.L_96:
        /*0244*/ 	.word	index@(_Z21gpuTemplateFaceGeom3DIdEvPT_S1_S1_i)
        /*0248*/ 	.word	0x00000024


	//----- nvinfo : EIATTR_FRAME_SIZE
	.align		4
.L_97:
        /*024c*/ 	.byte	0x04, 0x11
        /*024e*/ 	.short	(.L_99 - .L_98)
	.align		4
.L_98:
        /*0250*/ 	.word	index@($__internal_3_$__cuda_sm20_dsqrt_rn_f64_mediumpath_v1)
        /*0254*/ 	.word	0x00000000


	//----- nvinfo : EIATTR_FRAME_SIZE
	.align		4
.L_99:
        /*0258*/ 	.byte	0x04, 0x11
        /*025a*/ 	.short	(.L_101 - .L_100)
	.align		4
.L_100:
        /*025c*/ 	.word	index@($__internal_2_$__cuda_sm20_div_rn_f64_full)
        /*0260*/ 	.word	0x00000000


	//----- nvinfo : EIATTR_FRAME_SIZE
	.align		4
.L_101:
        /*0264*/ 	.byte	0x04, 0x11
        /*0266*/ 	.short	(.L_103 - .L_102)
	.align		4
.L_102:
        /*0268*/ 	.word	index@(_Z21gpuTemplateFaceGeom3DIdEvPT_S1_S1_i)
        /*026c*/ 	.word	0x00000000


	//----- nvinfo : EIATTR_REGCOUNT
	.align		4
.L_103:
        /*0270*/ 	.byte	0x04, 0x2f
        /*0272*/ 	.short	(.L_105 - .L_104)
	.align		4
.L_104:
        /*0274*/ 	.word	index@(_Z21gpuTemplateFaceGeom3DIfEvPT_S1_S1_i)
        /*0278*/ 	.word	0x00000020


	//----- nvinfo : EIATTR_FRAME_SIZE
	.align		4
.L_105:
        /*027c*/ 	.byte	0x04, 0x11
        /*027e*/ 	.short	(.L_107 - .L_106)
	.align		4
.L_106:
        /*0280*/ 	.word	index@($__internal_1_$__cuda_sm3x_div_rn_noftz_f32_slowpath)
        /*0284*/ 	.word	0x00000000


	//----- nvinfo : EIATTR_FRAME_SIZE
	.align		4
.L_107:
        /*0288*/ 	.byte	0x04, 0x11
        /*028a*/ 	.short	(.L_109 - .L_108)
	.align		4
.L_108:
        /*028c*/ 	.word	index@($__internal_0_$__cuda_sm20_sqrt_rn_f32_slowpath)
        /*0290*/ 	.word	0x00000000


	//----- nvinfo : EIATTR_FRAME_SIZE
	.align		4
.L_109:
        /*0294*/ 	.byte	0x04, 0x11
        /*0296*/ 	.short	(.L_111 - .L_110)
	.align		4
.L_110:
        /*0298*/ 	.word	index@(_Z21gpuTemplateFaceGeom3DIfEvPT_S1_S1_i)
        /*029c*/ 	.word	0x00000000


	//----- nvinfo : EIATTR_REGCOUNT
	.align		4
.L_111:
        /*02a0*/ 	.byte	0x04, 0x2f
        /*02a2*/ 	.short	(.L_113 - .L_112)
	.align		4
.L_112:
        /*02a4*/ 	.word	index@(_Z19gpuTemplateApplyXx0IdEvPT_S1_S1_iii)
        /*02a8*/ 	.word	0x00000018


	//----- nvinfo : EIATTR_FRAME_SIZE
	.align		4
.L_113:
        /*02ac*/ 	.byte	0x04, 0x11
        /*02ae*/ 	.short	(.L_115 - .L_114)
	.align		4
.L_114:
        /*02b0*/ 	.word	index@(_Z19gpuTemplateApplyXx0IdEvPT_S1_S1_iii)
        /*02b4*/ 	.word	0x00000000


	//----- nvinfo : EIATTR_REGCOUNT
	.align		4
.L_115:
        /*02b8*/ 	.byte	0x04, 0x2f
        /*02ba*/ 	.short	(.L_117 - .L_116)
	.align		4
.L_116:
        /*02bc*/ 	.word	index@(_Z19gpuTemplateApplyXx0IfEvPT_S1_S1_iii)
        /*02c0*/ 	.word	0x00000016


	//----- nvinfo : EIATTR_FRAME_SIZE
	.align		4
.L_117:
        /*02c4*/ 	.byte	0x04, 0x11
        /*02c6*/ 	.short	(.L_119 - .L_118)
	.align		4
.L_118:
        /*02c8*/ 	.word	index@(_Z19gpuTemplateApplyXx0IfEvPT_S1_S1_iii)
        /*02cc*/ 	.word	0x00000000


	//----- nvinfo : EIATTR_REGCOUNT
	.align		4
.L_119:
        /*02d0*/ 	.byte	0x04, 0x2f
        /*02d2*/ 	.short	(.L_121 - .L_120)
	.align		4
.L_120:
        /*02d4*/ 	.word	index@(_Z19gpuTemplateApplyXx1IdEvPT_S1_S1_iii)
        /*02d8*/ 	.word	0x0000001c


	//----- nvinfo : EIATTR_FRAME_SIZE
	.align		4
.L_121:
        /*02dc*/ 	.byte	0x04, 0x11
        /*02de*/ 	.short	(.L_123 - .L_122)
	.align		4
.L_122:
        /*02e0*/ 	.word	index@(_Z19gpuTemplateApplyXx1IdEvPT_S1_S1_iii)
        /*02e4*/ 	.word	0x00000000


	//----- nvinfo : EIATTR_REGCOUNT
	.align		4
.L_123:
        /*02e8*/ 	.byte	0x04, 0x2f
        /*02ea*/ 	.short	(.L_125 - .L_124)
	.align		4
.L_124:
        /*02ec*/ 	.word	index@(_Z19gpuTemplateApplyXx1IfEvPT_S1_S1_iii)
        /*02f0*/ 	.word	0x0000001a


	//----- nvinfo : EIATTR_FRAME_SIZE
	.align		4
.L_125:
        /*02f4*/ 	.byte	0x04, 0x11
        /*02f6*/ 	.short	(.L_127 - .L_126)
	.align		4
.L_126:
        /*02f8*/ 	.word	index@(_Z19gpuTemplateApplyXx1IfEvPT_S1_S1_iii)
        /*02fc*/ 	.word	0x00000000


	//----- nvinfo : EIATTR_REGCOUNT
	.align		4
.L_127:
        /*0300*/ 	.byte	0x04, 0x2f
        /*0302*/ 	.short	(.L_129 - .L_128)
	.align		4
.L_128:
        /*0304*/ 	.word	index@(_Z19gpuTemplateApplyXx2IdEvPT_S1_S1_iiii)
        /*0308*/ 	.word	0x00000020


	//----- nvinfo : EIATTR_FRAME_SIZE
	.align		4
.L_129:
        /*030c*/ 	.byte	0x04, 0x11
        /*030e*/ 	.short	(.L_131 - .L_130)
	.align		4
.L_130:
        /*0310*/ 	.word	index@(_Z19gpuTemplateApplyXx2IdEvPT_S1_S1_iiii)
        /*0314*/ 	.word	0x00000000


	//----- nvinfo : EIATTR_REGCOUNT
	.align		4
.L_131:
        /*0318*/ 	.byte	0x04, 0x2f
        /*031a*/ 	.short	(.L_133 - .L_132)
	.align		4
.L_132:
        /*031c*/ 	.word	index@(_Z19gpuTemplateApplyXx2IfEvPT_S1_S1_iiii)
        /*0320*/ 	.word	0x00000020


	//----- nvinfo : EIATTR_FRAME_SIZE
	.align		4
.L_133:
        /*0324*/ 	.byte	0x04, 0x11
        /*0326*/ 	.short	(.L_135 - .L_134)
	.align		4
.L_134:
        /*0328*/ 	.word	index@(_Z19gpuTemplateApplyXx2IfEvPT_S1_S1_iiii)
        /*032c*/ 	.word	0x00000000


	//----- nvinfo : EIATTR_REGCOUNT
	.align		4
.L_135:
        /*0330*/ 	.byte	0x04, 0x2f
        /*0332*/ 	.short	(.L_137 - .L_136)
	.align		4
.L_136:
        /*0334*/ 	.word	index@(_Z20gpuTemplateApplyJac1IdEvPT_S1_ii)
        /*0338*/ 	.word	0x00000013


	//----- nvinfo : EIATTR_FRAME_SIZE
	.align		4
.L_137:
        /*033c*/ 	.byte	0x04, 0x11
        /*033e*/ 	.short	(.L_139 - .L_138)
	.align		4
.L_138:
        /*0340*/ 	.word	index@(_Z20gpuTemplateApplyJac1IdEvPT_S1_ii)
        /*0344*/ 	.word	0x00000000


	//----- nvinfo : EIATTR_REGCOUNT
	.align		4
.L_139:
        /*0348*/ 	.byte	0x04, 0x2f
        /*034a*/ 	.short	(.L_141 - .L_140)
	.align		4
.L_140:
        /*034c*/ 	.word	index@(_Z20gpuTemplateApplyJac1IfEvPT_S1_ii)
        /*0350*/ 	.word	0x00000013


	//----- nvinfo : EIATTR_FRAME_SIZE
	.align		4
.L_141:
        /*0354*/ 	.byte	0x04, 0x11
        /*0356*/ 	.short	(.L_143 - .L_142)
	.align		4
.L_142:
        /*0358*/ 	.word	index@(_Z20gpuTemplateApplyJac1IfEvPT_S1_ii)
        /*035c*/ 	.word	0x00000000


	//----- nvinfo : EIATTR_REGCOUNT
	.align		4
.L_143:
        /*0360*/ 	.byte	0x04, 0x2f
        /*0362*/ 	.short	(.L_145 - .L_144)
	.align		4
.L_144:
        /*0364*/ 	.word	index@(_Z20gpuTemplateApplyJac2IdEvPT_S1_S1_S1_S1_ii)
        /*0368*/ 	.word	0x0000001e


	//----- nvinfo : EIATTR_FRAME_SIZE
	.align		4
.L_145:
        /*036c*/ 	.byte	0x04, 0x11
        /*036e*/ 	.short	(.L_147 - .L_146)
	.align		4
.L_146:
        /*0370*/ 	.word	index@(_Z20gpuTemplateApplyJac2IdEvPT_S1_S1_S1_S1_ii)
        /*0374*/ 	.word	0x00000000


	//----- nvinfo : EIATTR_REGCOUNT
	.align		4
.L_147:
        /*0378*/ 	.byte	0x04, 0x2f
        /*037a*/ 	.short	(.L_149 - .L_148)
	.align		4
.L_148:
        /*037c*/ 	.word	index@(_Z20gpuTemplateApplyJac2IfEvPT_S1_S1_S1_S1_ii)
        /*0380*/ 	.word	0x00000020


	//----- nvinfo : EIATTR_FRAME_SIZE
	.align		4
.L_149:
        /*0384*/ 	.byte	0x04, 0x11
        /*0386*/ 	.short	(.L_151 - .L_150)
	.align		4
.L_150:
        /*0388*/ 	.word	index@(_Z20gpuTemplateApplyJac2IfEvPT_S1_S1_S1_S1_ii)
        /*038c*/ 	.word	0x00000000


	//----- nvinfo : EIATTR_REGCOUNT
	.align		4
.L_151:
        /*0390*/ 	.byte	0x04, 0x2f
        /*0392*/ 	.short	(.L_153 - .L_152)
	.align		4
.L_152:
        /*0394*/ 	.word	index@(_Z22gpuTemplateApplyNormalIdEvPT_S1_S1_iiii)
        /*0398*/ 	.word	0x00000020


	//----- nvinfo : EIATTR_FRAME_SIZE
	.align		4
.L_153:
        /*039c*/ 	.byte	0x04, 0x11
        /*039e*/ 	.short	(.L_155 - .L_154)
	.align		4
.L_154:
        /*03a0*/ 	.word	index@(_Z22gpuTemplateApplyNormalIdEvPT_S1_S1_iiii)
        /*03a4*/ 	.word	0x00000000


	//----- nvinfo : EIATTR_REGCOUNT
	.align		4
.L_155:
        /*03a8*/ 	.byte	0x04, 0x2f
        /*03aa*/ 	.short	(.L_157 - .L_156)
	.align		4
.L_156:
        /*03ac*/ 	.word	index@(_Z22gpuTemplateApplyNormalIfEvPT_S1_S1_iiii)
        /*03b0*/ 	.word	0x00000020


	//----- nvinfo : EIATTR_FRAME_SIZE
	.align		4
.L_157:
        /*03b4*/ 	.byte	0x04, 0x11
        /*03b6*/ 	.short	(.L_159 - .L_158)
	.align		4
.L_158:
        /*03b8*/ 	.word	index@(_Z22gpuTemplateApplyNormalIfEvPT_S1_S1_iiii)
        /*03bc*/ 	.word	0x00000000


	//----- nvinfo : EIATTR_REGCOUNT
	.align		4
.L_159:
        /*03c0*/ 	.byte	0x04, 0x2f
        /*03c2*/ 	.short	(.L_161 - .L_160)
	.align		4
.L_160:
        /*03c4*/ 	.word	index@(_Z25gpuTemplateApplyJacNormalIdEvPT_S1_S1_S1_iiii)
        /*03c8*/ 	.word	0x00000020


	//----- nvinfo : EIATTR_FRAME_SIZE
	.align		4
.L_161:
        /*03cc*/ 	.byte	0x04, 0x11
        /*03ce*/ 	.short	(.L_163 - .L_162)
	.align		4
.L_162:
        /*03d0*/ 	.word	index@(_Z25gpuTemplateApplyJacNormalIdEvPT_S1_S1_S1_iiii)
        /*03d4*/ 	.word	0x00000000


	//----- nvinfo : EIATTR_REGCOUNT
	.align		4
.L_163:
        /*03d8*/ 	.byte	0x04, 0x2f
        /*03da*/ 	.short	(.L_165 - .L_164)
	.align		4
.L_164:
        /*03dc*/ 	.word	index@(_Z25gpuTemplateApplyJacNormalIfEvPT_S1_S1_S1_iiii)
        /*03e0*/ 	.word	0x00000020


	//----- nvinfo : EIATTR_FRAME_SIZE
	.align		4
.L_165:
        /*03e4*/ 	.byte	0x04, 0x11
        /*03e6*/ 	.short	(.L_167 - .L_166)
	.align		4
.L_166:
        /*03e8*/ 	.word	index@(_Z25gpuTemplateApplyJacNormalIfEvPT_S1_S1_S1_iiii)
        /*03ec*/ 	.word	0x00000000


	//----- nvinfo : EIATTR_MIN_STACK_SIZE
	.align		4
.L_167:
        /*03f0*/ 	.byte	0x04, 0x12
        /*03f2*/ 	.short	(.L_169 - .L_168)
	.align		4
.L_168:
        /*03f4*/ 	.word	index@(_Z25gpuTemplateApplyJacNormalIfEvPT_S1_S1_S1_iiii)
        /*03f8*/ 	.word	0x00000000


	//----- nvinfo : EIATTR_MIN_STACK_SIZE
	.align		4
.L_169:
        /*03fc*/ 	.byte	0x04, 0x12
        /*03fe*/ 	.short	(.L_171 - .L_170)
	.align		4
.L_170:
        /*0400*/ 	.word	index@(_Z25gpuTemplateApplyJacNormalIdEvPT_S1_S1_S1_iiii)
        /*0404*/ 	.word	0x00000000


	//----- nvinfo : EIATTR_MIN_STACK_SIZE
	.align		4
.L_171:
        /*0408*/ 	.byte	0x04, 0x12
        /*040a*/ 	.short	(.L_173 - .L_172)
	.align		4
.L_172:
        /*040c*/ 	.word	index@(_Z22gpuTemplateApplyNormalIfEvPT_S1_S1_iiii)
        /*0410*/ 	.word	0x00000000


	//----- nvinfo : EIATTR_MIN_STACK_SIZE
	.align		4
.L_173:
        /*0414*/ 	.byte	0x04, 0x12
        /*0416*/ 	.short	(.L_175 - .L_174)
	.align		4
.L_174:
        /*0418*/ 	.word	index@(_Z22gpuTemplateApplyNormalIdEvPT_S1_S1_iiii)
        /*041c*/ 	.word	0x00000000


	//----- nvinfo : EIATTR_MIN_STACK_SIZE
	.align		4
.L_175:
        /*0420*/ 	.byte	0x04, 0x12
        /*0422*/ 	.short	(.L_177 - .L_176)
	.align		4
.L_176:
        /*0424*/ 	.word	index@(_Z20gpuTemplateApplyJac2IfEvPT_S1_S1_S1_S1_ii)
        /*0428*/ 	.word	0x00000000


	//----- nvinfo : EIATTR_MIN_STACK_SIZE
	.align		4
.L_177:
        /*042c*/ 	.byte	0x04, 0x12
        /*042e*/ 	.short	(.L_179 - .L_178)
	.align		4
.L_178:
        /*0430*/ 	.word	index@(_Z20gpuTemplateApplyJac2IdEvPT_S1_S1_S1_S1_ii)
        /*0434*/ 	.word	0x00000000


	//----- nvinfo : EIATTR_MIN_STACK_SIZE
	.align		4
.L_179:
        /*0438*/ 	.byte	0x04, 0x12
        /*043a*/ 	.short	(.L_181 - .L_180)
	.align		4
.L_180:
        /*043c*/ 	.word	index@(_Z20gpuTemplateApplyJac1IfEvPT_S1_ii)
        /*0440*/ 	.word	0x00000000


	//----- nvinfo : EIATTR_MIN_STACK_SIZE
	.align		4
.L_181:
        /*0444*/ 	.byte	0x04, 0x12
        /*0446*/ 	.short	(.L_183 - .L_182)
	.align		4
.L_182:
        /*0448*/ 	.word	index@(_Z20gpuTemplateApplyJac1IdEvPT_S1_ii)
        /*044c*/ 	.word	0x00000000


	//----- nvinfo : EIATTR_MIN_STACK_SIZE
	.align		4
.L_183:
        /*0450*/ 	.byte	0x04, 0x12
        /*0452*/ 	.short	(.L_185 - .L_184)
	.align		4
.L_184:
        /*0454*/ 	.word	index@(_Z19gpuTemplateApplyXx2IfEvPT_S1_S1_iiii)
        /*0458*/ 	.word	0x00000000


	//----- nvinfo : EIATTR_MIN_STACK_SIZE
	.align		4
.L_185:
        /*045c*/ 	.byte	0x04, 0x12
        /*045e*/ 	.short	(.L_187 - .L_186)
	.align		4
.L_186:
        /*0460*/ 	.word	index@(_Z19gpuTemplateApplyXx2IdEvPT_S1_S1_iiii)
        /*0464*/ 	.word	0x00000000


	//----- nvinfo : EIATTR_MIN_STACK_SIZE
	.align		4
.L_187:
        /*0468*/ 	.byte	0x04, 0x12
        /*046a*/ 	.short	(.L_189 - .L_188)
	.align		4
.L_188:
        /*046c*/ 	.word	index@(_Z19gpuTemplateApplyXx1IfEvPT_S1_S1_iii)
        /*0470*/ 	.word	0x00000000


	//----- nvinfo : EIATTR_MIN_STACK_SIZE
	.align		4
.L_189:
        /*0474*/ 	.byte	0x04, 0x12
        /*0476*/ 	.short	(.L_191 - .L_190)
	.align		4
.L_190:
        /*0478*/ 	.word	index@(_Z19gpuTemplateApplyXx1IdEvPT_S1_S1_iii)
        /*047c*/ 	.word	0x00000000


	//----- nvinfo : EIATTR_MIN_STACK_SIZE
	.align		4
.L_191:
        /*0480*/ 	.byte	0x04, 0x12
        /*0482*/ 	.short	(.L_193 - .L_192)
	.align		4
.L_192:
        /*0484*/ 	.word	index@(_Z19gpuTemplateApplyXx0IfEvPT_S1_S1_iii)
        /*0488*/ 	.word	0x00000000


	//----- nvinfo : EIATTR_MIN_STACK_SIZE
	.align		4
.L_193:
        /*048c*/ 	.byte	0x04, 0x12
        /*048e*/ 	.short	(.L_195 - .L_194)
	.align		4
.L_194:
        /*0490*/ 	.word	index@(_Z19gpuTemplateApplyXx0IdEvPT_S1_S1_iii)
        /*0494*/ 	.word	0x00000000


	//----- nvinfo : EIATTR_MIN_STACK_SIZE
	.align		4
.L_195:
        /*0498*/ 	.byte	0x04, 0x12
        /*049a*/ 	.short	(.L_197 - .L_196)
	.align		4
.L_196:
        /*049c*/ 	.word	index@(_Z21gpuTemplateFaceGeom3DIfEvPT_S1_S1_i)
        /*04a0*/ 	.word	0x00000000


	//----- nvinfo : EIATTR_MIN_STACK_SIZE
	.align		4
.L_197:
        /*04a4*/ 	.byte	0x04, 0x12
        /*04a6*/ 	.short	(.L_199 - .L_198)
	.align		4
.L_198:
        /*04a8*/ 	.word	index@(_Z21gpuTemplateFaceGeom3DIdEvPT_S1_S1_i)
        /*04ac*/ 	.word	0x00000000


	//----- nvinfo : EIATTR_MIN_STACK_SIZE
	.align		4
.L_199:
        /*04b0*/ 	.byte	0x04, 0x12
        /*04b2*/ 	.short	(.L_201 - .L_200)
	.align		4
.L_200:
        /*04b4*/ 	.word	index@(_Z21gpuTemplateFaceGeom2DIfEvPT_S1_S1_i)
        /*04b8*/ 	.word	0x00000000


	//----- nvinfo : EIATTR_MIN_STACK_SIZE
	.align		4
.L_201:
        /*04bc*/ 	.byte	0x04, 0x12
        /*04be*/ 	.short	(.L_203 - .L_202)
	.align		4
.L_202:
        /*04c0*/ 	.word	index@(_Z21gpuTemplateFaceGeom2DIdEvPT_S1_S1_i)
        /*04c4*/ 	.word	0x00000000


	//----- nvinfo : EIATTR_MIN_STACK_SIZE
	.align		4
.L_203:
        /*04c8*/ 	.byte	0x04, 0x12
        /*04ca*/ 	.short	(.L_205 - .L_204)
	.align		4
.L_204:
        /*04cc*/ 	.word	index@(_Z21gpuTemplateFaceGeom1DIfEvPT_S1_S1_i)
        /*04d0*/ 	.word	0x00000000


	//----- nvinfo : EIATTR_MIN_STACK_SIZE
	.align		4
.L_205:
        /*04d4*/ 	.byte	0x04, 0x12
        /*04d6*/ 	.short	(.L_207 - .L_206)
	.align		4
.L_206:
        /*04d8*/ 	.word	index@(_Z21gpuTemplateFaceGeom1DIdEvPT_S1_S1_i)
        /*04dc*/ 	.word	0x00000000


	//----- nvinfo : EIATTR_MIN_STACK_SIZE
	.align		4
.L_207:
        /*04e0*/ 	.byte	0x04, 0x12
        /*04e2*/ 	.short	(.L_209 - .L_208)
	.align		4
.L_208:
        /*04e4*/ 	.word	index@(_Z21gpuTemplateElemGeom3DIfEvPT_S1_S1_S1_S1_S1_S1_S1_S1_S1_S1_S1_S1_S1_S1_S1_S1_S1_S1_i)
        /*04e8*/ 	.word	0x00000000


	//----- nvinfo : EIATTR_MIN_STACK_SIZE
	.align		4
.L_209:
        /*04ec*/ 	.byte	0x04, 0x12
        /*04ee*/ 	.short	(.L_211 - .L_210)
	.align		4
.L_210:
        /*04f0*/ 	.word	index@(_Z21gpuTemplateElemGeom3DIdEvPT_S1_S1_S1_S1_S1_S1_S1_S1_S1_S1_S1_S1_S1_S1_S1_S1_S1_S1_i)
        /*04f4*/ 	.word	0x00000000


	//----- nvinfo : EIATTR_MIN_STACK_SIZE
	.align		4
.L_211:
        /*04f8*/ 	.byte	0x04, 0x12
        /*04fa*/ 	.short	(.L_213 - .L_212)
	.align		4
.L_212:
        /*04fc*/ 	.word	index@(_Z21gpuTemplateElemGeom2DIfEvPT_S1_S1_S1_S1_S1_S1_S1_S1_i)
        /*0500*/ 	.word	0x00000000


	//----- nvinfo : EIATTR_MIN_STACK_SIZE
	.align		4
.L_213:
        /*0504*/ 	.byte	0x04, 0x12
        /*0506*/ 	.short	(.L_215 - .L_214)
	.align		4
.L_214:
        /*0508*/ 	.word	index@(_Z21gpuTemplateElemGeom2DIdEvPT_S1_S1_S1_S1_S1_S1_S1_S1_i)
        /*050c*/ 	.word	0x00000000


	//----- nvinfo : EIATTR_MIN_STACK_SIZE
	.align		4
.L_215:
        /*0510*/ 	.byte	0x04, 0x12
        /*0512*/ 	.short	(.L_217 - .L_216)
	.align		4
.L_216:
        /*0514*/ 	.word	index@(_Z21gpuTemplateElemGeom1DIfEvPT_S1_S1_i)
        /*0518*/ 	.word	0x00000000


	//----- nvinfo : EIATTR_MIN_STACK_SIZE
	.align		4
.L_217:
        /*051c*/ 	.byte	0x04, 0x12
        /*051e*/ 	.short	(.L_219 - .L_218)
	.align		4
.L_218:
        /*0520*/ 	.word	index@(_Z21gpuTemplateElemGeom1DIdEvPT_S1_S1_i)
        /*0524*/ 	.word	0x00000000


	//----- nvinfo : EIATTR_MIN_STACK_SIZE
	.align		4
.L_219:
        /*0528*/ 	.byte	0x04, 0x12
        /*052a*/ 	.short	(.L_221 - .L_220)
	.align		4
.L_220:
        /*052c*/ 	.word	index@(_Z24gpuTemplatePutFaceNodes1IfEvPT_S1_Piiiiiii)
        /*0530*/ 	.word	0x00000000


	//----- nvinfo : EIATTR_MIN_STACK_SIZE
	.align		4
.L_221:
        /*0534*/ 	.byte	0x04, 0x12
        /*0536*/ 	.short	(.L_223 - .L_222)
	.align		4
.L_222:
        /*0538*/ 	.word	index@(_Z24gpuTemplatePutFaceNodes1IdEvPT_S1_Piiiiiii)
        /*053c*/ 	.word	0x00000000


	//----- nvinfo : EIATTR_MIN_STACK_SIZE
	.align		4
.L_223:
        /*0540*/ 	.byte	0x04, 0x12
        /*0542*/ 	.short	(.L_225 - .L_224)
	.align		4
.L_224:
        /*0544*/ 	.word	index@(_Z24gpuTemplatePutFaceNodes0IfEvPT_S1_Piiiiiii)
        /*0548*/ 	.word	0x00000000


	//----- nvinfo : EIATTR_MIN_STACK_SIZE
	.align		4
.L_225:
        /*054c*/ 	.byte	0x04, 0x12
        /*054e*/ 	.short	(.L_227 - .L_226)
	.align		4
.L_226:
        /*0550*/ 	.word	index@(_Z24gpuTemplatePutFaceNodes0IdEvPT_S1_Piiiiiii)
        /*0554*/ 	.word	0x00000000


	//----- nvinfo : EIATTR_MIN_STACK_SIZE
	.align		4
.L_227:
        /*0558*/ 	.byte	0x04, 0x12
        /*055a*/ 	.short	(.L_229 - .L_228)
	.align		4
.L_228:
        /*055c*/ 	.word	index@(_Z24gpuTemplateGetFaceNodes1IfEvPT_S1_Piiiiiii)
        /*0560*/ 	.word	0x00000000


	//----- nvinfo : EIATTR_MIN_STACK_SIZE
	.align		4
.L_229:
        /*0564*/ 	.byte	0x04, 0x12
        /*0566*/ 	.short	(.L_231 - .L_230)
	.align		4
.L_230:
        /*0568*/ 	.word	index@(_Z24gpuTemplateGetFaceNodes1IdEvPT_S1_Piiiiiii)
        /*056c*/ 	.word	0x00000000


	//----- nvinfo : EIATTR_MIN_STACK_SIZE
	.align		4
.L_231:
        /*0570*/ 	.byte	0x04, 0x12
        /*0572*/ 	.short	(.L_233 - .L_232)
	.align		4
.L_232:
        /*0574*/ 	.word	index@(_Z24gpuTemplateGetFaceNodes0IfEvPT_S1_Piiiiiii)
        /*0578*/ 	.word	0x00000000


	//----- nvinfo : EIATTR_MIN_STACK_SIZE
	.align		4
.L_233:
        /*057c*/ 	.byte	0x04, 0x12
        /*057e*/ 	.short	(.L_235 - .L_234)
	.align		4
.L_234:
        /*0580*/ 	.word	index@(_Z24gpuTemplateGetFaceNodes0IdEvPT_S1_Piiiiiii)
        /*0584*/ 	.word	0x00000000


	//----- nvinfo : EIATTR_MIN_STACK_SIZE
	.align		4
.L_235:
        /*0588*/ 	.byte	0x04, 0x12
        /*058a*/ 	.short	(.L_237 - .L_236)
	.align		4
.L_236:
        /*058c*/ 	.word	index@(_Z23gpuTemplatePutElemNodesIfEvPT_S1_iiiiii)
        /*0590*/ 	.word	0x00000000


	//----- nvinfo : EIATTR_MIN_STACK_SIZE
	.align		4
.L_237:
        /*0594*/ 	.byte	0x04, 0x12
        /*0596*/ 	.short	(.L_239 - .L_238)
	.align		4
.L_238:
        /*0598*/ 	.word	index@(_Z23gpuTemplatePutElemNodesIdEvPT_S1_iiiiii)
        /*059c*/ 	.word	0x00000000


	//----- nvinfo : EIATTR_MIN_STACK_SIZE
	.align		4
.L_239:
        /*05a0*/ 	.byte	0x04, 0x12
        /*05a2*/ 	.short	(.L_241 - .L_240)
	.align		4
.L_240:
        /*05a4*/ 	.word	index@(_Z23gpuTemplateGetElemNodesIfEvPT_S1_iiiiii)
        /*05a8*/ 	.word	0x00000000


	//----- nvinfo : EIATTR_MIN_STACK_SIZE
	.align		4
.L_241:
        /*05ac*/ 	.byte	0x04, 0x12
        /*05ae*/ 	.short	(.L_243 - .L_242)
	.align		4
.L_242:
        /*05b0*/ 	.word	index@(_Z23gpuTemplateGetElemNodesIdEvPT_S1_iiiiii)
        /*05b4*/ 	.word	0x00000000
.L_243:


//--------------------- .nv.compat                --------------------------
	.section	.nv.compat,"",@"SHT_CUDA_COMPAT_INFO"
	.align	4
        /*0000*/ 	.byte	0x02, 0x09, 0x00, 0x00, 0x02, 0x02, 0x01, 0x00, 0x02, 0x05, 0x05, 0x00, 0x03, 0x07, 0x01, 0x01
        /*0010*/ 	.byte	0x02, 0x03, 0x00, 0x00, 0x02, 0x06, 0x01, 0x00, 0x04, 0x0b, 0x08, 0x00, 0x01, 0x00, 0x00, 0x00
        /*0020*/ 	.byte	0x00, 0x00, 0x00, 0x00


//--------------------- .nv.info._Z25gpuTemplateApplyJacNormalIfEvPT_S1_S1_S1_iiii --------------------------
	.section	.nv.info._Z25gpuTemplateApplyJacNormalIfEvPT_S1_S1_S1_iiii,"",@"SHT_CUDA_INFO"
	.sectionflags	@""
	.align	4


	//----- nvinfo : EIATTR_CUDA_API_VERSION
	.align		4
        /*0000*/ 	.byte	0x04, 0x37
        /*0002*/ 	.short	(.L_245 - .L_244)
.L_244:
        /*0004*/ 	.word	0x00000082


	//----- nvinfo : EIATTR_KPARAM_INFO
	.align		4
.L_245:
        /*0008*/ 	.byte	0x04, 0x17
        /*000a*/ 	.short	(.L_247 - .L_246)
.L_246:
        /*000c*/ 	.word	0x00000000
        /*0010*/ 	.short	0x0007
        /*0012*/ 	.short	0x002c
        /*0014*/ 	.byte	0x00, 0xf0, 0x11, 0x00


	//----- nvinfo : EIATTR_KPARAM_INFO
	.align		4
.L_247:
        /*0018*/ 	.byte	0x04, 0x17
        /*001a*/ 	.short	(.L_249 - .L_248)
.L_248:
        /*001c*/ 	.word	0x00000000
        /*0020*/ 	.short	0x0006
        /*0022*/ 	.short	0x0028
        /*0024*/ 	.byte	0x00, 0xf0, 0x11, 0x00


	//----- nvinfo : EIATTR_KPARAM_INFO
	.align		4
.L_249:
        /*0028*/ 	.byte	0x04, 0x17
        /*002a*/ 	.short	(.L_251 - .L_250)
.L_250:
        /*002c*/ 	.word	0x00000000
        /*0030*/ 	.short	0x0005
        /*0032*/ 	.short	0x0024
        /*0034*/ 	.byte	0x00, 0xf0, 0x11, 0x00


	//----- nvinfo : EIATTR_KPARAM_INFO
	.align		4
.L_251:
        /*0038*/ 	.byte	0x04, 0x17
        /*003a*/ 	.short	(.L_253 - .L_252)
.L_252:
        /*003c*/ 	.word	0x00000000
        /*0040*/ 	.short	0x0004
        /*0042*/ 	.short	0x0020
        /*0044*/ 	.byte	0x00, 0xf0, 0x11, 0x00


	//----- nvinfo : EIATTR_KPARAM_INFO
	.align		4
.L_253:
        /*0048*/ 	.byte	0x04, 0x17
        /*004a*/ 	.short	(.L_255 - .L_254)
.L_254:
        /*004c*/ 	.word	0x00000000
        /*0050*/ 	.short	0x0003
        /*0052*/ 	.short	0x0018
        /*0054*/ 	.byte	0x00, 0xf5, 0x21, 0x00


	//----- nvinfo : EIATTR_KPARAM_INFO
	.align		4
.L_255:
        /*0058*/ 	.byte	0x04, 0x17
        /*005a*/ 	.short	(.L_257 - .L_256)
.L_256:
        /*005c*/ 	.word	0x00000000
        /*0060*/ 	.short	0x0002
        /*0062*/ 	.short	0x0010
        /*0064*/ 	.byte	0x00, 0xf5, 0x21, 0x00


	//----- nvinfo : EIATTR_KPARAM_INFO
	.align		4
.L_257:
        /*0068*/ 	.byte	0x04, 0x17
        /*006a*/ 	.short	(.L_259 - .L_258)
.L_258:
        /*006c*/ 	.word	0x00000000
        /*0070*/ 	.short	0x0001
        /*0072*/ 	.short	0x0008
        /*0074*/ 	.byte	0x00, 0xf5, 0x21, 0x00


	//----- nvinfo : EIATTR_KPARAM_INFO
	.align		4
.L_259:
        /*0078*/ 	.byte	0x04, 0x17
        /*007a*/ 	.short	(.L_261 - .L_260)
.L_260:
        /*007c*/ 	.word	0x00000000
        /*0080*/ 	.short	0x0000
        /*0082*/ 	.short	0x0000
        /*0084*/ 	.byte	0x00, 0xf5, 0x21, 0x00


	//----- nvinfo : EIATTR_SPARSE_MMA_MASK
	.align		4
.L_261:
        /*0088*/ 	.byte	0x03, 0x50
        /*008a*/ 	.short	0x0000


	//----- nvinfo : EIATTR_MAXREG_COUNT
	.align		4
        /*008c*/ 	.byte	0x03, 0x1b
        /*008e*/ 	.short	0x00ff


	//----- nvinfo : EIATTR_MERCURY_ISA_VERSION
	.align		4
        /*0090*/ 	.byte	0x03, 0x5f
        /*0092*/ 	.short	0x0101


	//----- nvinfo : EIATTR_VRC_CTA_INIT_COUNT
	.align		4
        /*0094*/ 	.byte	0x02, 0x4a
	.zero		1
	.zero		1


	//----- nvinfo : EIATTR_EXIT_INSTR_OFFSETS
	.align		4
        /*0098*/ 	.byte	0x04, 0x1c
        /*009a*/ 	.short	(.L_263 - .L_262)


	//   ....[0]....
.L_262:
        /*009c*/ 	.word	0x00000070


	//   ....[1]....
        /*00a0*/ 	.word	0x000000c0


	//   ....[2]....
        /*00a4*/ 	.word	0x00000d20


	//----- nvinfo : EIATTR_CRS_STACK_SIZE
	.align		4
.L_263:
        /*00a8*/ 	.byte	0x04, 0x1e
        /*00aa*/ 	.short	(.L_265 - .L_264)
.L_264:
        /*00ac*/ 	.word	0x00000000


	//----- nvinfo : EIATTR_CBANK_PARAM_SIZE
	.align		4
.L_265:
        /*00b0*/ 	.byte	0x03, 0x19
        /*00b2*/ 	.short	0x0030


	//----- nvinfo : EIATTR_PARAM_CBANK
	.align		4
        /*00b4*/ 	.byte	0x04, 0x0a
        /*00b6*/ 	.short	(.L_267 - .L_266)
	.align		4
.L_266:
        /*00b8*/ 	.word	index@(.nv.constant0._Z25gpuTemplateApplyJacNormalIfEvPT_S1_S1_S1_iiii)
        /*00bc*/ 	.short	0x0380
        /*00be*/ 	.short	0x0030


	//----- nvinfo : EIATTR_SW_WAR
	.align		4
.L_267:
        /*00c0*/ 	.byte	0x04, 0x36
        /*00c2*/ 	.short	(.L_269 - .L_268)
.L_268:
        /*00c4*/ 	.word	0x00000008
.L_269:


//--------------------- .nv.info._Z25gpuTemplateApplyJacNormalIdEvPT_S1_S1_S1_iiii --------------------------
	.section	.nv.info._Z25gpuTemplateApplyJacNormalIdEvPT_S1_S1_S1_iiii,"",@"SHT_CUDA_INFO"
	.sectionflags	@""
	.align	4


	//----- nvinfo : EIATTR_CUDA_API_VERSION
	.align		4
        /*0000*/ 	.byte	0x04, 0x37
        /*0002*/ 	.short	(.L_271 - .L_270)
.L_270:
        /*0004*/ 	.word	0x00000082


	//----- nvinfo : EIATTR_KPARAM_INFO
	.align		4
.L_271:
        /*0008*/ 	.byte	0x04, 0x17
        /*000a*/ 	.short	(.L_273 - .L_272)
.L_272:
        /*000c*/ 	.word	0x00000000
        /*0010*/ 	.short	0x0007
        /*0012*/ 	.short	0x002c
        /*0014*/ 	.byte	0x00, 0xf0, 0x11, 0x00


	//----- nvinfo : EIATTR_KPARAM_INFO
	.align		4
.L_273:
        /*0018*/ 	.byte	0x04, 0x17
        /*001a*/ 	.short	(.L_275 - .L_274)
.L_274:
        /*001c*/ 	.word	0x00000000
        /*0020*/ 	.short	0x0006
        /*0022*/ 	.short	0x0028
        /*0024*/ 	.byte	0x00, 0xf0, 0x11, 0x00


	//----- nvinfo : EIATTR_KPARAM_INFO
	.align		4
.L_275:
        /*0028*/ 	.byte	0x04, 0x17
        /*002a*/ 	.short	(.L_277 - .L_276)
.L_276:
        /*002c*/ 	.word	0x00000000
        /*0030*/ 	.short	0x0005
        /*0032*/ 	.short	0x0024
        /*0034*/ 	.byte	0x00, 0xf0, 0x11, 0x00


	//----- nvinfo : EIATTR_KPARAM_INFO
	.align		4
.L_277:
        /*0038*/ 	.byte	0x04, 0x17
        /*003a*/ 	.short	(.L_279 - .L_278)
.L_278:
        /*003c*/ 	.word	0x00000000
        /*0040*/ 	.short	0x0004
        /*0042*/ 	.short	0x0020
        /*0044*/ 	.byte	0x00, 0xf0, 0x11, 0x00


	//----- nvinfo : EIATTR_KPARAM_INFO
	.align		4
.L_279:
        /*0048*/ 	.byte	0x04, 0x17
        /*004a*/ 	.short	(.L_281 - .L_280)
.L_280:
        /*004c*/ 	.word	0x00000000
        /*0050*/ 	.short	0x0003
        /*0052*/ 	.short	0x0018
        /*0054*/ 	.byte	0x00, 0xf5, 0x21, 0x00


	//----- nvinfo : EIATTR_KPARAM_INFO
	.align		4
.L_281:
        /*0058*/ 	.byte	0x04, 0x17
        /*005a*/ 	.short	(.L_283 - .L_282)
.L_282:
        /*005c*/ 	.word	0x00000000
        /*0060*/ 	.short	0x0002
        /*0062*/ 	.short	0x0010
        /*0064*/ 	.byte	0x00, 0xf5, 0x21, 0x00


	//----- nvinfo : EIATTR_KPARAM_INFO
	.align		4
.L_283:
        /*0068*/ 	.byte	0x04, 0x17
        /*006a*/ 	.short	(.L_285 - .L_284)
.L_284:
        /*006c*/ 	.word	0x00000000
        /*0070*/ 	.short	0x0001
        /*0072*/ 	.short	0x0008
        /*0074*/ 	.byte	0x00, 0xf5, 0x21, 0x00


	//----- nvinfo : EIATTR_KPARAM_INFO
	.align		4
.L_285:
        /*0078*/ 	.byte	0x04, 0x17
        /*007a*/ 	.short	(.L_287 - .L_286)
.L_286:
        /*007c*/ 	.word	0x00000000
        /*0080*/ 	.short	0x0000
        /*0082*/ 	.short	0x0000
        /*0084*/ 	.byte	0x00, 0xf5, 0x21, 0x00


	//----- nvinfo : EIATTR_SPARSE_MMA_MASK
	.align		4
.L_287:
        /*0088*/ 	.byte	0x03, 0x50
        /*008a*/ 	.short	0x0000


	//----- nvinfo : EIATTR_MAXREG_COUNT
	.align		4
        /*008c*/ 	.byte	0x03, 0x1b
        /*008e*/ 	.short	0x00ff


	//----- nvinfo : EIATTR_MERCURY_ISA_VERSION
	.align		4
        /*0090*/ 	.byte	0x03, 0x5f
        /*0092*/ 	.short	0x0101


	//----- nvinfo : EIATTR_VRC_CTA_INIT_COUNT
	.align		4
        /*0094*/ 	.byte	0x02, 0x4a
	.zero		1
	.zero		1


	//----- nvinfo : EIATTR_EXIT_INSTR_OFFSETS
	.align		4
        /*0098*/ 	.byte	0x04, 0x1c
        /*009a*/ 	.short	(.L_289 - .L_288)


	//   ....[0]....
.L_288:
        /*009c*/ 	.word	0x00000070


	//   ....[1]....
        /*00a0*/ 	.word	0x000000c0


	//   ....[2]....
        /*00a4*/ 	.word	0x00000d20


	//----- nvinfo : EIATTR_CRS_STACK_SIZE
	.align		4
.L_289:
        /*00a8*/ 	.byte	0x04, 0x1e
        /*00aa*/ 	.short	(.L_291 - .L_290)
.L_290:
        /*00ac*/ 	.word	0x00000000


	//----- nvinfo : EIATTR_CBANK_PARAM_SIZE
	.align		4
.L_291:
        /*00b0*/ 	.byte	0x03, 0x19
        /*00b2*/ 	.short	0x0030


	//----- nvinfo : EIATTR_PARAM_CBANK
	.align		4
        /*00b4*/ 	.byte	0x04, 0x0a
        /*00b6*/ 	.short	(.L_293 - .L_292)
	.align		4
.L_292:
        /*00b8*/ 	.word	index@(.nv.constant0._Z25gpuTemplateApplyJacNormalIdEvPT_S1_S1_S1_iiii)
        /*00bc*/ 	.short	0x0380
        /*00be*/ 	.short	0x0030


	//----- nvinfo : EIATTR_SW_WAR
	.align		4
.L_293:
        /*00c0*/ 	.byte	0x04, 0x36
        /*00c2*/ 	.short	(.L_295 - .L_294)
.L_294:
        /*00c4*/ 	.word	0x00000008
.L_295:


//--------------------- .nv.info._Z22gpuTemplateApplyNormalIfEvPT_S1_S1_iiii --------------------------
	.section	.nv.info._Z22gpuTemplateApplyNormalIfEvPT_S1_S1_iiii,"",@"SHT_CUDA_INFO"
	.sectionflags	@""
	.align	4


	//----- nvinfo : EIATTR_CUDA_API_VERSION
	.align		4
        /*0000*/ 	.byte	0x04, 0x37
        /*0002*/ 	.short	(.L_297 - .L_296)
.L_296:
        /*0004*/ 	.word	0x00000082


	//----- nvinfo : EIATTR_KPARAM_INFO
	.align		4
.L_297:
        /*0008*/ 	.byte	0x04, 0x17
        /*000a*/ 	.short	(.L_299 - .L_298)
.L_298:
        /*000c*/ 	.word	0x00000000
        /*0010*/ 	.short	0x0006
        /*0012*/ 	.short	0x0024
        /*0014*/ 	.byte	0x00, 0xf0, 0x11, 0x00


	//----- nvinfo : EIATTR_KPARAM_INFO
	.align		4
.L_299:
        /*0018*/ 	.byte	0x04, 0x17
        /*001a*/ 	.short	(.L_301 - .L_300)
.L_300:
        /*001c*/ 	.word	0x00000000
        /*0020*/ 	.short	0x0005
        /*0022*/ 	.short	0x0020
        /*0024*/ 	.byte	0x00, 0xf0, 0x11, 0x00


	//----- nvinfo : EIATTR_KPARAM_INFO
	.align		4
.L_301:
        /*0028*/ 	.byte	0x04, 0x17
        /*002a*/ 	.short	(.L_303 - .L_302)
.L_302:
        /*002c*/ 	.word	0x00000000
        /*0030*/ 	.short	0x0004
        /*0032*/ 	.short	0x001c
        /*0034*/ 	.byte	0x00, 0xf0, 0x11, 0x00


	//----- nvinfo : EIATTR_KPARAM_INFO
	.align		4
.L_303:
        /*0038*/ 	.byte	0x04, 0x17
        /*003a*/ 	.short	(.L_305 - .L_304)
.L_304:
        /*003c*/ 	.word	0x00000000
        /*0040*/ 	.short	0x0003
        /*0042*/ 	.short	0x0018
        /*0044*/ 	.byte	0x00, 0xf0, 0x11, 0x00


	//----- nvinfo : EIATTR_KPARAM_INFO
	.align		4
.L_305:
        /*0048*/ 	.byte	0x04, 0x17
        /*004a*/ 	.short	(.L_307 - .L_306)
.L_306:
        /*004c*/ 	.word	0x00000000
        /*0050*/ 	.short	0x0002
        /*0052*/ 	.short	0x0010
        /*0054*/ 	.byte	0x00, 0xf5, 0x21, 0x00


	//----- nvinfo : EIATTR_KPARAM_INFO
	.align		4
.L_307:
        /*0058*/ 	.byte	0x04, 0x17
        /*005a*/ 	.short	(.L_309 - .L_308)
.L_308:
        /*005c*/ 	.word	0x00000000
        /*0060*/ 	.short	0x0001
        /*0062*/ 	.short	0x0008
        /*0064*/ 	.byte	0x00, 0xf5, 0x21, 0x00


	//----- nvinfo : EIATTR_KPARAM_INFO
	.align		4
.L_309:
        /*0068*/ 	.byte	0x04, 0x17
        /*006a*/ 	.short	(.L_311 - .L_310)
.L_310:
        /*006c*/ 	.word	0x00000000
        /*0070*/ 	.short	0x0000
        /*0072*/ 	.short	0x0000
        /*0074*/ 	.byte	0x00, 0xf5, 0x21, 0x00


	//----- nvinfo : EIATTR_SPARSE_MMA_MASK
	.align		4
.L_311:
        /*0078*/ 	.byte	0x03, 0x50
        /*007a*/ 	.short	0x0000


	//----- nvinfo : EIATTR_MAXREG_COUNT
	.align		4
        /*007c*/ 	.byte	0x03, 0x1b
        /*007e*/ 	.short	0x00ff


	//----- nvinfo : EIATTR_MERCURY_ISA_VERSION
	.align		4
        /*0080*/ 	.byte	0x03, 0x5f
        /*0082*/ 	.short	0x0101


	//----- nvinfo : EIATTR_VRC_CTA_INIT_COUNT
	.align		4
        /*0084*/ 	.byte	0x02, 0x4a
	.zero		1
	.zero		1


	//----- nvinfo : EIATTR_EXIT_INSTR_OFFSETS
	.align		4
        /*0088*/ 	.byte	0x04, 0x1c
        /*008a*/ 	.short	(.L_313 - .L_312)


	//   ....[0]....
.L_312:
        /*008c*/ 	.word	0x00000070


	//   ....[1]....
        /*0090*/ 	.word	0x000000c0


	//   ....[2]....
        /*0094*/ 	.word	0x00000af0


	//----- nvinfo : EIATTR_CRS_STACK_SIZE
	.align		4
.L_313:
        /*0098*/ 	.byte	0x04, 0x1e
        /*009a*/ 	.short	(.L_315 - .L_314)
.L_314:
        /*009c*/ 	.word	0x00000000


	//----- nvinfo : EIATTR_CBANK_PARAM_SIZE
	.align		4
.L_315:
        /*00a0*/ 	.byte	0x03, 0x19
        /*00a2*/ 	.short	0x0028


	//----- nvinfo : EIATTR_PARAM_CBANK
	.align		4
        /*00a4*/ 	.byte	0x04, 0x0a
        /*00a6*/ 	.short	(.L_317 - .L_316)
	.align		4
.L_316:
        /*00a8*/ 	.word	index@(.nv.constant0._Z22gpuTemplateApplyNormalIfEvPT_S1_S1_iiii)
        /*00ac*/ 	.short	0x0380
        /*00ae*/ 	.short	0x0028


	//----- nvinfo : EIATTR_SW_WAR
	.align		4
.L_317:
        /*00b0*/ 	.byte	0x04, 0x36
        /*00b2*/ 	.short	(.L_319 - .L_318)
.L_318:
        /*00b4*/ 	.word	0x00000008
.L_319:


//--------------------- .nv.info._Z22gpuTemplateApplyNormalIdEvPT_S1_S1_iiii --------------------------
	.section	.nv.info._Z22gpuTemplateApplyNormalIdEvPT_S1_S1_iiii,"",@"SHT_CUDA_INFO"
	.sectionflags	@""
	.align	4


	//----- nvinfo : EIATTR_CUDA_API_VERSION
	.align		4
        /*0000*/ 	.byte	0x04, 0x37
        /*0002*/ 	.short	(.L_321 - .L_320)
.L_320:
        /*0004*/ 	.word	0x00000082


	//----- nvinfo : EIATTR_KPARAM_INFO
	.align		4
.L_321:
        /*0008*/ 	.byte	0x04, 0x17
        /*000a*/ 	.short	(.L_323 - .L_322)
.L_322:
        /*000c*/ 	.word	0x00000000
        /*0010*/ 	.short	0x0006
        /*0012*/ 	.short	0x0024
        /*0014*/ 	.byte	0x00, 0xf0, 0x11, 0x00


	//----- nvinfo : EIATTR_KPARAM_INFO
	.align		4
.L_323:
        /*0018*/ 	.byte	0x04, 0x17
        /*001a*/ 	.short	(.L_325 - .L_324)
.L_324:
        /*001c*/ 	.word	0x00000000
        /*0020*/ 	.short	0x0005
        /*0022*/ 	.short	0x0020
        /*0024*/ 	.byte	0x00, 0xf0, 0x11, 0x00


	//----- nvinfo : EIATTR_KPARAM_INFO
	.align		4
.L_325:
        /*0028*/ 	.byte	0x04, 0x17
        /*002a*/ 	.short	(.L_327 - .L_326)
.L_326:
        /*002c*/ 	.word	0x00000000
        /*0030*/ 	.short	0x0004
        /*0032*/ 	.short	0x001c
        /*0034*/ 	.byte	0x00, 0xf0, 0x11, 0x00


	//----- nvinfo : EIATTR_KPARAM_INFO
	.align		4
.L_327:
        /*0038*/ 	.byte	0x04, 0x17
        /*003a*/ 	.short	(.L_329 - .L_328)
.L_328:
        /*003c*/ 	.word	0x00000000
        /*0040*/ 	.short	0x0003
        /*0042*/ 	.short	0x0018
        /*0044*/ 	.byte	0x00, 0xf0, 0x11, 0x00


	//----- nvinfo : EIATTR_KPARAM_INFO
	.align		4
.L_329:
        /*0048*/ 	.byte	0x04, 0x17
        /*004a*/ 	.short	(.L_331 - .L_330)
.L_330:
        /*004c*/ 	.word	0x00000000
        /*0050*/ 	.short	0x0002
        /*0052*/ 	.short	0x0010
        /*0054*/ 	.byte	0x00, 0xf5, 0x21, 0x00


	//----- nvinfo : EIATTR_KPARAM_INFO
	.align		4
.L_331:
        /*0058*/ 	.byte	0x04, 0x17
        /*005a*/ 	.short	(.L_333 - .L_332)
.L_332:
        /*005c*/ 	.word	0x00000000
        /*0060*/ 	.short	0x0001
        /*0062*/ 	.short	0x0008
        /*0064*/ 	.byte	0x00, 0xf5, 0x21, 0x00


	//----- nvinfo : EIATTR_KPARAM_INFO
	.align		4
.L_333:
        /*0068*/ 	.byte	0x04, 0x17
        /*006a*/ 	.short	(.L_335 - .L_334)
.L_334:
        /*006c*/ 	.word	0x00000000
        /*0070*/ 	.short	0x0000
        /*0072*/ 	.short	0x0000
        /*0074*/ 	.byte	0x00, 0xf5, 0x21, 0x00


	//----- nvinfo : EIATTR_SPARSE_MMA_MASK
	.align		4
.L_335:
        /*0078*/ 	.byte	0x03, 0x50
        /*007a*/ 	.short	0x0000


	//----- nvinfo : EIATTR_MAXREG_COUNT
	.align		4
        /*007c*/ 	.byte	0x03, 0x1b
        /*007e*/ 	.short	0x00ff


	//----- nvinfo : EIATTR_MERCURY_ISA_VERSION
	.align		4
        /*0080*/ 	.byte	0x03, 0x5f
        /*0082*/ 	.short	0x0101


	//----- nvinfo : EIATTR_VRC_CTA_INIT_COUNT
	.align		4
        /*0084*/ 	.byte	0x02, 0x4a
	.zero		1
	.zero		1


	//----- nvinfo : EIATTR_EXIT_INSTR_OFFSETS
	.align		4
        /*0088*/ 	.byte	0x04, 0x1c
        /*008a*/ 	.short	(.L_337 - .L_336)


	//   ....[0]....
.L_336:
        /*008c*/ 	.word	0x00000070


	//   ....[1]....
        /*0090*/ 	.word	0x000000c0


	//   ....[2]....
        /*0094*/ 	.word	0x00000b00


	//----- nvinfo : EIATTR_CRS_STACK_SIZE
	.align		4
.L_337:
        /*0098*/ 	.byte	0x04, 0x1e
        /*009a*/ 	.short	(.L_339 - .L_338)
.L_338:
        /*009c*/ 	.word	0x00000000


	//----- nvinfo : EIATTR_CBANK_PARAM_SIZE
	.align		4
.L_339:
        /*00a0*/ 	.byte	0x03, 0x19
        /*00a2*/ 	.short	0x0028


	//----- nvinfo : EIATTR_PARAM_CBANK
	.align		4
        /*00a4*/ 	.byte	0x04, 0x0a
        /*00a6*/ 	.short	(.L_341 - .L_340)
	.align		4
.L_340:
        /*00a8*/ 	.word	index@(.nv.constant0._Z22gpuTemplateApplyNormalIdEvPT_S1_S1_iiii)
        /*00ac*/ 	.short	0x0380
        /*00ae*/ 	.short	0x0028


	//----- nvinfo : EIATTR_SW_WAR
	.align		4
.L_341:
        /*00b0*/ 	.byte	0x04, 0x36
        /*00b2*/ 	.short	(.L_343 - .L_342)
.L_342:
        /*00b4*/ 	.word	0x00000008
.L_343:


//--------------------- .nv.info._Z20gpuTemplateApplyJac2IfEvPT_S1_S1_S1_S1_ii --------------------------
	.section	.nv.info._Z20gpuTemplateApplyJac2IfEvPT_S1_S1_S1_S1_ii,"",@"SHT_CUDA_INFO"
	.sectionflags	@""
	.align	4


	//----- nvinfo : EIATTR_CUDA_API_VERSION
	.align		4
        /*0000*/ 	.byte	0x04, 0x37
        /*0002*/ 	.short	(.L_345 - .L_344)
.L_344:
        /*0004*/ 	.word	0x00000082


	//----- nvinfo : EIATTR_KPARAM_INFO
	.align		4
.L_345:
        /*0008*/ 	.byte	0x04, 0x17
        /*000a*/ 	.short	(.L_347 - .L_346)
.L_346:
        /*000c*/ 	.word	0x00000000
        /*0010*/ 	.short	0x0006
        /*0012*/ 	.short	0x002c
        /*0014*/ 	.byte	0x00, 0xf0, 0x11, 0x00


	//----- nvinfo : EIATTR_KPARAM_INFO
	.align		4
.L_347:
        /*0018*/ 	.byte	0x04, 0x17
        /*001a*/ 	.short	(.L_349 - .L_348)
.L_348:
        /*001c*/ 	.word	0x00000000
        /*0020*/ 	.short	0x0005
        /*0022*/ 	.short	0x0028
        /*0024*/ 	.byte	0x00, 0xf0, 0x11, 0x00


	//----- nvinfo : EIATTR_KPARAM_INFO
	.align		4
.L_349:
        /*0028*/ 	.byte	0x04, 0x17
        /*002a*/ 	.short	(.L_351 - .L_350)
.L_350:
        /*002c*/ 	.word	0x00000000
        /*0030*/ 	.short	0x0004
        /*0032*/ 	.short	0x0020
        /*0034*/ 	.byte	0x00, 0xf5, 0x21, 0x00


	//----- nvinfo : EIATTR_KPARAM_INFO
	.align		4
.L_351:
        /*0038*/ 	.byte	0x04, 0x17
        /*003a*/ 	.short	(.L_353 - .L_352)
.L_352:
        /*003c*/ 	.word	0x00000000
        /*0040*/ 	.short	0x0003
        /*0042*/ 	.short	0x0018
        /*0044*/ 	.byte	0x00, 0xf5, 0x21, 0x00


	//----- nvinfo : EIATTR_KPARAM_INFO
	.align		4
.L_353:
        /*0048*/ 	.byte	0x04, 0x17
        /*004a*/ 	.short	(.L_355 - .L_354)
.L_354:
        /*004c*/ 	.word	0x00000000
        /*0050*/ 	.short	0x0002
        /*0052*/ 	.short	0x0010
        /*0054*/ 	.byte	0x00, 0xf5, 0x21, 0x00


	//----- nvinfo : EIATTR_KPARAM_INFO
	.align		4
.L_355:
        /*0058*/ 	.byte	0x04, 0x17
        /*005a*/ 	.short	(.L_357 - .L_356)
.L_356:
        /*005c*/ 	.word	0x00000000
        /*0060*/ 	.short	0x0001
        /*0062*/ 	.short	0x0008
        /*0064*/ 	.byte	0x00, 0xf5, 0x21, 0x00


	//----- nvinfo : EIATTR_KPARAM_INFO
	.align		4
.L_357:
        /*0068*/ 	.byte	0x04, 0x17
        /*006a*/ 	.short	(.L_359 - .L_358)
.L_358:
        /*006c*/ 	.word	0x00000000
        /*0070*/ 	.short	0x0000
        /*0072*/ 	.short	0x0000
        /*0074*/ 	.byte	0x00, 0xf5, 0x21, 0x00


	//----- nvinfo : EIATTR_SPARSE_MMA_MASK
	.align		4
.L_359:
        /*0078*/ 	.byte	0x03, 0x50
        /*007a*/ 	.short	0x0000


	//----- nvinfo : EIATTR_MAXREG_COUNT
	.align		4
        /*007c*/ 	.byte	0x03, 0x1b
        /*007e*/ 	.short	0x00ff


	//----- nvinfo : EIATTR_MERCURY_ISA_VERSION
	.align		4
        /*0080*/ 	.byte	0x03, 0x5f
        /*0082*/ 	.short	0x0101


	//----- nvinfo : EIATTR_VRC_CTA_INIT_COUNT
	.align		4
        /*0084*/ 	.byte	0x02, 0x4a
	.zero		1
	.zero		1


	//----- nvinfo : EIATTR_EXIT_INSTR_OFFSETS
	.align		4
        /*0088*/ 	.byte	0x04, 0x1c
        /*008a*/ 	.short	(.L_361 - .L_360)


	//   ....[0]....
.L_360:
        /*008c*/ 	.word	0x00000070


	//   ....[1]....
        /*0090*/ 	.word	0x000003f0


	//----- nvinfo : EIATTR_CRS_STACK_SIZE
	.align		4
.L_361:
        /*0094*/ 	.byte	0x04, 0x1e
        /*0096*/ 	.short	(.L_363 - .L_362)
.L_362:
        /*0098*/ 	.word	0x00000000


	//----- nvinfo : EIATTR_CBANK_PARAM_SIZE
	.align		4
.L_363:
        /*009c*/ 	.byte	0x03, 0x19
        /*009e*/ 	.short	0x0030


	//----- nvinfo : EIATTR_PARAM_CBANK
	.align		4
        /*00a0*/ 	.byte	0x04, 0x0a
        /*00a2*/ 	.short	(.L_365 - .L_364)
	.align		4
.L_364:
        /*00a4*/ 	.word	index@(.nv.constant0._Z20gpuTemplateApplyJac2IfEvPT_S1_S1_S1_S1_ii)
        /*00a8*/ 	.short	0x0380
        /*00aa*/ 	.short	0x0030


	//----- nvinfo : EIATTR_SW_WAR
	.align		4
.L_365:
        /*00ac*/ 	.byte	0x04, 0x36
        /*00ae*/ 	.short	(.L_367 - .L_366)
.L_366:
        /*00b0*/ 	.word	0x00000008
.L_367:


//--------------------- .nv.info._Z20gpuTemplateApplyJac2IdEvPT_S1_S1_S1_S1_ii --------------------------
	.section	.nv.info._Z20gpuTemplateApplyJac2IdEvPT_S1_S1_S1_S1_ii,"",@"SHT_CUDA_INFO"
	.sectionflags	@""
	.align	4


	//----- nvinfo : EIATTR_CUDA_API_VERSION
	.align		4
        /*0000*/ 	.byte	0x04, 0x37
        /*0002*/ 	.short	(.L_369 - .L_368)
.L_368:
        /*0004*/ 	.word	0x00000082


	//----- nvinfo : EIATTR_KPARAM_INFO
	.align		4
.L_369:
        /*0008*/ 	.byte	0x04, 0x17
        /*000a*/ 	.short	(.L_371 - .L_370)
.L_370:
        /*000c*/ 	.word	0x00000000
        /*0010*/ 	.short	0x0006
        /*0012*/ 	.short	0x002c
        /*0014*/ 	.byte	0x00, 0xf0, 0x11, 0x00


	//----- nvinfo : EIATTR_KPARAM_INFO
	.align		4
.L_371:
        /*0018*/ 	.byte	0x04, 0x17
        /*001a*/ 	.short	(.L_373 - .L_372)
.L_372:
        /*001c*/ 	.word	0x00000000
        /*0020*/ 	.short	0x0005
        /*0022*/ 	.short	0x0028
        /*0024*/ 	.byte	0x00, 0xf0, 0x11, 0x00


	//----- nvinfo : EIATTR_KPARAM_INFO
	.align		4
.L_373:
        /*0028*/ 	.byte	0x04, 0x17
        /*002a*/ 	.short	(.L_375 - .L_374)
.L_374:
        /*002c*/ 	.word	0x00000000
        /*0030*/ 	.short	0x0004
        /*0032*/ 	.short	0x0020
        /*0034*/ 	.byte	0x00, 0xf5, 0x21, 0x00


	//----- nvinfo : EIATTR_KPARAM_INFO
	.align		4
.L_375:
        /*0038*/ 	.byte	0x04, 0x17
        /*003a*/ 	.short	(.L_377 - .L_376)
.L_376:
        /*003c*/ 	.word	0x00000000
        /*0040*/ 	.short	0x0003
        /*0042*/ 	.short	0x0018
        /*0044*/ 	.byte	0x00, 0xf5, 0x21, 0x00


	//----- nvinfo : EIATTR_KPARAM_INFO
	.align		4
.L_377:
        /*0048*/ 	.byte	0x04, 0x17
        /*004a*/ 	.short	(.L_379 - .L_378)
.L_378:
        /*004c*/ 	.word	0x00000000
        /*0050*/ 	.short	0x0002
        /*0052*/ 	.short	0x0010
        /*0054*/ 	.byte	0x00, 0xf5, 0x21, 0x00


	//----- nvinfo : EIATTR_KPARAM_INFO
	.align		4
.L_379:
        /*0058*/ 	.byte	0x04, 0x17
        /*005a*/ 	.short	(.L_381 - .L_380)
.L_380:
        /*005c*/ 	.word	0x00000000
        /*0060*/ 	.short	0x0001
        /*0062*/ 	.short	0x0008
        /*0064*/ 	.byte	0x00, 0xf5, 0x21, 0x00


	//----- nvinfo : EIATTR_KPARAM_INFO
	.align		4
.L_381:
        /*0068*/ 	.byte	0x04, 0x17
        /*006a*/ 	.short	(.L_383 - .L_382)
.L_382:
        /*006c*/ 	.word	0x00000000
        /*0070*/ 	.short	0x0000
        /*0072*/ 	.short	0x0000
        /*0074*/ 	.byte	0x00, 0xf5, 0x21, 0x00


	//----- nvinfo : EIATTR_SPARSE_MMA_MASK
	.align		4
.L_383:
        /*0078*/ 	.byte	0x03, 0x50
        /*007a*/ 	.short	0x0000


	//----- nvinfo : EIATTR_MAXREG_COUNT
	.align		4
        /*007c*/ 	.byte	0x03, 0x1b
        /*007e*/ 	.short	0x00ff


	//----- nvinfo : EIATTR_MERCURY_ISA_VERSION
	.align		4
        /*0080*/ 	.byte	0x03, 0x5f
        /*0082*/ 	.short	0x0101


	//----- nvinfo : EIATTR_VRC_CTA_INIT_COUNT
	.align		4
        /*0084*/ 	.byte	0x02, 0x4a
	.zero		1
	.zero		1


	//----- nvinfo : EIATTR_EXIT_INSTR_OFFSETS
	.align		4
        /*0088*/ 	.byte	0x04, 0x1c
        /*008a*/ 	.short	(.L_385 - .L_384)


	//   ....[0]....
.L_384:
        /*008c*/ 	.word	0x00000070


	//   ....[1]....
        /*0090*/ 	.word	0x000003f0


	//----- nvinfo : EIATTR_CRS_STACK_SIZE
	.align		4
.L_385:
        /*0094*/ 	.byte	0x04, 0x1e
        /*0096*/ 	.short	(.L_387 - .L_386)
.L_386:
        /*0098*/ 	.word	0x00000000


	//----- nvinfo : EIATTR_CBANK_PARAM_SIZE
	.align		4
.L_387:
        /*009c*/ 	.byte	0x03, 0x19
        /*009e*/ 	.short	0x0030


	//----- nvinfo : EIATTR_PARAM_CBANK
	.align		4
        /*00a0*/ 	.byte	0x04, 0x0a
        /*00a2*/ 	.short	(.L_389 - .L_388)
	.align		4
.L_388:
        /*00a4*/ 	.word	index@(.nv.constant0._Z20gpuTemplateApplyJac2IdEvPT_S1_S1_S1_S1_ii)
        /*00a8*/ 	.short	0x0380
        /*00aa*/ 	.short	0x0030


	//----- nvinfo : EIATTR_SW_WAR
	.align		4
.L_389:
        /*00ac*/ 	.byte	0x04, 0x36
        /*00ae*/ 	.short	(.L_391 - .L_390)
.L_390:
        /*00b0*/ 	.word	0x00000008
.L_391:


//--------------------- .nv.info._Z20gpuTemplateApplyJac1IfEvPT_S1_ii --------------------------
	.section	.nv.info._Z20gpuTemplateApplyJac1IfEvPT_S1_ii,"",@"SHT_CUDA_INFO"
	.sectionflags	@""
	.align	4


	//----- nvinfo : EIATTR_CUDA_API_VERSION
	.align		4
        /*0000*/ 	.byte	0x04, 0x37
        /*0002*/ 	.short	(.L_393 - .L_392)
.L_392:
        /*0004*/ 	.word	0x00000082


	//----- nvinfo : EIATTR_KPARAM_INFO
	.align		4
.L_393:
        /*0008*/ 	.byte	0x04, 0x17
        /*000a*/ 	.short	(.L_395 - .L_394)
.L_394:
        /*000c*/ 	.word	0x00000000
        /*0010*/ 	.short	0x0003
        /*0012*/ 	.short	0x0014
        /*0014*/ 	.byte	0x00, 0xf0, 0x11, 0x00


	//----- nvinfo : EIATTR_KPARAM_INFO
	.align		4
.L_395:
        /*0018*/ 	.byte	0x04, 0x17
        /*001a*/ 	.short	(.L_397 - .L_396)
.L_396:
        /*001c*/ 	.word	0x00000000
        /*0020*/ 	.short	0x0002
        /*0022*/ 	.short	0x0010
        /*0024*/ 	.byte	0x00, 0xf0, 0x11, 0x00


	//----- nvinfo : EIATTR_KPARAM_INFO
	.align		4
.L_397:
        /*0028*/ 	.byte	0x04, 0x17
        /*002a*/ 	.short	(.L_399 - .L_398)
.L_398:
        /*002c*/ 	.word	0x00000000
        /*0030*/ 	.short	0x0001
        /*0032*/ 	.short	0x0008
        /*0034*/ 	.byte	0x00, 0xf5, 0x21, 0x00


	//----- nvinfo : EIATTR_KPARAM_INFO
	.align		4
.L_399:
        /*0038*/ 	.byte	0x04, 0x17
        /*003a*/ 	.short	(.L_401 - .L_400)
.L_400:
        /*003c*/ 	.word	0x00000000
        /*0040*/ 	.short	0x0000
        /*0042*/ 	.short	0x0000
        /*0044*/ 	.byte	0x00, 0xf5, 0x21, 0x00


	//----- nvinfo : EIATTR_SPARSE_MMA_MASK
	.align		4
.L_401:
        /*0048*/ 	.byte	0x03, 0x50
        /*004a*/ 	.short	0x0000


	//----- nvinfo : EIATTR_MAXREG_COUNT
	.align		4
        /*004c*/ 	.byte	0x03, 0x1b
        /*004e*/ 	.short	0x00ff


	//----- nvinfo : EIATTR_MERCURY_ISA_VERSION
	.align		4
        /*0050*/ 	.byte	0x03, 0x5f
        /*0052*/ 	.short	0x0101


	//----- nvinfo : EIATTR_VRC_CTA_INIT_COUNT
	.align		4
        /*0054*/ 	.byte	0x02, 0x4a
	.zero		1
	.zero		1


	//----- nvinfo : EIATTR_EXIT_INSTR_OFFSETS
	.align		4
        /*0058*/ 	.byte	0x04, 0x1c
        /*005a*/ 	.short	(.L_403 - .L_402)


	//   ....[0]....
.L_402:
        /*005c*/ 	.word	0x00000070


	//   ....[1]....
        /*0060*/ 	.word	0x00000300


	//----- nvinfo : EIATTR_CRS_STACK_SIZE
	.align		4
.L_403:
        /*0064*/ 	.byte	0x04, 0x1e
        /*0066*/ 	.short	(.L_405 - .L_404)
.L_404:
        /*0068*/ 	.word	0x00000000


	//----- nvinfo : EIATTR_CBANK_PARAM_SIZE
	.align		4
.L_405:
        /*006c*/ 	.byte	0x03, 0x19
        /*006e*/ 	.short	0x0018


	//----- nvinfo : EIATTR_PARAM_CBANK
	.align		4
        /*0070*/ 	.byte	0x04, 0x0a
        /*0072*/ 	.short	(.L_407 - .L_406)
	.align		4
.L_406:
        /*0074*/ 	.word	index@(.nv.constant0._Z20gpuTemplateApplyJac1IfEvPT_S1_ii)
        /*0078*/ 	.short	0x0380
        /*007a*/ 	.short	0x0018


	//----- nvinfo : EIATTR_SW_WAR
	.align		4
.L_407:
        /*007c*/ 	.byte	0x04, 0x36
        /*007e*/ 	.short	(.L_409 - .L_408)
.L_408:
        /*0080*/ 	.word	0x00000008
.L_409:


//--------------------- .nv.info._Z20gpuTemplateApplyJac1IdEvPT_S1_ii --------------------------
	.section	.nv.info._Z20gpuTemplateApplyJac1IdEvPT_S1_ii,"",@"SHT_CUDA_INFO"
	.sectionflags	@""
	.align	4


	//----- nvinfo : EIATTR_CUDA_API_VERSION
	.align		4
        /*0000*/ 	.byte	0x04, 0x37
        /*0002*/ 	.short	(.L_411 - .L_410)
.L_410:
        /*0004*/ 	.word	0x00000082


	//----- nvinfo : EIATTR_KPARAM_INFO
	.align		4
.L_411:
        /*0008*/ 	.byte	0x04, 0x17
        /*000a*/ 	.short	(.L_413 - .L_412)
.L_412:
        /*000c*/ 	.word	0x00000000
        /*0010*/ 	.short	0x0003
        /*0012*/ 	.short	0x0014
        /*0014*/ 	.byte	0x00, 0xf0, 0x11, 0x00


	//----- nvinfo : EIATTR_KPARAM_INFO
	.align		4
.L_413:
        /*0018*/ 	.byte	0x04, 0x17
        /*001a*/ 	.short	(.L_415 - .L_414)
.L_414:
        /*001c*/ 	.word	0x00000000
        /*0020*/ 	.short	0x0002
        /*0022*/ 	.short	0x0010
        /*0024*/ 	.byte	0x00, 0xf0, 0x11, 0x00


	//----- nvinfo : EIATTR_KPARAM_INFO
	.align		4
.L_415:
        /*0028*/ 	.byte	0x04, 0x17
        /*002a*/ 	.short	(.L_417 - .L_416)
.L_416:
        /*002c*/ 	.word	0x00000000
        /*0030*/ 	.short	0x0001
        /*0032*/ 	.short	0x0008
        /*0034*/ 	.byte	0x00, 0xf5, 0x21, 0x00


	//----- nvinfo : EIATTR_KPARAM_INFO
	.align		4
.L_417:
        /*0038*/ 	.byte	0x04, 0x17
        /*003a*/ 	.short	(.L_419 - .L_418)
.L_418:
        /*003c*/ 	.word	0x00000000
        /*0040*/ 	.short	0x0000
        /*0042*/ 	.short	0x0000
        /*0044*/ 	.byte	0x00, 0xf5, 0x21, 0x00


	//----- nvinfo : EIATTR_SPARSE_MMA_MASK
	.align		4
.L_419:
        /*0048*/ 	.byte	0x03, 0x50
        /*004a*/ 	.short	0x0000


	//----- nvinfo : EIATTR_MAXREG_COUNT
	.align		4
        /*004c*/ 	.byte	0x03, 0x1b
        /*004e*/ 	.short	0x00ff


	//----- nvinfo : EIATTR_MERCURY_ISA_VERSION
	.align		4
        /*0050*/ 	.byte	0x03, 0x5f
        /*0052*/ 	.short	0x0101


	//----- nvinfo : EIATTR_VRC_CTA_INIT_COUNT
	.align		4
        /*0054*/ 	.byte	0x02, 0x4a
	.zero		1
	.zero		1


	//----- nvinfo : EIATTR_EXIT_INSTR_OFFSETS
	.align		4
        /*0058*/ 	.byte	0x04, 0x1c
        /*005a*/ 	.short	(.L_421 - .L_420)


	//   ....[0]....
.L_420:
        /*005c*/ 	.word	0x00000070


	//   ....[1]....
        /*0060*/ 	.word	0x00000310


	//----- nvinfo : EIATTR_CRS_STACK_SIZE
	.align		4
.L_421:
        /*0064*/ 	.byte	0x04, 0x1e
        /*0066*/ 	.short	(.L_423 - .L_422)
.L_422:
        /*0068*/ 	.word	0x00000000


	//----- nvinfo : EIATTR_CBANK_PARAM_SIZE
	.align		4
.L_423:
        /*006c*/ 	.byte	0x03, 0x19
        /*006e*/ 	.short	0x0018


	//----- nvinfo : EIATTR_PARAM_CBANK
	.align		4
        /*0070*/ 	.byte	0x04, 0x0a
        /*0072*/ 	.short	(.L_425 - .L_424)
	.align		4
.L_424:
        /*0074*/ 	.word	index@(.nv.constant0._Z20gpuTemplateApplyJac1IdEvPT_S1_ii)
        /*0078*/ 	.short	0x0380
        /*007a*/ 	.short	0x0018


	//----- nvinfo : EIATTR_SW_WAR
	.align		4
.L_425:
        /*007c*/ 	.byte	0x04, 0x36
        /*007e*/ 	.short	(.L_427 - .L_426)
.L_426:
        /*0080*/ 	.word	0x00000008
.L_427:


//--------------------- .nv.info._Z19gpuTemplateApplyXx2IfEvPT_S1_S1_iiii --------------------------
	.section	.nv.info._Z19gpuTemplateApplyXx2IfEvPT_S1_S1_iiii,"",@"SHT_CUDA_INFO"
	.sectionflags	@""
	.align	4


	//----- nvinfo : EIATTR_CUDA_API_VERSION
	.align		4
        /*0000*/ 	.byte	0x04, 0x37
        /*0002*/ 	.short	(.L_429 - .L_428)
.L_428:
        /*0004*/ 	.word	0x00000082


	//----- nvinfo : EIATTR_KPARAM_INFO
	.align		4
.L_429:
        /*0008*/ 	.byte	0x04, 0x17
        /*000a*/ 	.short	(.L_431 - .L_430)
.L_430:
        /*000c*/ 	.word	0x00000000
        /*0010*/ 	.short	0x0006
        /*0012*/ 	.short	0x0024
        /*0014*/ 	.byte	0x00, 0xf0, 0x11, 0x00


	//----- nvinfo : EIATTR_KPARAM_INFO
	.align		4
.L_431:
        /*0018*/ 	.byte	0x04, 0x17
        /*001a*/ 	.short	(.L_433 - .L_432)
.L_432:
        /*001c*/ 	.word	0x00000000
        /*0020*/ 	.short	0x0005
        /*0022*/ 	.short	0x0020
        /*0024*/ 	.byte	0x00, 0xf0, 0x11, 0x00


	//----- nvinfo : EIATTR_KPARAM_INFO
	.align		4
.L_433:
        /*0028*/ 	.byte	0x04, 0x17
        /*002a*/ 	.short	(.L_435 - .L_434)
.L_434:
        /*002c*/ 	.word	0x00000000
        /*0030*/ 	.short	0x0004
        /*0032*/ 	.short	0x001c
        /*0034*/ 	.byte	0x00, 0xf0, 0x11, 0x00


	//----- nvinfo : EIATTR_KPARAM_INFO
	.align		4
.L_435:
        /*0038*/ 	.byte	0x04, 0x17
        /*003a*/ 	.short	(.L_437 - .L_436)
.L_436:
        /*003c*/ 	.word	0x00000000
        /*0040*/ 	.short	0x0003
        /*0042*/ 	.short	0x0018
        /*0044*/ 	.byte	0x00, 0xf0, 0x11, 0x00


	//----- nvinfo : EIATTR_KPARAM_INFO
	.align		4
.L_437:
        /*0048*/ 	.byte	0x04, 0x17
        /*004a*/ 	.short	(.L_439 - .L_438)
.L_438:
        /*004c*/ 	.word	0x00000000
        /*0050*/ 	.short	0x0002
        /*0052*/ 	.short	0x0010
        /*0054*/ 	.byte	0x00, 0xf5, 0x21, 0x00


	//----- nvinfo : EIATTR_KPARAM_INFO
	.align		4
.L_439:
        /*0058*/ 	.byte	0x04, 0x17
        /*005a*/ 	.short	(.L_441 - .L_440)
.L_440:
        /*005c*/ 	.word	0x00000000
        /*0060*/ 	.short	0x0001
        /*0062*/ 	.short	0x0008
        /*0064*/ 	.byte	0x00, 0xf5, 0x21, 0x00


	//----- nvinfo : EIATTR_KPARAM_INFO
	.align		4
.L_441:
        /*0068*/ 	.byte	0x04, 0x17
        /*006a*/ 	.short	(.L_443 - .L_442)
.L_442:
        /*006c*/ 	.word	0x00000000
        /*0070*/ 	.short	0x0000
        /*0072*/ 	.short	0x0000
        /*0074*/ 	.byte	0x00, 0xf5, 0x21, 0x00


	//----- nvinfo : EIATTR_SPARSE_MMA_MASK
	.align		4
.L_443:
        /*0078*/ 	.byte	0x03, 0x50
        /*007a*/ 	.short	0x0000


	//----- nvinfo : EIATTR_MAXREG_COUNT
	.align		4
        /*007c*/ 	.byte	0x03, 0x1b
        /*007e*/ 	.short	0x00ff


	//----- nvinfo : EIATTR_MERCURY_ISA_VERSION
	.align		4
        /*0080*/ 	.byte	0x03, 0x5f
        /*0082*/ 	.short	0x0101


	//----- nvinfo : EIATTR_VRC_CTA_INIT_COUNT
	.align		4
        /*0084*/ 	.byte	0x02, 0x4a
	.zero		1
	.zero		1


	//----- nvinfo : EIATTR_EXIT_INSTR_OFFSETS
	.align		4
        /*0088*/ 	.byte	0x04, 0x1c
        /*008a*/ 	.short	(.L_445 - .L_444)


	//   ....[0]....
.L_444:
        /*008c*/ 	.word	0x00000070


	//   ....[1]....
        /*0090*/ 	.word	0x00000160


	//   ....[2]....
        /*0094*/ 	.word	0x00000ba0


	//----- nvinfo : EIATTR_CRS_STACK_SIZE
	.align		4
.L_445:
        /*0098*/ 	.byte	0x04, 0x1e
        /*009a*/ 	.short	(.L_447 - .L_446)
.L_446:
        /*009c*/ 	.word	0x00000000


	//----- nvinfo : EIATTR_CBANK_PARAM_SIZE
	.align		4
.L_447:
        /*00a0*/ 	.byte	0x03, 0x19
        /*00a2*/ 	.short	0x0028


	//----- nvinfo : EIATTR_PARAM_CBANK
	.align		4
        /*00a4*/ 	.byte	0x04, 0x0a
        /*00a6*/ 	.short	(.L_449 - .L_448)
	.align		4
.L_448:
        /*00a8*/ 	.word	index@(.nv.constant0._Z19gpuTemplateApplyXx2IfEvPT_S1_S1_iiii)
        /*00ac*/ 	.short	0x0380
        /*00ae*/ 	.short	0x0028


	//----- nvinfo : EIATTR_SW_WAR
	.align		4
.L_449:
        /*00b0*/ 	.byte	0x04, 0x36
        /*00b2*/ 	.short	(.L_451 - .L_450)
.L_450:
        /*00b4*/ 	.word	0x00000008
.L_451:


//--------------------- .nv.info._Z19gpuTemplateApplyXx2IdEvPT_S1_S1_iiii --------------------------
	.section	.nv.info._Z19gpuTemplateApplyXx2IdEvPT_S1_S1_iiii,"",@"SHT_CUDA_INFO"
	.sectionflags	@""
	.align	4


	//----- nvinfo : EIATTR_CUDA_API_VERSION
	.align		4
        /*0000*/ 	.byte	0x04, 0x37
        /*0002*/ 	.short	(.L_453 - .L_452)
.L_452:
        /*0004*/ 	.word	0x00000082


	//----- nvinfo : EIATTR_KPARAM_INFO
	.align		4
.L_453:
        /*0008*/ 	.byte	0x04, 0x17
        /*000a*/ 	.short	(.L_455 - .L_454)
.L_454:
        /*000c*/ 	.word	0x00000000
        /*0010*/ 	.short	0x0006
        /*0012*/ 	.short	0x0024
        /*0014*/ 	.byte	0x00, 0xf0, 0x11, 0x00


	//----- nvinfo : EIATTR_KPARAM_INFO
	.align		4
.L_455:
        /*0018*/ 	.byte	0x04, 0x17
        /*001a*/ 	.short	(.L_457 - .L_456)
.L_456:
        /*001c*/ 	.word	0x00000000
        /*0020*/ 	.short	0x0005
        /*0022*/ 	.short	0x0020
        /*0024*/ 	.byte	0x00, 0xf0, 0x11, 0x00


	//----- nvinfo : EIATTR_KPARAM_INFO
	.align		4
.L_457:
        /*0028*/ 	.byte	0x04, 0x17
        /*002a*/ 	.short	(.L_459 - .L_458)
.L_458:
        /*002c*/ 	.word	0x00000000
        /*0030*/ 	.short	0x0004
        /*0032*/ 	.short	0x001c
        /*0034*/ 	.byte	0x00, 0xf0, 0x11, 0x00


	//----- nvinfo : EIATTR_KPARAM_INFO
	.align		4
.L_459:
        /*0038*/ 	.byte	0x04, 0x17
        /*003a*/ 	.short	(.L_461 - .L_460)
.L_460:
        /*003c*/ 	.word	0x00000000
        /*0040*/ 	.short	0x0003
        /*0042*/ 	.short	0x0018
        /*0044*/ 	.byte	0x00, 0xf0, 0x11, 0x00


	//----- nvinfo : EIATTR_KPARAM_INFO
	.align		4
.L_461:
        /*0048*/ 	.byte	0x04, 0x17
        /*004a*/ 	.short	(.L_463 - .L_462)
.L_462:
        /*004c*/ 	.word	0x00000000
        /*0050*/ 	.short	0x0002
        /*0052*/ 	.short	0x0010
        /*0054*/ 	.byte	0x00, 0xf5, 0x21, 0x00


	//----- nvinfo : EIATTR_KPARAM_INFO
	.align		4
.L_463:
        /*0058*/ 	.byte	0x04, 0x17
        /*005a*/ 	.short	(.L_465 - .L_464)
.L_464:
        /*005c*/ 	.word	0x00000000
        /*0060*/ 	.short	0x0001
        /*0062*/ 	.short	0x0008
        /*0064*/ 	.byte	0x00, 0xf5, 0x21, 0x00


	//----- nvinfo : EIATTR_KPARAM_INFO
	.align		4
.L_465:
        /*0068*/ 	.byte	0x04, 0x17
        /*006a*/ 	.short	(.L_467 - .L_466)
.L_466:
        /*006c*/ 	.word	0x00000000
        /*0070*/ 	.short	0x0000
        /*0072*/ 	.short	0x0000
        /*0074*/ 	.byte	0x00, 0xf5, 0x21, 0x00


	//----- nvinfo : EIATTR_SPARSE_MMA_MASK
	.align		4
.L_467:
        /*0078*/ 	.byte	0x03, 0x50
        /*007a*/ 	.short	0x0000


	//----- nvinfo : EIATTR_MAXREG_COUNT
	.align		4
        /*007c*/ 	.byte	0x03, 0x1b
        /*007e*/ 	.short	0x00ff


	//----- nvinfo : EIATTR_MERCURY_ISA_VERSION
	.align		4
        /*0080*/ 	.byte	0x03, 0x5f
        /*0082*/ 	.short	0x0101


	//----- nvinfo : EIATTR_VRC_CTA_INIT_COUNT
	.align		4
        /*0084*/ 	.byte	0x02, 0x4a
	.zero		1
	.zero		1


	//----- nvinfo : EIATTR_EXIT_INSTR_OFFSETS
	.align		4
        /*0088*/ 	.byte	0x04, 0x1c
        /*008a*/ 	.short	(.L_469 - .L_468)


	//   ....[0]....
.L_468:
        /*008c*/ 	.word	0x00000070


	//   ....[1]....
        /*0090*/ 	.word	0x00000160


	//   ....[2]....
        /*0094*/ 	.word	0x00000ba0


	//----- nvinfo : EIATTR_CRS_STACK_SIZE
	.align		4
.L_469:
        /*0098*/ 	.byte	0x04, 0x1e
        /*009a*/ 	.short	(.L_471 - .L_470)
.L_470:
        /*009c*/ 	.word	0x00000000


	//----- nvinfo : EIATTR_CBANK_PARAM_SIZE
	.align		4
.L_471:
        /*00a0*/ 	.byte	0x03, 0x19
        /*00a2*/ 	.short	0x0028


	//----- nvinfo : EIATTR_PARAM_CBANK
	.align		4
        /*00a4*/ 	.byte	0x04, 0x0a
        /*00a6*/ 	.short	(.L_473 - .L_472)
	.align		4
.L_472:
        /*00a8*/ 	.word	index@(.nv.constant0._Z19gpuTemplateApplyXx2IdEvPT_S1_S1_iiii)
        /*00ac*/ 	.short	0x0380
        /*00ae*/ 	.short	0x0028


	//----- nvinfo : EIATTR_SW_WAR
	.align		4
.L_473:
        /*00b0*/ 	.byte	0x04, 0x36
        /*00b2*/ 	.short	(.L_475 - .L_474)
.L_474:
        /*00b4*/ 	.word	0x00000008
.L_475:


//--------------------- .nv.info._Z19gpuTemplateApplyXx1IfEvPT_S1_S1_iii --------------------------
	.section	.nv.info._Z19gpuTemplateApplyXx1IfEvPT_S1_S1_iii,"",@"SHT_CUDA_INFO"
	.sectionflags	@""
	.align	4


	//----- nvinfo : EIATTR_CUDA_API_VERSION
	.align		4
        /*0000*/ 	.byte	0x04, 0x37
        /*0002*/ 	.short	(.L_477 - .L_476)
.L_476:
        /*0004*/ 	.word	0x00000082


	//----- nvinfo : EIATTR_KPARAM_INFO
	.align		4
.L_477:
        /*0008*/ 	.byte	0x04, 0x17
        /*000a*/ 	.short	(.L_479 - .L_478)
.L_478:
        /*000c*/ 	.word	0x00000000
        /*0010*/ 	.short	0x0005
        /*0012*/ 	.short	0x0020
        /*0014*/ 	.byte	0x00, 0xf0, 0x11, 0x00


	//----- nvinfo : EIATTR_KPARAM_INFO
	.align		4
.L_479:
        /*0018*/ 	.byte	0x04, 0x17
        /*001a*/ 	.short	(.L_481 - .L_480)
.L_480:
        /*001c*/ 	.word	0x00000000
        /*0020*/ 	.short	0x0004
        /*0022*/ 	.short	0x001c
        /*0024*/ 	.byte	0x00, 0xf0, 0x11, 0x00


	//----- nvinfo : EIATTR_KPARAM_INFO
	.align		4
.L_481:
        /*0028*/ 	.byte	0x04, 0x17
        /*002a*/ 	.short	(.L_483 - .L_482)
.L_482:
        /*002c*/ 	.word	0x00000000
        /*0030*/ 	.short	0x0003
        /*0032*/ 	.short	0x0018
        /*0034*/ 	.byte	0x00, 0xf0, 0x11, 0x00


	//----- nvinfo : EIATTR_KPARAM_INFO
	.align		4
.L_483:
        /*0038*/ 	.byte	0x04, 0x17
        /*003a*/ 	.short	(.L_485 - .L_484)
.L_484:
        /*003c*/ 	.word	0x00000000
        /*0040*/ 	.short	0x0002
        /*0042*/ 	.short	0x0010
        /*0044*/ 	.byte	0x00, 0xf5, 0x21, 0x00


	//----- nvinfo : EIATTR_KPARAM_INFO
	.align		4
.L_485:
        /*0048*/ 	.byte	0x04, 0x17
        /*004a*/ 	.short	(.L_487 - .L_486)
.L_486:
        /*004c*/ 	.word	0x00000000
        /*0050*/ 	.short	0x0001
        /*0052*/ 	.short	0x0008
        /*0054*/ 	.byte	0x00, 0xf5, 0x21, 0x00


	//----- nvinfo : EIATTR_KPARAM_INFO
	.align		4
.L_487:
        /*0058*/ 	.byte	0x04, 0x17
        /*005a*/ 	.short	(.L_489 - .L_488)
.L_488:
        /*005c*/ 	.word	0x00000000
        /*0060*/ 	.short	0x0000
        /*0062*/ 	.short	0x0000
        /*0064*/ 	.byte	0x00, 0xf5, 0x21, 0x00


	//----- nvinfo : EIATTR_SPARSE_MMA_MASK
	.align		4
.L_489:
        /*0068*/ 	.byte	0x03, 0x50
        /*006a*/ 	.short	0x0000


	//----- nvinfo : EIATTR_MAXREG_COUNT
	.align		4
        /*006c*/ 	.byte	0x03, 0x1b
        /*006e*/ 	.short	0x00ff


	//----- nvinfo : EIATTR_MERCURY_ISA_VERSION
	.align		4
        /*0070*/ 	.byte	0x03, 0x5f
        /*0072*/ 	.short	0x0101


	//----- nvinfo : EIATTR_VRC_CTA_INIT_COUNT
	.align		4
        /*0074*/ 	.byte	0x02, 0x4a
	.zero		1
	.zero		1


	//----- nvinfo : EIATTR_EXIT_INSTR_OFFSETS
	.align		4
        /*0078*/ 	.byte	0x04, 0x1c
        /*007a*/ 	.short	(.L_491 - .L_490)


	//   ....[0]....
.L_490:
        /*007c*/ 	.word	0x00000070


	//   ....[1]....
        /*0080*/ 	.word	0x00000140


	//   ....[2]....
        /*0084*/ 	.word	0x00000fa0


	//----- nvinfo : EIATTR_CRS_STACK_SIZE
	.align		4
.L_491:
        /*0088*/ 	.byte	0x04, 0x1e
        /*008a*/ 	.short	(.L_493 - .L_492)
.L_492:
        /*008c*/ 	.word	0x00000000


	//----- nvinfo : EIATTR_CBANK_PARAM_SIZE
	.align		4
.L_493:
        /*0090*/ 	.byte	0x03, 0x19
        /*0092*/ 	.short	0x0024


	//----- nvinfo : EIATTR_PARAM_CBANK
	.align		4
        /*0094*/ 	.byte	0x04, 0x0a
        /*0096*/ 	.short	(.L_495 - .L_494)
	.align		4
.L_494:
        /*0098*/ 	.word	index@(.nv.constant0._Z19gpuTemplateApplyXx1IfEvPT_S1_S1_iii)
        /*009c*/ 	.short	0x0380
        /*009e*/ 	.short	0x0024


	//----- nvinfo : EIATTR_SW_WAR
	.align		4
.L_495:
        /*00a0*/ 	.byte	0x04, 0x36
        /*00a2*/ 	.short	(.L_497 - .L_496)
.L_496:
        /*00a4*/ 	.word	0x00000008
.L_497:


//--------------------- .nv.info._Z19gpuTemplateApplyXx1IdEvPT_S1_S1_iii --------------------------
	.section	.nv.info._Z19gpuTemplateApplyXx1IdEvPT_S1_S1_iii,"",@"SHT_CUDA_INFO"
	.sectionflags	@""
	.align	4


	//----- nvinfo : EIATTR_CUDA_API_VERSION
	.align		4
        /*0000*/ 	.byte	0x04, 0x37
        /*0002*/ 	.short	(.L_499 - .L_498)
.L_498:
        /*0004*/ 	.word	0x00000082


	//----- nvinfo : EIATTR_KPARAM_INFO
	.align		4
.L_499:
        /*0008*/ 	.byte	0x04, 0x17
        /*000a*/ 	.short	(.L_501 - .L_500)
.L_500:
        /*000c*/ 	.word	0x00000000
        /*0010*/ 	.short	0x0005
        /*0012*/ 	.short	0x0020
        /*0014*/ 	.byte	0x00, 0xf0, 0x11, 0x00


	//----- nvinfo : EIATTR_KPARAM_INFO
	.align		4
.L_501:
        /*0018*/ 	.byte	0x04, 0x17
        /*001a*/ 	.short	(.L_503 - .L_502)
.L_502:
        /*001c*/ 	.word	0x00000000
        /*0020*/ 	.short	0x0004
        /*0022*/ 	.short	0x001c
        /*0024*/ 	.byte	0x00, 0xf0, 0x11, 0x00


	//----- nvinfo : EIATTR_KPARAM_INFO
	.align		4
.L_503:
        /*0028*/ 	.byte	0x04, 0x17
        /*002a*/ 	.short	(.L_505 - .L_504)
.L_504:
        /*002c*/ 	.word	0x00000000
        /*0030*/ 	.short	0x0003
        /*0032*/ 	.short	0x0018
        /*0034*/ 	.byte	0x00, 0xf0, 0x11, 0x00


	//----- nvinfo : EIATTR_KPARAM_INFO
	.align		4
.L_505:
        /*0038*/ 	.byte	0x04, 0x17
        /*003a*/ 	.short	(.L_507 - .L_506)
.L_506:
        /*003c*/ 	.word	0x00000000
        /*0040*/ 	.short	0x0002
        /*0042*/ 	.short	0x0010
        /*0044*/ 	.byte	0x00, 0xf5, 0x21, 0x00


	//----- nvinfo : EIATTR_KPARAM_INFO
	.align		4
.L_507:
        /*0048*/ 	.byte	0x04, 0x17
        /*004a*/ 	.short	(.L_509 - .L_508)
.L_508:
        /*004c*/ 	.word	0x00000000
        /*0050*/ 	.short	0x0001
        /*0052*/ 	.short	0x0008
        /*0054*/ 	.byte	0x00, 0xf5, 0x21, 0x00


	//----- nvinfo : EIATTR_KPARAM_INFO
	.align		4
.L_509:
        /*0058*/ 	.byte	0x04, 0x17
        /*005a*/ 	.short	(.L_511 - .L_510)
.L_510:
        /*005c*/ 	.word	0x00000000
        /*0060*/ 	.short	0x0000
        /*0062*/ 	.short	0x0000
        /*0064*/ 	.byte	0x00, 0xf5, 0x21, 0x00


	//----- nvinfo : EIATTR_SPARSE_MMA_MASK
	.align		4
.L_511:
        /*0068*/ 	.byte	0x03, 0x50
        /*006a*/ 	.short	0x0000


	//----- nvinfo : EIATTR_MAXREG_COUNT
	.align		4
        /*006c*/ 	.byte	0x03, 0x1b
        /*006e*/ 	.short	0x00ff


	//----- nvinfo : EIATTR_MERCURY_ISA_VERSION
	.align		4
        /*0070*/ 	.byte	0x03, 0x5f
        /*0072*/ 	.short	0x0101


	//----- nvinfo : EIATTR_VRC_CTA_INIT_COUNT
	.align		4
        /*0074*/ 	.byte	0x02, 0x4a
	.zero		1
	.zero		1


	//----- nvinfo : EIATTR_EXIT_INSTR_OFFSETS
	.align		4
        /*0078*/ 	.byte	0x04, 0x1c
        /*007a*/ 	.short	(.L_513 - .L_512)


	//   ....[0]....
.L_512:
        /*007c*/ 	.word	0x00000070


	//   ....[1]....
        /*0080*/ 	.word	0x00000140


	//   ....[2]....
        /*0084*/ 	.word	0x00000fa0


	//----- nvinfo : EIATTR_CRS_STACK_SIZE
	.align		4
.L_513:
        /*0088*/ 	.byte	0x04, 0x1e
        /*008a*/ 	.short	(.L_515 - .L_514)
.L_514:
        /*008c*/ 	.word	0x00000000


	//----- nvinfo : EIATTR_CBANK_PARAM_SIZE
	.align		4
.L_515:
        /*0090*/ 	.byte	0x03, 0x19
        /*0092*/ 	.short	0x0024


	//----- nvinfo : EIATTR_PARAM_CBANK
	.align		4
        /*0094*/ 	.byte	0x04, 0x0a
        /*0096*/ 	.short	(.L_517 - .L_516)
	.align		4
.L_516:
        /*0098*/ 	.word	index@(.nv.constant0._Z19gpuTemplateApplyXx1IdEvPT_S1_S1_iii)
        /*009c*/ 	.short	0x0380
        /*009e*/ 	.short	0x0024


	//----- nvinfo : EIATTR_SW_WAR
	.align		4
.L_517:
        /*00a0*/ 	.byte	0x04, 0x36
        /*00a2*/ 	.short	(.L_519 - .L_518)
.L_518:
        /*00a4*/ 	.word	0x00000008
.L_519:


//--------------------- .nv.info._Z19gpuTemplateApplyXx0IfEvPT_S1_S1_iii --------------------------
	.section	.nv.info._Z19gpuTemplateApplyXx0IfEvPT_S1_S1_iii,"",@"SHT_CUDA_INFO"
	.sectionflags	@""
	.align	4


	//----- nvinfo : EIATTR_CUDA_API_VERSION
	.align		4
        /*0000*/ 	.byte	0x04, 0x37
        /*0002*/ 	.short	(.L_521 - .L_520)
.L_520:
        /*0004*/ 	.word	0x00000082


	//----- nvinfo : EIATTR_KPARAM_INFO
	.align		4
.L_521:
        /*0008*/ 	.byte	0x04, 0x17
        /*000a*/ 	.short	(.L_523 - .L_522)
.L_522:
        /*000c*/ 	.word	0x00000000
        /*0010*/ 	.short	0x0005
        /*0012*/ 	.short	0x0020
        /*0014*/ 	.byte	0x00, 0xf0, 0x11, 0x00


	//----- nvinfo : EIATTR_KPARAM_INFO
	.align		4
.L_523:
        /*0018*/ 	.byte	0x04, 0x17
        /*001a*/ 	.short	(.L_525 - .L_524)
.L_524:
        /*001c*/ 	.word	0x00000000
        /*0020*/ 	.short	0x0004
        /*0022*/ 	.short	0x001c
        /*0024*/ 	.byte	0x00, 0xf0, 0x11, 0x00


	//----- nvinfo : EIATTR_KPARAM_INFO
	.align		4
.L_525:
        /*0028*/ 	.byte	0x04, 0x17
        /*002a*/ 	.short	(.L_527 - .L_526)
.L_526:
        /*002c*/ 	.word	0x00000000
        /*0030*/ 	.short	0x0003
        /*0032*/ 	.short	0x0018
        /*0034*/ 	.byte	0x00, 0xf0, 0x11, 0x00


	//----- nvinfo : EIATTR_KPARAM_INFO
	.align		4
.L_527:
        /*0038*/ 	.byte	0x04, 0x17
        /*003a*/ 	.short	(.L_529 - .L_528)
.L_528:
        /*003c*/ 	.word	0x00000000
        /*0040*/ 	.short	0x0002
        /*0042*/ 	.short	0x0010
        /*0044*/ 	.byte	0x00, 0xf5, 0x21, 0x00


	//----- nvinfo : EIATTR_KPARAM_INFO
	.align		4
.L_529:
        /*0048*/ 	.byte	0x04, 0x17
        /*004a*/ 	.short	(.L_531 - .L_530)
.L_530:
        /*004c*/ 	.word	0x00000000
        /*0050*/ 	.short	0x0001
        /*0052*/ 	.short	0x0008
        /*0054*/ 	.byte	0x00, 0xf5, 0x21, 0x00


	//----- nvinfo : EIATTR_KPARAM_INFO
	.align		4
.L_531:
        /*0058*/ 	.byte	0x04, 0x17
        /*005a*/ 	.short	(.L_533 - .L_532)
.L_532:
        /*005c*/ 	.word	0x00000000
        /*0060*/ 	.short	0x0000
        /*0062*/ 	.short	0x0000
        /*0064*/ 	.byte	0x00, 0xf5, 0x21, 0x00


	//----- nvinfo : EIATTR_SPARSE_MMA_MASK
	.align		4
.L_533:
        /*0068*/ 	.byte	0x03, 0x50
        /*006a*/ 	.short	0x0000


	//----- nvinfo : EIATTR_MAXREG_COUNT
	.align		4
        /*006c*/ 	.byte	0x03, 0x1b
        /*006e*/ 	.short	0x00ff


	//----- nvinfo : EIATTR_MERCURY_ISA_VERSION
	.align		4
        /*0070*/ 	.byte	0x03, 0x5f
        /*0072*/ 	.short	0x0101


	//----- nvinfo : EIATTR_VRC_CTA_INIT_COUNT
	.align		4
        /*0074*/ 	.byte	0x02, 0x4a
	.zero		1
	.zero		1


	//----- nvinfo : EIATTR_EXIT_INSTR_OFFSETS
	.align		4
        /*0078*/ 	.byte	0x04, 0x1c
        /*007a*/ 	.short	(.L_535 - .L_534)


	//   ....[0]....
.L_534:
        /*007c*/ 	.word	0x00000070


	//   ....[1]....
        /*0080*/ 	.word	0x00000330


	//----- nvinfo : EIATTR_CRS_STACK_SIZE
	.align		4
.L_535:
        /*0084*/ 	.byte	0x04, 0x1e
        /*0086*/ 	.short	(.L_537 - .L_536)
.L_536:
        /*0088*/ 	.word	0x00000000


	//----- nvinfo : EIATTR_CBANK_PARAM_SIZE
	.align		4
.L_537:
        /*008c*/ 	.byte	0x03, 0x19
        /*008e*/ 	.short	0x0024


	//----- nvinfo : EIATTR_PARAM_CBANK
	.align		4
        /*0090*/ 	.byte	0x04, 0x0a
        /*0092*/ 	.short	(.L_539 - .L_538)
	.align		4
.L_538:
        /*0094*/ 	.word	index@(.nv.constant0._Z19gpuTemplateApplyXx0IfEvPT_S1_S1_iii)
        /*0098*/ 	.short	0x0380
        /*009a*/ 	.short	0x0024


	//----- nvinfo : EIATTR_SW_WAR
	.align		4
.L_539:
        /*009c*/ 	.byte	0x04, 0x36
        /*009e*/ 	.short	(.L_541 - .L_540)
.L_540:
        /*00a0*/ 	.word	0x00000008
.L_541:


//--------------------- .nv.info._Z19gpuTemplateApplyXx0IdEvPT_S1_S1_iii --------------------------
	.section	.nv.info._Z19gpuTemplateApplyXx0IdEvPT_S1_S1_iii,"",@"SHT_CUDA_INFO"
	.sectionflags	@""
	.align	4


	//----- nvinfo : EIATTR_CUDA_API_VERSION
	.align		4
        /*0000*/ 	.byte	0x04, 0x37
        /*0002*/ 	.short	(.L_543 - .L_542)
.L_542:
        /*0004*/ 	.word	0x00000082


	//----- nvinfo : EIATTR_KPARAM_INFO
	.align		4
.L_543:
        /*0008*/ 	.byte	0x04, 0x17
        /*000a*/ 	.short	(.L_545 - .L_544)
.L_544:
        /*000c*/ 	.word	0x00000000
        /*0010*/ 	.short	0x0005
        /*0012*/ 	.short	0x0020
        /*0014*/ 	.byte	0x00, 0xf0, 0x11, 0x00


	//----- nvinfo : EIATTR_KPARAM_INFO
	.align		4
.L_545:
        /*0018*/ 	.byte	0x04, 0x17
        /*001a*/ 	.short	(.L_547 - .L_546)
.L_546:
        /*001c*/ 	.word	0x00000000
        /*0020*/ 	.short	0x0004
        /*0022*/ 	.short	0x001c
        /*0024*/ 	.byte	0x00, 0xf0, 0x11, 0x00


	//----- nvinfo : EIATTR_KPARAM_INFO
	.align		4
.L_547:
        /*0028*/ 	.byte	0x04, 0x17
        /*002a*/ 	.short	(.L_549 - .L_548)
.L_548:
        /*002c*/ 	.word	0x00000000
        /*0030*/ 	.short	0x0003
        /*0032*/ 	.short	0x0018
        /*0034*/ 	.byte	0x00, 0xf0, 0x11, 0x00


	//----- nvinfo : EIATTR_KPARAM_INFO
	.align		4
.L_549:
        /*0038*/ 	.byte	0x04, 0x17
        /*003a*/ 	.short	(.L_551 - .L_550)
.L_550:
        /*003c*/ 	.word	0x00000000
        /*0040*/ 	.short	0x0002
        /*0042*/ 	.short	0x0010
        /*0044*/ 	.byte	0x00, 0xf5, 0x21, 0x00


	//----- nvinfo : EIATTR_KPARAM_INFO
	.align		4
.L_551:
        /*0048*/ 	.byte	0x04, 0x17
        /*004a*/ 	.short	(.L_553 - .L_552)
.L_552:
        /*004c*/ 	.word	0x00000000
        /*0050*/ 	.short	0x0001
        /*0052*/ 	.short	0x0008
        /*0054*/ 	.byte	0x00, 0xf5, 0x21, 0x00


	//----- nvinfo : EIATTR_KPARAM_INFO
	.align		4
.L_553:
        /*0058*/ 	.byte	0x04, 0x17
        /*005a*/ 	.short	(.L_555 - .L_554)
.L_554:
        /*005c*/ 	.word	0x00000000
        /*0060*/ 	.short	0x0000
        /*0062*/ 	.short	0x0000
        /*0064*/ 	.byte	0x00, 0xf5, 0x21, 0x00


	//----- nvinfo : EIATTR_SPARSE_MMA_MASK
	.align		4
.L_555:
        /*0068*/ 	.byte	0x03, 0x50
        /*006a*/ 	.short	0x0000


	//----- nvinfo : EIATTR_MAXREG_COUNT
	.align		4
        /*006c*/ 	.byte	0x03, 0x1b
        /*006e*/ 	.short	0x00ff


	//----- nvinfo : EIATTR_MERCURY_ISA_VERSION
	.align		4
        /*0070*/ 	.byte	0x03, 0x5f
        /*0072*/ 	.short	0x0101


	//----- nvinfo : EIATTR_VRC_CTA_INIT_COUNT
	.align		4
        /*0074*/ 	.byte	0x02, 0x4a
	.zero		1
	.zero		1


	//----- nvinfo : EIATTR_EXIT_INSTR_OFFSETS
	.align		4
        /*0078*/ 	.byte	0x04, 0x1c
        /*007a*/ 	.short	(.L_557 - .L_556)


	//   ....[0]....
.L_556:
        /*007c*/ 	.word	0x00000070


	//   ....[1]....
        /*0080*/ 	.word	0x00000330


	//----- nvinfo : EIATTR_CRS_STACK_SIZE
	.align		4
.L_557:
        /*0084*/ 	.byte	0x04, 0x1e
        /*0086*/ 	.short	(.L_559 - .L_558)
.L_558:
        /*0088*/ 	.word	0x00000000


	//----- nvinfo : EIATTR_CBANK_PARAM_SIZE
	.align		4
.L_559:
        /*008c*/ 	.byte	0x03, 0x19
        /*008e*/ 	.short	0x0024


	//----- nvinfo : EIATTR_PARAM_CBANK
	.align		4
        /*0090*/ 	.byte	0x04, 0x0a
        /*0092*/ 	.short	(.L_561 - .L_560)
	.align		4
.L_560:
        /*0094*/ 	.word	index@(.nv.constant0._Z19gpuTemplateApplyXx0IdEvPT_S1_S1_iii)
        /*0098*/ 	.short	0x0380
        /*009a*/ 	.short	0x0024


	//----- nvinfo : EIATTR_SW_WAR
	.align		4
.L_561:
        /*009c*/ 	.byte	0x04, 0x36
        /*009e*/ 	.short	(.L_563 - .L_562)
.L_562:
        /*00a0*/ 	.word	0x00000008
.L_563:


//--------------------- .nv.info._Z21gpuTemplateFaceGeom3DIfEvPT_S1_S1_i --------------------------
	.section	.nv.info._Z21gpuTemplateFaceGeom3DIfEvPT_S1_S1_i,"",@"SHT_CUDA_INFO"
	.sectionflags	@""
	.align	4


	//----- nvinfo : EIATTR_CUDA_API_VERSION
	.align		4
        /*0000*/ 	.byte	0x04, 0x37
        /*0002*/ 	.short	(.L_565 - .L_564)
.L_564:
        /*0004*/ 	.word	0x00000082


	//----- nvinfo : EIATTR_KPARAM_INFO
	.align		4
.L_565:
        /*0008*/ 	.byte	0x04, 0x17
        /*000a*/ 	.short	(.L_567 - .L_566)
.L_566:
        /*000c*/ 	.word	0x00000000
        /*0010*/ 	.short	0x0003
        /*0012*/ 	.short	0x0018
        /*0014*/ 	.byte	0x00, 0xf0, 0x11, 0x00


	//----- nvinfo : EIATTR_KPARAM_INFO
	.align		4
.L_567:
        /*0018*/ 	.byte	0x04, 0x17
        /*001a*/ 	.short	(.L_569 - .L_568)
.L_568:
        /*001c*/ 	.word	0x00000000
        /*0020*/ 	.short	0x0002
        /*0022*/ 	.short	0x0010
        /*0024*/ 	.byte	0x00, 0xf5, 0x21, 0x00


	//----- nvinfo : EIATTR_KPARAM_INFO
	.align		4
.L_569:
        /*0028*/ 	.byte	0x04, 0x17
        /*002a*/ 	.short	(.L_571 - .L_570)
.L_570:
        /*002c*/ 	.word	0x00000000
        /*0030*/ 	.short	0x0001
        /*0032*/ 	.short	0x0008
        /*0034*/ 	.byte	0x00, 0xf5, 0x21, 0x00


	//----- nvinfo : EIATTR_KPARAM_INFO
	.align		4
.L_571:
        /*0038*/ 	.byte	0x04, 0x17
        /*003a*/ 	.short	(.L_573 - .L_572)
.L_572:
        /*003c*/ 	.word	0x00000000
        /*0040*/ 	.short	0x0000
        /*0042*/ 	.short	0x0000
        /*0044*/ 	.byte	0x00, 0xf5, 0x21, 0x00


	//----- nvinfo : EIATTR_SPARSE_MMA_MASK
	.align		4
.L_573:
        /*0048*/ 	.byte	0x03, 0x50
        /*004a*/ 	.short	0x0000


	//----- nvinfo : EIATTR_MAXREG_COUNT
	.align		4
        /*004c*/ 	.byte	0x03, 0x1b
        /*004e*/ 	.short	0x00ff


	//----- nvinfo : EIATTR_MERCURY_ISA_VERSION
	.align		4
        /*0050*/ 	.byte	0x03, 0x5f
        /*0052*/ 	.short	0x0101


	//----- nvinfo : EIATTR_VRC_CTA_INIT_COUNT
	.align		4
        /*0054*/ 	.byte	0x02, 0x4a
	.zero		1
	.zero		1


	//----- nvinfo : EIATTR_EXIT_INSTR_OFFSETS
	.align		4
        /*0058*/ 	.byte	0x04, 0x1c
        /*005a*/ 	.short	(.L_575 - .L_574)


	//   ....[0]....
.L_574:
        /*005c*/ 	.word	0x00000070


	//   ....[1]....
        /*0060*/ 	.word	0x00000790


	//----- nvinfo : EIATTR_CRS_STACK_SIZE
	.align		4
.L_575:
        /*0064*/ 	.byte	0x04, 0x1e
        /*0066*/ 	.short	(.L_577 - .L_576)
.L_576:
        /*0068*/ 	.word	0x00000000


	//----- nvinfo : EIATTR_CBANK_PARAM_SIZE
	.align		4
.L_577:
        /*006c*/ 	.byte	0x03, 0x19
        /*006e*/ 	.short	0x001c


	//----- nvinfo : EIATTR_PARAM_CBANK
	.align		4
        /*0070*/ 	.byte	0x04, 0x0a
        /*0072*/ 	.short	(.L_579 - .L_578)
	.align		4
.L_578:
        /*0074*/ 	.word	index@(.nv.constant0._Z21gpuTemplateFaceGeom3DIfEvPT_S1_S1_i)
        /*0078*/ 	.short	0x0380
        /*007a*/ 	.short	0x001c


	//----- nvinfo : EIATTR_SW_WAR
	.align		4
.L_579:
        /*007c*/ 	.byte	0x04, 0x36
        /*007e*/ 	.short	(.L_581 - .L_580)
.L_580:
        /*0080*/ 	.word	0x00000008
.L_581:


//--------------------- .nv.info._Z21gpuTemplateFaceGeom3DIdEvPT_S1_S1_i --------------------------
	.section	.nv.info._Z21gpuTemplateFaceGeom3DIdEvPT_S1_S1_i,"",@"SHT_CUDA_INFO"
	.sectionflags	@""
	.align	4


	//----- nvinfo : EIATTR_CUDA_API_VERSION
	.align		4
        /*0000*/ 	.byte	0x04, 0x37
        /*0002*/ 	.short	(.L_583 - .L_582)
.L_582:
        /*0004*/ 	.word	0x00000082


	//----- nvinfo : EIATTR_KPARAM_INFO
	.align		4
.L_583:
        /*0008*/ 	.byte	0x04, 0x17
        /*000a*/ 	.short	(.L_585 - .L_584)
.L_584:
        /*000c*/ 	.word	0x00000000
        /*0010*/ 	.short	0x0003
        /*0012*/ 	.short	0x0018
        /*0014*/ 	.byte	0x00, 0xf0, 0x11, 0x00


	//----- nvinfo : EIATTR_KPARAM_INFO
	.align		4
.L_585:
        /*0018*/ 	.byte	0x04, 0x17
        /*001a*/ 	.short	(.L_587 - .L_586)
.L_586:
        /*001c*/ 	.word	0x00000000
        /*0020*/ 	.short	0x0002
        /*0022*/ 	.short	0x0010
        /*0024*/ 	.byte	0x00, 0xf5, 0x21, 0x00


	//----- nvinfo : EIATTR_KPARAM_INFO
	.align		4
.L_587:
        /*0028*/ 	.byte	0x04, 0x17
        /*002a*/ 	.short	(.L_589 - .L_588)
.L_588:
        /*002c*/ 	.word	0x00000000
        /*0030*/ 	.short	0x0001
        /*0032*/ 	.short	0x0008
        /*0034*/ 	.byte	0x00, 0xf5, 0x21, 0x00


	//----- nvinfo : EIATTR_KPARAM_INFO
	.align		4
.L_589:
        /*0038*/ 	.byte	0x04, 0x17
        /*003a*/ 	.short	(.L_591 - .L_590)
.L_590:
        /*003c*/ 	.word	0x00000000
        /*0040*/ 	.short	0x0000
        /*0042*/ 	.short	0x0000
        /*0044*/ 	.byte	0x00, 0xf5, 0x21, 0x00


	//----- nvinfo : EIATTR_SPARSE_MMA_MASK
	.align		4
.L_591:
        /*0048*/ 	.byte	0x03, 0x50
        /*004a*/ 	.short	0x0000


	//----- nvinfo : EIATTR_MAXREG_COUNT
	.align		4
        /*004c*/ 	.byte	0x03, 0x1b
        /*004e*/ 	.short	0x00ff


	//----- nvinfo : EIATTR_MERCURY_ISA_VERSION
	.align		4
        /*0050*/ 	.byte	0x03, 0x5f
        /*0052*/ 	.short	0x0101


	//----- nvinfo : EIATTR_VRC_CTA_INIT_COUNT
	.align		4
        /*0054*/ 	.byte	0x02, 0x4a
	.zero		1
	.zero		1


	//----- nvinfo : EIATTR_EXIT_INSTR_OFFSETS
	.align		4
        /*0058*/ 	.byte	0x04, 0x1c
        /*005a*/ 	.short	(.L_593 - .L_592)


	//   ....[0]....
.L_592:
        /*005c*/ 	.word	0x00000070


	//   ....[1]....
        /*0060*/ 	.word	0x00000960


	//----- nvinfo : EIATTR_CRS_STACK_SIZE
	.align		4
.L_593:
        /*0064*/ 	.byte	0x04, 0x1e
        /*0066*/ 	.short	(.L_595 - .L_594)
.L_594:
        /*0068*/ 	.word	0x00000000


	//----- nvinfo : EIATTR_CBANK_PARAM_SIZE
	.align		4
.L_595:
        /*006c*/ 	.byte	0x03, 0x19
        /*006e*/ 	.short	0x001c


	//----- nvinfo : EIATTR_PARAM_CBANK
	.align		4
        /*0070*/ 	.byte	0x04, 0x0a
        /*0072*/ 	.short	(.L_597 - .L_596)
	.align		4
.L_596:
        /*0074*/ 	.word	index@(.nv.constant0._Z21gpuTemplateFaceGeom3DIdEvPT_S1_S1_i)
        /*0078*/ 	.short	0x0380
        /*007a*/ 	.short	0x001c


	//----- nvinfo : EIATTR_SW_WAR
	.align		4
.L_597:
        /*007c*/ 	.byte	0x04, 0x36
        /*007e*/ 	.short	(.L_599 - .L_598)
.L_598:
        /*0080*/ 	.word	0x00000008
.L_599:


//--------------------- .nv.info._Z21gpuTemplateFaceGeom2DIfEvPT_S1_S1_i --------------------------
	.section	.nv.info._Z21gpuTemplateFaceGeom2DIfEvPT_S1_S1_i,"",@"SHT_CUDA_INFO"
	.sectionflags	@""
	.align	4


	//----- nvinfo : EIATTR_CUDA_API_VERSION
	.align		4
        /*0000*/ 	.byte	0x04, 0x37
        /*0002*/ 	.short	(.L_601 - .L_600)
.L_600:
        /*0004*/ 	.word	0x00000082


	//----- nvinfo : EIATTR_KPARAM_INFO
	.align		4
.L_601:
        /*0008*/ 	.byte	0x04, 0x17
        /*000a*/ 	.short	(.L_603 - .L_602)
.L_602:
        /*000c*/ 	.word	0x00000000
        /*0010*/ 	.short	0x0003
        /*0012*/ 	.short	0x0018
        /*0014*/ 	.byte	0x00, 0xf0, 0x11, 0x00


	//----- nvinfo : EIATTR_KPARAM_INFO
	.align		4
.L_603:
        /*0018*/ 	.byte	0x04, 0x17
        /*001a*/ 	.short	(.L_605 - .L_604)
.L_604:
        /*001c*/ 	.word	0x00000000
        /*0020*/ 	.short	0x0002
        /*0022*/ 	.short	0x0010
        /*0024*/ 	.byte	0x00, 0xf5, 0x21, 0x00


	//----- nvinfo : EIATTR_KPARAM_INFO
	.align		4
.L_605:
        /*0028*/ 	.byte	0x04, 0x17
        /*002a*/ 	.short	(.L_607 - .L_606)
.L_606:
        /*002c*/ 	.word	0x00000000
        /*0030*/ 	.short	0x0001
        /*0032*/ 	.short	0x0008
        /*0034*/ 	.byte	0x00, 0xf5, 0x21, 0x00


	//----- nvinfo : EIATTR_KPARAM_INFO
	.align		4
.L_607:
        /*0038*/ 	.byte	0x04, 0x17
        /*003a*/ 	.short	(.L_609 - .L_608)
.L_608:
        /*003c*/ 	.word	0x00000000
        /*0040*/ 	.short	0x0000
        /*0042*/ 	.short	0x0000
        /*0044*/ 	.byte	0x00, 0xf5, 0x21, 0x00


	//----- nvinfo : EIATTR_SPARSE_MMA_MASK
	.align		4
.L_609:
        /*0048*/ 	.byte	0x03, 0x50
        /*004a*/ 	.short	0x0000


	//----- nvinfo : EIATTR_MAXREG_COUNT
	.align		4
        /*004c*/ 	.byte	0x03, 0x1b
        /*004e*/ 	.short	0x00ff


	//----- nvinfo : EIATTR_MERCURY_ISA_VERSION
	.align		4
        /*0050*/ 	.byte	0x03, 0x5f
        /*0052*/ 	.short	0x0101


	//----- nvinfo : EIATTR_VRC_CTA_INIT_COUNT
	.align		4
        /*0054*/ 	.byte	0x02, 0x4a
	.zero		1
	.zero		1


	//----- nvinfo : EIATTR_EXIT_INSTR_OFFSETS
	.align		4
        /*0058*/ 	.byte	0x04, 0x1c
        /*005a*/ 	.short	(.L_611 - .L_610)


	//   ....[0]....
.L_610:
        /*005c*/ 	.word	0x00000070


	//   ....[1]....
        /*0060*/ 	.word	0x000004b0


	//----- nvinfo : EIATTR_CRS_STACK_SIZE
	.align		4
.L_611:
        /*0064*/ 	.byte	0x04, 0x1e
        /*0066*/ 	.short	(.L_613 - .L_612)
.L_612:
        /*0068*/ 	.word	0x00000000


	//----- nvinfo : EIATTR_CBANK_PARAM_SIZE
	.align		4
.L_613:
        /*006c*/ 	.byte	0x03, 0x19
        /*006e*/ 	.short	0x001c


	//----- nvinfo : EIATTR_PARAM_CBANK
	.align		4
        /*0070*/ 	.byte	0x04, 0x0a
        /*0072*/ 	.short	(.L_615 - .L_614)
	.align		4
.L_614:
        /*0074*/ 	.word	index@(.nv.constant0._Z21gpuTemplateFaceGeom2DIfEvPT_S1_S1_i)
        /*0078*/ 	.short	0x0380
        /*007a*/ 	.short	0x001c


	//----- nvinfo : EIATTR_SW_WAR
	.align		4
.L_615:
        /*007c*/ 	.byte	0x04, 0x36
        /*007e*/ 	.short	(.L_617 - .L_616)
.L_616:
        /*0080*/ 	.word	0x00000008
.L_617:


//--------------------- .nv.info._Z21gpuTemplateFaceGeom2DIdEvPT_S1_S1_i --------------------------
	.section	.nv.info._Z21gpuTemplateFaceGeom2DIdEvPT_S1_S1_i,"",@"SHT_CUDA_INFO"
	.sectionflags	@""
	.align	4


	//----- nvinfo : EIATTR_CUDA_API_VERSION
	.align		4
        /*0000*/ 	.byte	0x04, 0x37
        /*0002*/ 	.short	(.L_619 - .L_618)
.L_618:
        /*0004*/ 	.word	0x00000082


	//----- nvinfo : EIATTR_KPARAM_INFO
	.align		4
.L_619:
        /*0008*/ 	.byte	0x04, 0x17
        /*000a*/ 	.short	(.L_621 - .L_620)
.L_620:
        /*000c*/ 	.word	0x00000000
        /*0010*/ 	.short	0x0003
        /*0012*/ 	.short	0x0018
        /*0014*/ 	.byte	0x00, 0xf0, 0x11, 0x00


	//----- nvinfo : EIATTR_KPARAM_INFO
	.align		4
.L_621:
        /*0018*/ 	.byte	0x04, 0x17
        /*001a*/ 	.short	(.L_623 - .L_622)
.L_622:
        /*001c*/ 	.word	0x00000000
        /*0020*/ 	.short	0x0002
        /*0022*/ 	.short	0x0010
        /*0024*/ 	.byte	0x00, 0xf5, 0x21, 0x00


	//----- nvinfo : EIATTR_KPARAM_INFO
	.align		4
.L_623:
        /*0028*/ 	.byte	0x04, 0x17
        /*002a*/ 	.short	(.L_625 - .L_624)
.L_624:
        /*002c*/ 	.word	0x00000000
        /*0030*/ 	.short	0x0001
        /*0032*/ 	.short	0x0008
        /*0034*/ 	.byte	0x00, 0xf5, 0x21, 0x00


	//----- nvinfo : EIATTR_KPARAM_INFO
	.align		4
.L_625:
        /*0038*/ 	.byte	0x04, 0x17
        /*003a*/ 	.short	(.L_627 - .L_626)
.L_626:
        /*003c*/ 	.word	0x00000000
        /*0040*/ 	.short	0x0000
        /*0042*/ 	.short	0x0000
        /*0044*/ 	.byte	0x00, 0xf5, 0x21, 0x00


	//----- nvinfo : EIATTR_SPARSE_MMA_MASK
	.align		4
.L_627:
        /*0048*/ 	.byte	0x03, 0x50
        /*004a*/ 	.short	0x0000


	//----- nvinfo : EIATTR_MAXREG_COUNT
	.align		4
        /*004c*/ 	.byte	0x03, 0x1b
        /*004e*/ 	.short	0x00ff


	//----- nvinfo : EIATTR_MERCURY_ISA_VERSION
	.align		4
        /*0050*/ 	.byte	0x03, 0x5f
        /*0052*/ 	.short	0x0101


	//----- nvinfo : EIATTR_VRC_CTA_INIT_COUNT
	.align		4
        /*0054*/ 	.byte	0x02, 0x4a
	.zero		1
	.zero		1


	//----- nvinfo : EIATTR_EXIT_INSTR_OFFSETS
	.align		4
        /*0058*/ 	.byte	0x04, 0x1c
        /*005a*/ 	.short	(.L_629 - .L_628)


	//   ....[0]....
.L_628:
        /*005c*/ 	.word	0x00000070


	//   ....[1]....
        /*0060*/ 	.word	0x00000650


	//----- nvinfo : EIATTR_CRS_STACK_SIZE
	.align		4
.L_629:
        /*0064*/ 	.byte	0x04, 0x1e
        /*0066*/ 	.short	(.L_631 - .L_630)
.L_630:
        /*0068*/ 	.word	0x00000000


	//----- nvinfo : EIATTR_CBANK_PARAM_SIZE
	.align		4
.L_631:
        /*006c*/ 	.byte	0x03, 0x19
        /*006e*/ 	.short	0x001c


	//----- nvinfo : EIATTR_PARAM_CBANK
	.align		4
        /*0070*/ 	.byte	0x04, 0x0a
        /*0072*/ 	.short	(.L_633 - .L_632)
	.align		4
.L_632:
        /*0074*/ 	.word	index@(.nv.constant0._Z21gpuTemplateFaceGeom2DIdEvPT_S1_S1_i)
        /*0078*/ 	.short	0x0380
        /*007a*/ 	.short	0x001c


	//----- nvinfo : EIATTR_SW_WAR
	.align		4
.L_633:
        /*007c*/ 	.byte	0x04, 0x36
        /*007e*/ 	.short	(.L_635 - .L_634)
.L_634:
        /*0080*/ 	.word	0x00000008
.L_635:


//--------------------- .nv.info._Z21gpuTemplateFaceGeom1DIfEvPT_S1_S1_i --------------------------
	.section	.nv.info._Z21gpuTemplateFaceGeom1DIfEvPT_S1_S1_i,"",@"SHT_CUDA_INFO"
	.sectionflags	@""
	.align	4


	//----- nvinfo : EIATTR_CUDA_API_VERSION
	.align		4
        /*0000*/ 	.byte	0x04, 0x37
        /*0002*/ 	.short	(.L_637 - .L_636)
.L_636:
        /*0004*/ 	.word	0x00000082


	//----- nvinfo : EIATTR_KPARAM_INFO
	.align		4
.L_637:
        /*0008*/ 	.byte	0x04, 0x17
        /*000a*/ 	.short	(.L_639 - .L_638)
.L_638:
        /*000c*/ 	.word	0x00000000
        /*0010*/ 	.short	0x0003
        /*0012*/ 	.short	0x0018
        /*0014*/ 	.byte	0x00, 0xf0, 0x11, 0x00


	//----- nvinfo : EIATTR_KPARAM_INFO
	.align		4
.L_639:
        /*0018*/ 	.byte	0x04, 0x17
        /*001a*/ 	.short	(.L_641 - .L_640)
.L_640:
        /*001c*/ 	.word	0x00000000
        /*0020*/ 	.short	0x0002
        /*0022*/ 	.short	0x0010
        /*0024*/ 	.byte	0x00, 0xf5, 0x21, 0x00


	//----- nvinfo : EIATTR_KPARAM_INFO
	.align		4
.L_641:
        /*0028*/ 	.byte	0x04, 0x17
        /*002a*/ 	.short	(.L_643 - .L_642)
.L_642:
        /*002c*/ 	.word	0x00000000
        /*0030*/ 	.short	0x0001
        /*0032*/ 	.short	0x0008
        /*0034*/ 	.byte	0x00, 0xf5, 0x21, 0x00


	//----- nvinfo : EIATTR_KPARAM_INFO
	.align		4
.L_643:
        /*0038*/ 	.byte	0x04, 0x17
        /*003a*/ 	.short	(.L_645 - .L_644)
.L_644:
        /*003c*/ 	.word	0x00000000
        /*0040*/ 	.short	0x0000
        /*0042*/ 	.short	0x0000
        /*0044*/ 	.byte	0x00, 0xf5, 0x21, 0x00


	//----- nvinfo : EIATTR_SPARSE_MMA_MASK
	.align		4
.L_645:
        /*0048*/ 	.byte	0x03, 0x50
        /*004a*/ 	.short	0x0000


	//----- nvinfo : EIATTR_MAXREG_COUNT
	.align		4
        /*004c*/ 	.byte	0x03, 0x1b
        /*004e*/ 	.short	0x00ff


	//----- nvinfo : EIATTR_MERCURY_ISA_VERSION
	.align		4
        /*0050*/ 	.byte	0x03, 0x5f
        /*0052*/ 	.short	0x0101


	//----- nvinfo : EIATTR_VRC_CTA_INIT_COUNT
	.align		4
        /*0054*/ 	.byte	0x02, 0x4a
	.zero		1
	.zero		1


	//----- nvinfo : EIATTR_EXIT_INSTR_OFFSETS
	.align		4
        /*0058*/ 	.byte	0x04, 0x1c
        /*005a*/ 	.short	(.L_647 - .L_646)


	//   ....[0]....
.L_646:
        /*005c*/ 	.word	0x00000070


	//   ....[1]....
        /*0060*/ 	.word	0x00000160


	//----- nvinfo : EIATTR_CRS_STACK_SIZE
	.align		4
.L_647:
        /*0064*/ 	.byte	0x04, 0x1e
        /*0066*/ 	.short	(.L_649 - .L_648)
.L_648:
        /*0068*/ 	.word	0x00000000


	//----- nvinfo : EIATTR_CBANK_PARAM_SIZE
	.align		4
.L_649:
        /*006c*/ 	.byte	0x03, 0x19
        /*006e*/ 	.short	0x001c


	//----- nvinfo : EIATTR_PARAM_CBANK
	.align		4
        /*0070*/ 	.byte	0x04, 0x0a
        /*0072*/ 	.short	(.L_651 - .L_650)
	.align		4
.L_650:
        /*0074*/ 	.word	index@(.nv.constant0._Z21gpuTemplateFaceGeom1DIfEvPT_S1_S1_i)
        /*0078*/ 	.short	0x0380
        /*007a*/ 	.short	0x001c


	//----- nvinfo : EIATTR_SW_WAR
	.align		4
.L_651:
        /*007c*/ 	.byte	0x04, 0x36
        /*007e*/ 	.short	(.L_653 - .L_652)
.L_652:
        /*0080*/ 	.word	0x00000008
.L_653:


//--------------------- .nv.info._Z21gpuTemplateFaceGeom1DIdEvPT_S1_S1_i --------------------------
	.section	.nv.info._Z21gpuTemplateFaceGeom1DIdEvPT_S1_S1_i,"",@"SHT_CUDA_INFO"
	.sectionflags	@""
	.align	4


	//----- nvinfo : EIATTR_CUDA_API_VERSION
	.align		4
        /*0000*/ 	.byte	0x04, 0x37
        /*0002*/ 	.short	(.L_655 - .L_654)
.L_654:
        /*0004*/ 	.word	0x00000082


	//----- nvinfo : EIATTR_KPARAM_INFO
	.align		4
.L_655:
        /*0008*/ 	.byte	0x04, 0x17
        /*000a*/ 	.short	(.L_657 - .L_656)
.L_656:
        /*000c*/ 	.word	0x00000000
        /*0010*/ 	.short	0x0003
        /*0012*/ 	.short	0x0018
        /*0014*/ 	.byte	0x00, 0xf0, 0x11, 0x00


	//----- nvinfo : EIATTR_KPARAM_INFO
	.align		4
.L_657:
        /*0018*/ 	.byte	0x04, 0x17
        /*001a*/ 	.short	(.L_659 - .L_658)
.L_658:
        /*001c*/ 	.word	0x00000000
        /*0020*/ 	.short	0x0002
        /*0022*/ 	.short	0x0010
        /*0024*/ 	.byte	0x00, 0xf5, 0x21, 0x00


	//----- nvinfo : EIATTR_KPARAM_INFO
	.align		4
.L_659:
        /*0028*/ 	.byte	0x04, 0x17
        /*002a*/ 	.short	(.L_661 - .L_660)
.L_660:
        /*002c*/ 	.word	0x00000000
        /*0030*/ 	.short	0x0001
        /*0032*/ 	.short	0x0008
        /*0034*/ 	.byte	0x00, 0xf5, 0x21, 0x00


	//----- nvinfo : EIATTR_KPARAM_INFO
	.align		4
.L_661:
        /*0038*/ 	.byte	0x04, 0x17
        /*003a*/ 	.short	(.L_663 - .L_662)
.L_662:
        /*003c*/ 	.word	0x00000000
        /*0040*/ 	.short	0x0000
        /*0042*/ 	.short	0x0000
        /*0044*/ 	.byte	0x00, 0xf5, 0x21, 0x00


	//----- nvinfo : EIATTR_SPARSE_MMA_MASK
	.align		4
.L_663:
        /*0048*/ 	.byte	0x03, 0x50
        /*004a*/ 	.short	0x0000


	//----- nvinfo : EIATTR_MAXREG_COUNT
	.align		4
        /*004c*/ 	.byte	0x03, 0x1b
        /*004e*/ 	.short	0x00ff


	//----- nvinfo : EIATTR_MERCURY_ISA_VERSION
	.align		4
        /*0050*/ 	.byte	0x03, 0x5f
        /*0052*/ 	.short	0x0101


	//----- nvinfo : EIATTR_VRC_CTA_INIT_COUNT
	.align		4
        /*0054*/ 	.byte	0x02, 0x4a
	.zero		1
	.zero		1


	//----- nvinfo : EIATTR_EXIT_INSTR_OFFSETS
	.align		4
        /*0058*/ 	.byte	0x04, 0x1c
        /*005a*/ 	.short	(.L_665 - .L_664)


	//   ....[0]....
.L_664:
        /*005c*/ 	.word	0x00000070


	//   ....[1]....
        /*0060*/ 	.word	0x00000180


	//----- nvinfo : EIATTR_CRS_STACK_SIZE
	.align		4
.L_665:
        /*0064*/ 	.byte	0x04, 0x1e
        /*0066*/ 	.short	(.L_667 - .L_666)
.L_666:
        /*0068*/ 	.word	0x00000000


	//----- nvinfo : EIATTR_CBANK_PARAM_SIZE
	.align		4
.L_667:
        /*006c*/ 	.byte	0x03, 0x19
        /*006e*/ 	.short	0x001c


	//----- nvinfo : EIATTR_PARAM_CBANK
	.align		4
        /*0070*/ 	.byte	0x04, 0x0a
        /*0072*/ 	.short	(.L_669 - .L_668)
	.align		4
.L_668:
        /*0074*/ 	.word	index@(.nv.constant0._Z21gpuTemplateFaceGeom1DIdEvPT_S1_S1_i)
        /*0078*/ 	.short	0x0380
        /*007a*/ 	.short	0x001c


	//----- nvinfo : EIATTR_SW_WAR
	.align		4
.L_669:
        /*007c*/ 	.byte	0x04, 0x36
        /*007e*/ 	.short	(.L_671 - .L_670)
.L_670:
        /*0080*/ 	.word	0x00000008
.L_671:


//--------------------- .nv.info._Z21gpuTemplateElemGeom3DIfEvPT_S1_S1_S1_S1_S1_S1_S1_S1_S1_S1_S1_S1_S1_S1_S1_S1_S1_S1_i --------------------------
	.section	.nv.info._Z21gpuTemplateElemGeom3DIfEvPT_S1_S1_S1_S1_S1_S1_S1_S1_S1_S1_S1_S1_S1_S1_S1_S1_S1_S1_i,"",@"SHT_CUDA_INFO"
	.sectionflags	@""
	.align	4


	//----- nvinfo : EIATTR_CUDA_API_VERSION
	.align		4
        /*0000*/ 	.byte	0x04, 0x37
        /*0002*/ 	.short	(.L_673 - .L_672)
.L_672:
        /*0004*/ 	.word	0x00000082


	//----- nvinfo : EIATTR_KPARAM_INFO
	.align		4
.L_673:
        /*0008*/ 	.byte	0x04, 0x17
        /*000a*/ 	.short	(.L_675 - .L_674)
.L_674:
        /*000c*/ 	.word	0x00000000
        /*0010*/ 	.short	0x0013
        /*0012*/ 	.short	0x0098
        /*0014*/ 	.byte	0x00, 0xf0, 0x11, 0x00


	//----- nvinfo : EIATTR_KPARAM_INFO
	.align		4
.L_675:
        /*0018*/ 	.byte	0x04, 0x17
        /*001a*/ 	.short	(.L_677 - .L_676)
.L_676:
        /*001c*/ 	.word	0x00000000
        /*0020*/ 	.short	0x0012
        /*0022*/ 	.short	0x0090
        /*0024*/ 	.byte	0x00, 0xf5, 0x21, 0x00


	//----- nvinfo : EIATTR_KPARAM_INFO
	.align		4
.L_677:
        /*0028*/ 	.byte	0x04, 0x17
        /*002a*/ 	.short	(.L_679 - .L_678)
.L_678:
        /*002c*/ 	.word	0x00000000
        /*0030*/ 	.short	0x0011
        /*0032*/ 	.short	0x0088
        /*0034*/ 	.byte	0x00, 0xf5, 0x21, 0x00


	//----- nvinfo : EIATTR_KPARAM_INFO
	.align		4
.L_679:
        /*0038*/ 	.byte	0x04, 0x17
        /*003a*/ 	.short	(.L_681 - .L_680)
.L_680:
        /*003c*/ 	.word	0x00000000
        /*0040*/ 	.short	0x0010
        /*0042*/ 	.short	0x0080
        /*0044*/ 	.byte	0x00, 0xf5, 0x21, 0x00


	//----- nvinfo : EIATTR_KPARAM_INFO
	.align		4
.L_681:
        /*0048*/ 	.byte	0x04, 0x17
        /*004a*/ 	.short	(.L_683 - .L_682)
.L_682:
        /*004c*/ 	.word	0x00000000
        /*0050*/ 	.short	0x000f
        /*0052*/ 	.short	0x0078
        /*0054*/ 	.byte	0x00, 0xf5, 0x21, 0x00


	//----- nvinfo : EIATTR_KPARAM_INFO
	.align		4
.L_683:
        /*0058*/ 	.byte	0x04, 0x17
        /*005a*/ 	.short	(.L_685 - .L_684)
.L_684:
        /*005c*/ 	.word	0x00000000
        /*0060*/ 	.short	0x000e
        /*0062*/ 	.short	0x0070
        /*0064*/ 	.byte	0x00, 0xf5, 0x21, 0x00


	//----- nvinfo : EIATTR_KPARAM_INFO
	.align		4
.L_685:
        /*0068*/ 	.byte	0x04, 0x17
        /*006a*/ 	.short	(.L_687 - .L_686)
.L_686:
        /*006c*/ 	.word	0x00000000
        /*0070*/ 	.short	0x000d
        /*0072*/ 	.short	0x0068
        /*0074*/ 	.byte	0x00, 0xf5, 0x21, 0x00


	//----- nvinfo : EIATTR_KPARAM_INFO
	.align		4
.L_687:
        /*0078*/ 	.byte	0x04, 0x17
        /*007a*/ 	.short	(.L_689 - .L_688)
.L_688:
        /*007c*/ 	.word	0x00000000
        /*0080*/ 	.short	0x000c
        /*0082*/ 	.short	0x0060
        /*0084*/ 	.byte	0x00, 0xf5, 0x21, 0x00


	//----- nvinfo : EIATTR_KPARAM_INFO
	.align		4
.L_689:
        /*0088*/ 	.byte	0x04, 0x17
        /*008a*/ 	.short	(.L_691 - .L_690)
.L_690:
        /*008c*/ 	.word	0x00000000
        /*0090*/ 	.short	0x000b
        /*0092*/ 	.short	0x0058
        /*0094*/ 	.byte	0x00, 0xf5, 0x21, 0x00


	//----- nvinfo : EIATTR_KPARAM_INFO
	.align		4
.L_691:
        /*0098*/ 	.byte	0x04, 0x17
        /*009a*/ 	.short	(.L_693 - .L_692)
.L_692:
        /*009c*/ 	.word	0x00000000
        /*00a0*/ 	.short	0x000a
        /*00a2*/ 	.short	0x0050
        /*00a4*/ 	.byte	0x00, 0xf5, 0x21, 0x00


	//----- nvinfo : EIATTR_KPARAM_INFO
	.align		4
.L_693:
        /*00a8*/ 	.byte	0x04, 0x17
        /*00aa*/ 	.short	(.L_695 - .L_694)
.L_694:
        /*00ac*/ 	.word	0x00000000
        /*00b0*/ 	.short	0x0009
        /*00b2*/ 	.short	0x0048
        /*00b4*/ 	.byte	0x00, 0xf5, 0x21, 0x00


	//----- nvinfo : EIATTR_KPARAM_INFO
	.align		4
.L_695:
        /*00b8*/ 	.byte	0x04, 0x17
        /*00ba*/ 	.short	(.L_697 - .L_696)
.L_696:
        /*00bc*/ 	.word	0x00000000
        /*00c0*/ 	.short	0x0008
        /*00c2*/ 	.short	0x0040
        /*00c4*/ 	.byte	0x00, 0xf5, 0x21, 0x00


	//----- nvinfo : EIATTR_KPARAM_INFO
	.align		4
.L_697:
        /*00c8*/ 	.byte	0x04, 0x17
        /*00ca*/ 	.short	(.L_699 - .L_698)
.L_698:
        /*00cc*/ 	.word	0x00000000
        /*00d0*/ 	.short	0x0007
        /*00d2*/ 	.short	0x0038
        /*00d4*/ 	.byte	0x00, 0xf5, 0x21, 0x00


	//----- nvinfo : EIATTR_KPARAM_INFO
	.align		4
.L_699:
        /*00d8*/ 	.byte	0x04, 0x17
        /*00da*/ 	.short	(.L_701 - .L_700)
.L_700:
        /*00dc*/ 	.word	0x00000000
        /*00e0*/ 	.short	0x0006
        /*00e2*/ 	.short	0x0030
        /*00e4*/ 	.byte	0x00, 0xf5, 0x21, 0x00


	//----- nvinfo : EIATTR_KPARAM_INFO
	.align		4
.L_701:
        /*00e8*/ 	.byte	0x04, 0x17
        /*00ea*/ 	.short	(.L_703 - .L_702)
.L_702:
        /*00ec*/ 	.word	0x00000000
        /*00f0*/ 	.short	0x0005
        /*00f2*/ 	.short	0x0028
        /*00f4*/ 	.byte	0x00, 0xf5, 0x21, 0x00


	//----- nvinfo : EIATTR_KPARAM_INFO
	.align		4
.L_703:
        /*00f8*/ 	.byte	0x04, 0x17
        /*00fa*/ 	.short	(.L_705 - .L_704)
.L_704:
        /*00fc*/ 	.word	0x00000000
        /*0100*/ 	.short	0x0004
        /*0102*/ 	.short	0x0020
        /*0104*/ 	.byte	0x00, 0xf5, 0x21, 0x00


	//----- nvinfo : EIATTR_KPARAM_INFO
	.align		4
.L_705:
        /*0108*/ 	.byte	0x04, 0x17
        /*010a*/ 	.short	(.L_707 - .L_706)
.L_706:
        /*010c*/ 	.word	0x00000000
        /*0110*/ 	.short	0x0003
        /*0112*/ 	.short	0x0018
        /*0114*/ 	.byte	0x00, 0xf5, 0x21, 0x00


	//----- nvinfo : EIATTR_KPARAM_INFO
	.align		4
.L_707:
        /*0118*/ 	.byte	0x04, 0x17
        /*011a*/ 	.short	(.L_709 - .L_708)
.L_708:
        /*011c*/ 	.word	0x00000000
        /*0120*/ 	.short	0x0002
        /*0122*/ 	.short	0x0010
        /*0124*/ 	.byte	0x00, 0xf5, 0x21, 0x00


	//----- nvinfo : EIATTR_KPARAM_INFO
	.align		4
.L_709:
        /*0128*/ 	.byte	0x04, 0x17
        /*012a*/ 	.short	(.L_711 - .L_710)
.L_710:
        /*012c*/ 	.word	0x00000000
        /*0130*/ 	.short	0x0001
        /*0132*/ 	.short	0x0008
        /*0134*/ 	.byte	0x00, 0xf5, 0x21, 0x00


	//----- nvinfo : EIATTR_KPARAM_INFO
	.align		4
.L_711:
        /*0138*/ 	.byte	0x04, 0x17
        /*013a*/ 	.short	(.L_713 - .L_712)
.L_712:
        /*013c*/ 	.word	0x00000000
        /*0140*/ 	.short	0x0000
        /*0142*/ 	.short	0x0000
        /*0144*/ 	.byte	0x00, 0xf5, 0x21, 0x00


	//----- nvinfo : EIATTR_SPARSE_MMA_MASK
	.align		4
.L_713:
        /*0148*/ 	.byte	0x03, 0x50
        /*014a*/ 	.short	0x0000


	//----- nvinfo : EIATTR_MAXREG_COUNT
	.align		4
        /*014c*/ 	.byte	0x03, 0x1b
        /*014e*/ 	.short	0x00ff


	//----- nvinfo : EIATTR_MERCURY_ISA_VERSION
	.align		4
        /*0150*/ 	.byte	0x03, 0x5f
        /*0152*/ 	.short	0x0101


	//----- nvinfo : EIATTR_VRC_CTA_INIT_COUNT
	.align		4
        /*0154*/ 	.byte	0x02, 0x4a
	.zero		1
	.zero		1


	//----- nvinfo : EIATTR_EXIT_INSTR_OFFSETS
	.align		4
        /*0158*/ 	.byte	0x04, 0x1c
        /*015a*/ 	.short	(.L_715 - .L_714)


	//   ....[0]....
.L_714:
        /*015c*/ 	.word	0x00000070


	//   ....[1]....
        /*0160*/ 	.word	0x00000890


	//----- nvinfo : EIATTR_CRS_STACK_SIZE
	.align		4
.L_715:
        /*0164*/ 	.byte	0x04, 0x1e
        /*0166*/ 	.short	(.L_717 - .L_716)
.L_716:
        /*0168*/ 	.word	0x00000000


	//----- nvinfo : EIATTR_CBANK_PARAM_SIZE
	.align		4
.L_717:
        /*016c*/ 	.byte	0x03, 0x19
        /*016e*/ 	.short	0x009c


	//----- nvinfo : EIATTR_PARAM_CBANK
	.align		4
        /*0170*/ 	.byte	0x04, 0x0a
        /*0172*/ 	.short	(.L_719 - .L_718)
	.align		4
.L_718:
        /*0174*/ 	.word	index@(.nv.constant0._Z21gpuTemplateElemGeom3DIfEvPT_S1_S1_S1_S1_S1_S1_S1_S1_S1_S1_S1_S1_S1_S1_S1_S1_S1_S1_i)
        /*0178*/ 	.short	0x0380
        /*017a*/ 	.short	0x009c


	//----- nvinfo : EIATTR_SW_WAR
	.align		4
.L_719:
        /*017c*/ 	.byte	0x04, 0x36
        /*017e*/ 	.short	(.L_721 - .L_720)
.L_720:
        /*0180*/ 	.word	0x00000008
.L_721:


//--------------------- .nv.info._Z21gpuTemplateElemGeom3DIdEvPT_S1_S1_S1_S1_S1_S1_S1_S1_S1_S1_S1_S1_S1_S1_S1_S1_S1_S1_i --------------------------
	.section	.nv.info._Z21gpuTemplateElemGeom3DIdEvPT_S1_S1_S1_S1_S1_S1_S1_S1_S1_S1_S1_S1_S1_S1_S1_S1_S1_S1_i,"",@"SHT_CUDA_INFO"
	.sectionflags	@""
	.align	4


	//----- nvinfo : EIATTR_CUDA_API_VERSION
	.align		4
        /*0000*/ 	.byte	0x04, 0x37
        /*0002*/ 	.short	(.L_723 - .L_722)
.L_722:
        /*0004*/ 	.word	0x00000082


	//----- nvinfo : EIATTR_KPARAM_INFO
	.align		4
.L_723:
        /*0008*/ 	.byte	0x04, 0x17
        /*000a*/ 	.short	(.L_725 - .L_724)
.L_724:
        /*000c*/ 	.word	0x00000000
        /*0010*/ 	.short	0x0013
        /*0012*/ 	.short	0x0098
        /*0014*/ 	.byte	0x00, 0xf0, 0x11, 0x00


	//----- nvinfo : EIATTR_KPARAM_INFO
	.align		4
.L_725:
        /*0018*/ 	.byte	0x04, 0x17
        /*001a*/ 	.short	(.L_727 - .L_726)
.L_726:
        /*001c*/ 	.word	0x00000000
        /*0020*/ 	.short	0x0012
        /*0022*/ 	.short	0x0090
        /*0024*/ 	.byte	0x00, 0xf5, 0x21, 0x00


	//----- nvinfo : EIATTR_KPARAM_INFO
	.align		4
.L_727:
        /*0028*/ 	.byte	0x04, 0x17
        /*002a*/ 	.short	(.L_729 - .L_728)
.L_728:
        /*002c*/ 	.word	0x00000000
        /*0030*/ 	.short	0x0011
        /*0032*/ 	.short	0x0088
        /*0034*/ 	.byte	0x00, 0xf5, 0x21, 0x00


	//----- nvinfo : EIATTR_KPARAM_INFO
	.align		4
.L_729:
        /*0038*/ 	.byte	0x04, 0x17
        /*003a*/ 	.short	(.L_731 - .L_730)
.L_730:
        /*003c*/ 	.word	0x00000000
        /*0040*/ 	.short	0x0010
        /*0042*/ 	.short	0x0080
        /*0044*/ 	.byte	0x00, 0xf5, 0x21, 0x00


	//----- nvinfo : EIATTR_KPARAM_INFO
	.align		4
.L_731:
        /*0048*/ 	.byte	0x04, 0x17
        /*004a*/ 	.short	(.L_733 - .L_732)
.L_732:
        /*004c*/ 	.word	0x00000000
        /*0050*/ 	.short	0x000f
        /*0052*/ 	.short	0x0078
        /*0054*/ 	.byte	0x00, 0xf5, 0x21, 0x00


	//----- nvinfo : EIATTR_KPARAM_INFO
	.align		4
.L_733:
        /*0058*/ 	.byte	0x04, 0x17
        /*005a*/ 	.short	(.L_735 - .L_734)
.L_734:
        /*005c*/ 	.word	0x00000000
        /*0060*/ 	.short	0x000e
        /*0062*/ 	.short	0x0070
        /*0064*/ 	.byte	0x00, 0xf5, 0x21, 0x00


	//----- nvinfo : EIATTR_KPARAM_INFO
	.align		4
.L_735:
        /*0068*/ 	.byte	0x04, 0x17
        /*006a*/ 	.short	(.L_737 - .L_736)
.L_736:
        /*006c*/ 	.word	0x00000000
        /*0070*/ 	.short	0x000d
        /*0072*/ 	.short	0x0068
        /*0074*/ 	.byte	0x00, 0xf5, 0x21, 0x00


	//----- nvinfo : EIATTR_KPARAM_INFO
	.align		4
.L_737:
        /*0078*/ 	.byte	0x04, 0x17
        /*007a*/ 	.short	(.L_739 - .L_738)
.L_738:
        /*007c*/ 	.word	0x00000000
        /*0080*/ 	.short	0x000c
        /*0082*/ 	.short	0x0060
        /*0084*/ 	.byte	0x00, 0xf5, 0x21, 0x00


	//----- nvinfo : EIATTR_KPARAM_INFO
	.align		4
.L_739:
        /*0088*/ 	.byte	0x04, 0x17
        /*008a*/ 	.short	(.L_741 - .L_740)
.L_740:
        /*008c*/ 	.word	0x00000000
        /*0090*/ 	.short	0x000b
        /*0092*/ 	.short	0x0058
        /*0094*/ 	.byte	0x00, 0xf5, 0x21, 0x00


	//----- nvinfo : EIATTR_KPARAM_INFO
	.align		4
.L_741:
        /*0098*/ 	.byte	0x04, 0x17
        /*009a*/ 	.short	(.L_743 - .L_742)
.L_742:
        /*009c*/ 	.word	0x00000000
        /*00a0*/ 	.short	0x000a
        /*00a2*/ 	.short	0x0050
        /*00a4*/ 	.byte	0x00, 0xf5, 0x21, 0x00


	//----- nvinfo : EIATTR_KPARAM_INFO
	.align		4
.L_743:
        /*00a8*/ 	.byte	0x04, 0x17
        /*00aa*/ 	.short	(.L_745 - .L_744)
.L_744:
        /*00ac*/ 	.word	0x00000000
        /*00b0*/ 	.short	0x0009
        /*00b2*/ 	.short	0x0048
        /*00b4*/ 	.byte	0x00, 0xf5, 0x21, 0x00


	//----- nvinfo : EIATTR_KPARAM_INFO
	.align		4
.L_745:
        /*00b8*/ 	.byte	0x04, 0x17
        /*00ba*/ 	.short	(.L_747 - .L_746)
.L_746:
        /*00bc*/ 	.word	0x00000000
        /*00c0*/ 	.short	0x0008
        /*00c2*/ 	.short	0x0040
        /*00c4*/ 	.byte	0x00, 0xf5, 0x21, 0x00


	//----- nvinfo : EIATTR_KPARAM_INFO
	.align		4
.L_747:
        /*00c8*/ 	.byte	0x04, 0x17
        /*00ca*/ 	.short	(.L_749 - .L_748)
.L_748:
        /*00cc*/ 	.word	0x00000000
        /*00d0*/ 	.short	0x0007
        /*00d2*/ 	.short	0x0038
        /*00d4*/ 	.byte	0x00, 0xf5, 0x21, 0x00


	//----- nvinfo : EIATTR_KPARAM_INFO
	.align		4
.L_749:
        /*00d8*/ 	.byte	0x04, 0x17
        /*00da*/ 	.short	(.L_751 - .L_750)
.L_750:
        /*00dc*/ 	.word	0x00000000
        /*00e0*/ 	.short	0x0006
        /*00e2*/ 	.short	0x0030
        /*00e4*/ 	.byte	0x00, 0xf5, 0x21, 0x00


	//----- nvinfo : EIATTR_KPARAM_INFO
	.align		4
.L_751:
        /*00e8*/ 	.byte	0x04, 0x17
        /*00ea*/ 	.short	(.L_753 - .L_752)
.L_752:
        /*00ec*/ 	.word	0x00000000
        /*00f0*/ 	.short	0x0005
        /*00f2*/ 	.short	0x0028
        /*00f4*/ 	.byte	0x00, 0xf5, 0x21, 0x00


	//----- nvinfo : EIATTR_KPARAM_INFO
	.align		4
.L_753:
        /*00f8*/ 	.byte	0x04, 0x17
        /*00fa*/ 	.short	(.L_755 - .L_754)
.L_754:
        /*00fc*/ 	.word	0x00000000
        /*0100*/ 	.short	0x0004
        /*0102*/ 	.short	0x0020
        /*0104*/ 	.byte	0x00, 0xf5, 0x21, 0x00


	//----- nvinfo : EIATTR_KPARAM_INFO
	.align		4
.L_755:
        /*0108*/ 	.byte	0x04, 0x17
        /*010a*/ 	.short	(.L_757 - .L_756)
.L_756:
        /*010c*/ 	.word	0x00000000
        /*0110*/ 	.short	0x0003
        /*0112*/ 	.short	0x0018
        /*0114*/ 	.byte	0x00, 0xf5, 0x21, 0x00


	//----- nvinfo : EIATTR_KPARAM_INFO
	.align		4
.L_757:
        /*0118*/ 	.byte	0x04, 0x17
        /*011a*/ 	.short	(.L_759 - .L_758)
.L_758:
        /*011c*/ 	.word	0x00000000
        /*0120*/ 	.short	0x0002
        /*0122*/ 	.short	0x0010
        /*0124*/ 	.byte	0x00, 0xf5, 0x21, 0x00


	//----- nvinfo : EIATTR_KPARAM_INFO
	.align		4
.L_759:
        /*0128*/ 	.byte	0x04, 0x17
        /*012a*/ 	.short	(.L_761 - .L_760)
.L_760:
        /*012c*/ 	.word	0x00000000
        /*0130*/ 	.short	0x0001
        /*0132*/ 	.short	0x0008
        /*0134*/ 	.byte	0x00, 0xf5, 0x21, 0x00


	//----- nvinfo : EIATTR_KPARAM_INFO
	.align		4
.L_761:
        /*0138*/ 	.byte	0x04, 0x17
        /*013a*/ 	.short	(.L_763 - .L_762)
.L_762:
        /*013c*/ 	.word	0x00000000
        /*0140*/ 	.short	0x0000
        /*0142*/ 	.short	0x0000
        /*0144*/ 	.byte	0x00, 0xf5, 0x21, 0x00


	//----- nvinfo : EIATTR_SPARSE_MMA_MASK
	.align		4
.L_763:
        /*0148*/ 	.byte	0x03, 0x50
        /*014a*/ 	.short	0x0000


	//----- nvinfo : EIATTR_MAXREG_COUNT
	.align		4
        /*014c*/ 	.byte	0x03, 0x1b
        /*014e*/ 	.short	0x00ff


	//----- nvinfo : EIATTR_MERCURY_ISA_VERSION
	.align		4
        /*0150*/ 	.byte	0x03, 0x5f
        /*0152*/ 	.short	0x0101


	//----- nvinfo : EIATTR_VRC_CTA_INIT_COUNT
	.align		4
        /*0154*/ 	.byte	0x02, 0x4a
	.zero		1
	.zero		1


	//----- nvinfo : EIATTR_EXIT_INSTR_OFFSETS
	.align		4
        /*0158*/ 	.byte	0x04, 0x1c
        /*015a*/ 	.short	(.L_765 - .L_764)


	//   ....[0]....
.L_764:
        /*015c*/ 	.word	0x00000070


	//   ....[1]....
        /*0160*/ 	.word	0x00000890


	//----- nvinfo : EIATTR_CRS_STACK_SIZE
	.align		4
.L_765:
        /*0164*/ 	.byte	0x04, 0x1e
        /*0166*/ 	.short	(.L_767 - .L_766)
.L_766:
        /*0168*/ 	.word	0x00000000


	//----- nvinfo : EIATTR_CBANK_PARAM_SIZE
	.align		4
.L_767:
        /*016c*/ 	.byte	0x03, 0x19
        /*016e*/ 	.short	0x009c


	//----- nvinfo : EIATTR_PARAM_CBANK
	.align		4
        /*0170*/ 	.byte	0x04, 0x0a
        /*0172*/ 	.short	(.L_769 - .L_768)
	.align		4
.L_768:
        /*0174*/ 	.word	index@(.nv.constant0._Z21gpuTemplateElemGeom3DIdEvPT_S1_S1_S1_S1_S1_S1_S1_S1_S1_S1_S1_S1_S1_S1_S1_S1_S1_S1_i)
        /*0178*/ 	.short	0x0380
        /*017a*/ 	.short	0x009c


	//----- nvinfo : EIATTR_SW_WAR
	.align		4
.L_769:
        /*017c*/ 	.byte	0x04, 0x36
        /*017e*/ 	.short	(.L_771 - .L_770)
.L_770:
        /*0180*/ 	.word	0x00000008
.L_771:


//--------------------- .nv.info._Z21gpuTemplateElemGeom2DIfEvPT_S1_S1_S1_S1_S1_S1_S1_S1_i --------------------------
	.section	.nv.info._Z21gpuTemplateElemGeom2DIfEvPT_S1_S1_S1_S1_S1_S1_S1_S1_i,"",@"SHT_CUDA_INFO"
	.sectionflags	@""
	.align	4


	//----- nvinfo : EIATTR_CUDA_API_VERSION
	.align		4
        /*0000*/ 	.byte	0x04, 0x37
        /*0002*/ 	.short	(.L_773 - .L_772)
.L_772:
        /*0004*/ 	.word	0x00000082


	//----- nvinfo : EIATTR_KPARAM_INFO
	.align		4
.L_773:
        /*0008*/ 	.byte	0x04, 0x17
        /*000a*/ 	.short	(.L_775 - .L_774)
.L_774:
        /*000c*/ 	.word	0x00000000
        /*0010*/ 	.short	0x0009
        /*0012*/ 	.short	0x0048
        /*0014*/ 	.byte	0x00, 0xf0, 0x11, 0x00


	//----- nvinfo : EIATTR_KPARAM_INFO
	.align		4
.L_775:
        /*0018*/ 	.byte	0x04, 0x17
        /*001a*/ 	.short	(.L_777 - .L_776)
.L_776:
        /*001c*/ 	.word	0x00000000
        /*0020*/ 	.short	0x0008
        /*0022*/ 	.short	0x0040
        /*0024*/ 	.byte	0x00, 0xf5, 0x21, 0x00


	//----- nvinfo : EIATTR_KPARAM_INFO
	.align		4
.L_777:
        /*0028*/ 	.byte	0x04, 0x17
        /*002a*/ 	.short	(.L_779 - .L_778)
.L_778:
        /*002c*/ 	.word	0x00000000
        /*0030*/ 	.short	0x0007
        /*0032*/ 	.short	0x0038
        /*0034*/ 	.byte	0x00, 0xf5, 0x21, 0x00


	//----- nvinfo : EIATTR_KPARAM_INFO
	.align		4
.L_779:
        /*0038*/ 	.byte	0x04, 0x17
        /*003a*/ 	.short	(.L_781 - .L_780)
.L_780:
        /*003c*/ 	.word	0x00000000
        /*0040*/ 	.short	0x0006
        /*0042*/ 	.short	0x0030
        /*0044*/ 	.byte	0x00, 0xf5, 0x21, 0x00


	//----- nvinfo : EIATTR_KPARAM_INFO
	.align		4
.L_781:
        /*0048*/ 	.byte	0x04, 0x17
        /*004a*/ 	.short	(.L_783 - .L_782)
.L_782:
        /*004c*/ 	.word	0x00000000
        /*0050*/ 	.short	0x0005
        /*0052*/ 	.short	0x0028
        /*0054*/ 	.byte	0x00, 0xf5, 0x21, 0x00


	//----- nvinfo : EIATTR_KPARAM_INFO
	.align		4
.L_783:
        /*0058*/ 	.byte	0x04, 0x17
        /*005a*/ 	.short	(.L_785 - .L_784)
.L_784:
        /*005c*/ 	.word	0x00000000
        /*0060*/ 	.short	0x0004
        /*0062*/ 	.short	0x0020
        /*0064*/ 	.byte	0x00, 0xf5, 0x21, 0x00


	//----- nvinfo : EIATTR_KPARAM_INFO
	.align		4
.L_785:
        /*0068*/ 	.byte	0x04, 0x17
        /*006a*/ 	.short	(.L_787 - .L_786)
.L_786:
        /*006c*/ 	.word	0x00000000
        /*0070*/ 	.short	0x0003
        /*0072*/ 	.short	0x0018
        /*0074*/ 	.byte	0x00, 0xf5, 0x21, 0x00


	//----- nvinfo : EIATTR_KPARAM_INFO
	.align		4
.L_787:
        /*0078*/ 	.byte	0x04, 0x17
        /*007a*/ 	.short	(.L_789 - .L_788)
.L_788:
        /*007c*/ 	.word	0x00000000
        /*0080*/ 	.short	0x0002
        /*0082*/ 	.short	0x0010
        /*0084*/ 	.byte	0x00, 0xf5, 0x21, 0x00


	//----- nvinfo : EIATTR_KPARAM_INFO
	.align		4
.L_789:
        /*0088*/ 	.byte	0x04, 0x17
        /*008a*/ 	.short	(.L_791 - .L_790)
.L_790:
        /*008c*/ 	.word	0x00000000
        /*0090*/ 	.short	0x0001
        /*0092*/ 	.short	0x0008
        /*0094*/ 	.byte	0x00, 0xf5, 0x21, 0x00


	//----- nvinfo : EIATTR_KPARAM_INFO
	.align		4
.L_791:
        /*0098*/ 	.byte	0x04, 0x17
        /*009a*/ 	.short	(.L_793 - .L_792)
.L_792:
        /*009c*/ 	.word	0x00000000
        /*00a0*/ 	.short	0x0000
        /*00a2*/ 	.short	0x0000
        /*00a4*/ 	.byte	0x00, 0xf5, 0x21, 0x00


	//----- nvinfo : EIATTR_SPARSE_MMA_MASK
	.align		4
.L_793:
        /*00a8*/ 	.byte	0x03, 0x50
        /*00aa*/ 	.short	0x0000


	//----- nvinfo : EIATTR_MAXREG_COUNT
	.align		4
        /*00ac*/ 	.byte	0x03, 0x1b
        /*00ae*/ 	.short	0x00ff


	//----- nvinfo : EIATTR_MERCURY_ISA_VERSION
	.align		4
        /*00b0*/ 	.byte	0x03, 0x5f
        /*00b2*/ 	.short	0x0101


	//----- nvinfo : EIATTR_VRC_CTA_INIT_COUNT
	.align		4
        /*00b4*/ 	.byte	0x02, 0x4a
	.zero		1
	.zero		1


	//----- nvinfo : EIATTR_EXIT_INSTR_OFFSETS
	.align		4
        /*00b8*/ 	.byte	0x04, 0x1c
        /*00ba*/ 	.short	(.L_795 - .L_794)


	//   ....[0]....
.L_794:
        /*00bc*/ 	.word	0x00000070


	//   ....[1]....
        /*00c0*/ 	.word	0x00000310


	//----- nvinfo : EIATTR_CRS_STACK_SIZE
	.align		4
.L_795:
        /*00c4*/ 	.byte	0x04, 0x1e
        /*00c6*/ 	.short	(.L_797 - .L_796)
.L_796:
        /*00c8*/ 	.word	0x00000000


	//----- nvinfo : EIATTR_CBANK_PARAM_SIZE
	.align		4
.L_797:
        /*00cc*/ 	.byte	0x03, 0x19
        /*00ce*/ 	.short	0x004c


	//----- nvinfo : EIATTR_PARAM_CBANK
	.align		4
        /*00d0*/ 	.byte	0x04, 0x0a
        /*00d2*/ 	.short	(.L_799 - .L_798)
	.align		4
.L_798:
        /*00d4*/ 	.word	index@(.nv.constant0._Z21gpuTemplateElemGeom2DIfEvPT_S1_S1_S1_S1_S1_S1_S1_S1_i)
        /*00d8*/ 	.short	0x0380
        /*00da*/ 	.short	0x004c


	//----- nvinfo : EIATTR_SW_WAR
	.align		4
.L_799:
        /*00dc*/ 	.byte	0x04, 0x36
        /*00de*/ 	.short	(.L_801 - .L_800)
.L_800:
        /*00e0*/ 	.word	0x00000008
.L_801:


//--------------------- .nv.info._Z21gpuTemplateElemGeom2DIdEvPT_S1_S1_S1_S1_S1_S1_S1_S1_i --------------------------
	.section	.nv.info._Z21gpuTemplateElemGeom2DIdEvPT_S1_S1_S1_S1_S1_S1_S1_S1_i,"",@"SHT_CUDA_INFO"
	.sectionflags	@""
	.align	4


	//----- nvinfo : EIATTR_CUDA_API_VERSION
	.align		4
        /*0000*/ 	.byte	0x04, 0x37
        /*0002*/ 	.short	(.L_803 - .L_802)
.L_802:
        /*0004*/ 	.word	0x00000082


	//----- nvinfo : EIATTR_KPARAM_INFO
	.align		4
.L_803:
        /*0008*/ 	.byte	0x04, 0x17
        /*000a*/ 	.short	(.L_805 - .L_804)
.L_804:
        /*000c*/ 	.word	0x00000000
        /*0010*/ 	.short	0x0009
        /*0012*/ 	.short	0x0048
        /*0014*/ 	.byte	0x00, 0xf0, 0x11, 0x00


	//----- nvinfo : EIATTR_KPARAM_INFO
	.align		4
.L_805:
        /*0018*/ 	.byte	0x04, 0x17
        /*001a*/ 	.short	(.L_807 - .L_806)
.L_806:
        /*001c*/ 	.word	0x00000000
        /*0020*/ 	.short	0x0008
        /*0022*/ 	.short	0x0040
        /*0024*/ 	.byte	0x00, 0xf5, 0x21, 0x00


	//----- nvinfo : EIATTR_KPARAM_INFO
	.align		4
.L_807:
        /*0028*/ 	.byte	0x04, 0x17
        /*002a*/ 	.short	(.L_809 - .L_808)
.L_808:
        /*002c*/ 	.word	0x00000000
        /*0030*/ 	.short	0x0007
        /*0032*/ 	.short	0x0038
        /*0034*/ 	.byte	0x00, 0xf5, 0x21, 0x00


	//----- nvinfo : EIATTR_KPARAM_INFO
	.align		4
.L_809:
        /*0038*/ 	.byte	0x04, 0x17
        /*003a*/ 	.short	(.L_811 - .L_810)
.L_810:
        /*003c*/ 	.word	0x00000000
        /*0040*/ 	.short	0x0006
        /*0042*/ 	.short	0x0030
        /*0044*/ 	.byte	0x00, 0xf5, 0x21, 0x00


	//----- nvinfo : EIATTR_KPARAM_INFO
	.align		4
.L_811:
        /*0048*/ 	.byte	0x04, 0x17
        /*004a*/ 	.short	(.L_813 - .L_812)
.L_812:
        /*004c*/ 	.word	0x00000000
        /*0050*/ 	.short	0x0005
        /*0052*/ 	.short	0x0028
        /*0054*/ 	.byte	0x00, 0xf5, 0x21, 0x00


	//----- nvinfo : EIATTR_KPARAM_INFO
	.align		4
.L_813:
        /*0058*/ 	.byte	0x04, 0x17
        /*005a*/ 	.short	(.L_815 - .L_814)
.L_814:
        /*005c*/ 	.word	0x00000000
        /*0060*/ 	.short	0x0004
        /*0062*/ 	.short	0x0020
        /*0064*/ 	.byte	0x00, 0xf5, 0x21, 0x00


	//----- nvinfo : EIATTR_KPARAM_INFO
	.align		4
.L_815:
        /*0068*/ 	.byte	0x04, 0x17
        /*006a*/ 	.short	(.L_817 - .L_816)
.L_816:
        /*006c*/ 	.word	0x00000000
        /*0070*/ 	.short	0x0003
        /*0072*/ 	.short	0x0018
        /*0074*/ 	.byte	0x00, 0xf5, 0x21, 0x00


	//----- nvinfo : EIATTR_KPARAM_INFO
	.align		4
.L_817:
        /*0078*/ 	.byte	0x04, 0x17
        /*007a*/ 	.short	(.L_819 - .L_818)
.L_818:
        /*007c*/ 	.word	0x00000000
        /*0080*/ 	.short	0x0002
        /*0082*/ 	.short	0x0010
        /*0084*/ 	.byte	0x00, 0xf5, 0x21, 0x00


	//----- nvinfo : EIATTR_KPARAM_INFO
	.align		4
.L_819:
        /*0088*/ 	.byte	0x04, 0x17
        /*008a*/ 	.short	(.L_821 - .L_820)
.L_820:
        /*008c*/ 	.word	0x00000000
        /*0090*/ 	.short	0x0001
        /*0092*/ 	.short	0x0008
        /*0094*/ 	.byte	0x00, 0xf5, 0x21, 0x00


	//----- nvinfo : EIATTR_KPARAM_INFO
	.align		4
.L_821:
        /*0098*/ 	.byte	0x04, 0x17
        /*009a*/ 	.short	(.L_823 - .L_822)
.L_822:
        /*009c*/ 	.word	0x00000000
        /*00a0*/ 	.short	0x0000
        /*00a2*/ 	.short	0x0000
        /*00a4*/ 	.byte	0x00, 0xf5, 0x21, 0x00


	//----- nvinfo : EIATTR_SPARSE_MMA_MASK
	.align		4
.L_823:
        /*00a8*/ 	.byte	0x03, 0x50
        /*00aa*/ 	.short	0x0000


	//----- nvinfo : EIATTR_MAXREG_COUNT
	.align		4
        /*00ac*/ 	.byte	0x03, 0x1b
        /*00ae*/ 	.short	0x00ff


	//----- nvinfo : EIATTR_MERCURY_ISA_VERSION
	.align		4
        /*00b0*/ 	.byte	0x03, 0x5f
        /*00b2*/ 	.short	0x0101


	//----- nvinfo : EIATTR_VRC_CTA_INIT_COUNT
	.align		4
        /*00b4*/ 	.byte	0x02, 0x4a
	.zero		1
	.zero		1


	//----- nvinfo : EIATTR_EXIT_INSTR_OFFSETS
	.align		4
        /*00b8*/ 	.byte	0x04, 0x1c
        /*00ba*/ 	.short	(.L_825 - .L_824)


	//   ....[0]....
.L_824:
        /*00bc*/ 	.word	0x00000070


	//   ....[1]....
        /*00c0*/ 	.word	0x00000310


	//----- nvinfo : EIATTR_CRS_STACK_SIZE
	.align		4
.L_825:
        /*00c4*/ 	.byte	0x04, 0x1e
        /*00c6*/ 	.short	(.L_827 - .L_826)
.L_826:
        /*00c8*/ 	.word	0x00000000


	//----- nvinfo : EIATTR_CBANK_PARAM_SIZE
	.align		4
.L_827:
        /*00cc*/ 	.byte	0x03, 0x19
        /*00ce*/ 	.short	0x004c


	//----- nvinfo : EIATTR_PARAM_CBANK
	.align		4
        /*00d0*/ 	.byte	0x04, 0x0a
        /*00d2*/ 	.short	(.L_829 - .L_828)
	.align		4
.L_828:
        /*00d4*/ 	.word	index@(.nv.constant0._Z21gpuTemplateElemGeom2DIdEvPT_S1_S1_S1_S1_S1_S1_S1_S1_i)
        /*00d8*/ 	.short	0x0380
        /*00da*/ 	.short	0x004c


	//----- nvinfo : EIATTR_SW_WAR
	.align		4
.L_829:
        /*00dc*/ 	.byte	0x04, 0x36
        /*00de*/ 	.short	(.L_831 - .L_830)
.L_830:
        /*00e0*/ 	.word	0x00000008
.L_831:


//--------------------- .nv.info._Z21gpuTemplateElemGeom1DIfEvPT_S1_S1_i --------------------------
	.section	.nv.info._Z21gpuTemplateElemGeom1DIfEvPT_S1_S1_i,"",@"SHT_CUDA_INFO"
	.sectionflags	@""
	.align	4


	//----- nvinfo : EIATTR_CUDA_API_VERSION
	.align		4
        /*0000*/ 	.byte	0x04, 0x37
        /*0002*/ 	.short	(.L_833 - .L_832)
.L_832:
        /*0004*/ 	.word	0x00000082


	//----- nvinfo : EIATTR_KPARAM_INFO
	.align		4
.L_833:
        /*0008*/ 	.byte	0x04, 0x17
        /*000a*/ 	.short	(.L_835 - .L_834)
.L_834:
        /*000c*/ 	.word	0x00000000
        /*0010*/ 	.short	0x0003
        /*0012*/ 	.short	0x0018
        /*0014*/ 	.byte	0x00, 0xf0, 0x11, 0x00


	//----- nvinfo : EIATTR_KPARAM_INFO
	.align		4
.L_835:
        /*0018*/ 	.byte	0x04, 0x17
        /*001a*/ 	.short	(.L_837 - .L_836)
.L_836:
        /*001c*/ 	.word	0x00000000
        /*0020*/ 	.short	0x0002
        /*0022*/ 	.short	0x0010
        /*0024*/ 	.byte	0x00, 0xf5, 0x21, 0x00


	//----- nvinfo : EIATTR_KPARAM_INFO
	.align		4
.L_837:
        /*0028*/ 	.byte	0x04, 0x17
        /*002a*/ 	.short	(.L_839 - .L_838)
.L_838:
        /*002c*/ 	.word	0x00000000
        /*0030*/ 	.short	0x0001
        /*0032*/ 	.short	0x0008
        /*0034*/ 	.byte	0x00, 0xf5, 0x21, 0x00


	//----- nvinfo : EIATTR_KPARAM_INFO
	.align		4
.L_839:
        /*0038*/ 	.byte	0x04, 0x17
        /*003a*/ 	.short	(.L_841 - .L_840)
.L_840:
        /*003c*/ 	.word	0x00000000
        /*0040*/ 	.short	0x0000
        /*0042*/ 	.short	0x0000
        /*0044*/ 	.byte	0x00, 0xf5, 0x21, 0x00


	//----- nvinfo : EIATTR_SPARSE_MMA_MASK
	.align		4
.L_841:
        /*0048*/ 	.byte	0x03, 0x50
        /*004a*/ 	.short	0x0000


	//----- nvinfo : EIATTR_MAXREG_COUNT
	.align		4
        /*004c*/ 	.byte	0x03, 0x1b
        /*004e*/ 	.short	0x00ff


	//----- nvinfo : EIATTR_MERCURY_ISA_VERSION
	.align		4
        /*0050*/ 	.byte	0x03, 0x5f
        /*0052*/ 	.short	0x0101


	//----- nvinfo : EIATTR_VRC_CTA_INIT_COUNT
	.align		4
        /*0054*/ 	.byte	0x02, 0x4a
	.zero		1
	.zero		1


	//----- nvinfo : EIATTR_EXIT_INSTR_OFFSETS
	.align		4
        /*0058*/ 	.byte	0x04, 0x1c
        /*005a*/ 	.short	(.L_843 - .L_842)


	//   ....[0]....
.L_842:
        /*005c*/ 	.word	0x00000070


	//   ....[1]....
        /*0060*/ 	.word	0x00000180


	//----- nvinfo : EIATTR_CRS_STACK_SIZE
	.align		4
.L_843:
        /*0064*/ 	.byte	0x04, 0x1e
        /*0066*/ 	.short	(.L_845 - .L_844)
.L_844:
        /*0068*/ 	.word	0x00000000


	//----- nvinfo : EIATTR_CBANK_PARAM_SIZE
	.align		4
.L_845:
        /*006c*/ 	.byte	0x03, 0x19
        /*006e*/ 	.short	0x001c


	//----- nvinfo : EIATTR_PARAM_CBANK
	.align		4
        /*0070*/ 	.byte	0x04, 0x0a
        /*0072*/ 	.short	(.L_847 - .L_846)
	.align		4
.L_846:
        /*0074*/ 	.word	index@(.nv.constant0._Z21gpuTemplateElemGeom1DIfEvPT_S1_S1_i)
        /*0078*/ 	.short	0x0380
        /*007a*/ 	.short	0x001c


	//----- nvinfo : EIATTR_SW_WAR
	.align		4
.L_847:
        /*007c*/ 	.byte	0x04, 0x36
        /*007e*/ 	.short	(.L_849 - .L_848)
.L_848:
        /*0080*/ 	.word	0x00000008
.L_849:


//--------------------- .nv.info._Z21gpuTemplateElemGeom1DIdEvPT_S1_S1_i --------------------------
	.section	.nv.info._Z21gpuTemplateElemGeom1DIdEvPT_S1_S1_i,"",@"SHT_CUDA_INFO"
	.sectionflags	@""
	.align	4


	//----- nvinfo : EIATTR_CUDA_API_VERSION
	.align		4
        /*0000*/ 	.byte	0x04, 0x37
        /*0002*/ 	.short	(.L_851 - .L_850)
.L_850:
        /*0004*/ 	.word	0x00000082


	//----- nvinfo : EIATTR_KPARAM_INFO
	.align		4
.L_851:
        /*0008*/ 	.byte	0x04, 0x17
        /*000a*/ 	.short	(.L_853 - .L_852)
.L_852:
        /*000c*/ 	.word	0x00000000
        /*0010*/ 	.short	0x0003
        /*0012*/ 	.short	0x0018
        /*0014*/ 	.byte	0x00, 0xf0, 0x11, 0x00


	//----- nvinfo : EIATTR_KPARAM_INFO
	.align		4
.L_853:
        /*0018*/ 	.byte	0x04, 0x17
        /*001a*/ 	.short	(.L_855 - .L_854)
.L_854:
        /*001c*/ 	.word	0x00000000
        /*0020*/ 	.short	0x0002
        /*0022*/ 	.short	0x0010
        /*0024*/ 	.byte	0x00, 0xf5, 0x21, 0x00


	//----- nvinfo : EIATTR_KPARAM_INFO
	.align		4
.L_855:
        /*0028*/ 	.byte	0x04, 0x17
        /*002a*/ 	.short	(.L_857 - .L_856)
.L_856:
        /*002c*/ 	.word	0x00000000
        /*0030*/ 	.short	0x0001
        /*0032*/ 	.short	0x0008
        /*0034*/ 	.byte	0x00, 0xf5, 0x21, 0x00


	//----- nvinfo : EIATTR_KPARAM_INFO
	.align		4
.L_857:
        /*0038*/ 	.byte	0x04, 0x17
        /*003a*/ 	.short	(.L_859 - .L_858)
.L_858:
        /*003c*/ 	.word	0x00000000
        /*0040*/ 	.short	0x0000
        /*0042*/ 	.short	0x0000
        /*0044*/ 	.byte	0x00, 0xf5, 0x21, 0x00


	//----- nvinfo : EIATTR_SPARSE_MMA_MASK
	.align		4
.L_859:
        /*0048*/ 	.byte	0x03, 0x50
        /*004a*/ 	.short	0x0000


	//----- nvinfo : EIATTR_MAXREG_COUNT
	.align		4
        /*004c*/ 	.byte	0x03, 0x1b
        /*004e*/ 	.short	0x00ff


	//----- nvinfo : EIATTR_MERCURY_ISA_VERSION
	.align		4
        /*0050*/ 	.byte	0x03, 0x5f
        /*0052*/ 	.short	0x0101


	//----- nvinfo : EIATTR_VRC_CTA_INIT_COUNT
	.align		4
        /*0054*/ 	.byte	0x02, 0x4a
	.zero		1
	.zero		1


	//----- nvinfo : EIATTR_EXIT_INSTR_OFFSETS
	.align		4
        /*0058*/ 	.byte	0x04, 0x1c
        /*005a*/ 	.short	(.L_861 - .L_860)


	//   ....[0]....
.L_860:
        /*005c*/ 	.word	0x00000070


	//   ....[1]....
        /*0060*/ 	.word	0x00000190


	//----- nvinfo : EIATTR_CRS_STACK_SIZE
	.align		4
.L_861:
        /*0064*/ 	.byte	0x04, 0x1e
        /*0066*/ 	.short	(.L_863 - .L_862)
.L_862:
        /*0068*/ 	.word	0x00000000


	//----- nvinfo : EIATTR_CBANK_PARAM_SIZE
	.align		4
.L_863:
        /*006c*/ 	.byte	0x03, 0x19
        /*006e*/ 	.short	0x001c


	//----- nvinfo : EIATTR_PARAM_CBANK
	.align		4
        /*0070*/ 	.byte	0x04, 0x0a
        /*0072*/ 	.short	(.L_865 - .L_864)
	.align		4
.L_864:
        /*0074*/ 	.word	index@(.nv.constant0._Z21gpuTemplateElemGeom1DIdEvPT_S1_S1_i)
        /*0078*/ 	.short	0x0380
        /*007a*/ 	.short	0x001c


	//----- nvinfo : EIATTR_SW_WAR
	.align		4
.L_865:
        /*007c*/ 	.byte	0x04, 0x36
        /*007e*/ 	.short	(.L_867 - .L_866)
.L_866:
        /*0080*/ 	.word	0x00000008
.L_867:


//--------------------- .nv.info._Z24gpuTemplatePutFaceNodes1IfEvPT_S1_Piiiiiii --------------------------
	.section	.nv.info._Z24gpuTemplatePutFaceNodes1IfEvPT_S1_Piiiiiii,"",@"SHT_CUDA_INFO"
	.sectionflags	@""
	.align	4


	//----- nvinfo : EIATTR_CUDA_API_VERSION
	.align		4
        /*0000*/ 	.byte	0x04, 0x37
        /*0002*/ 	.short	(.L_869 - .L_868)
.L_868:
        /*0004*/ 	.word	0x00000082


	//----- nvinfo : EIATTR_KPARAM_INFO
	.align		4
.L_869:
        /*0008*/ 	.byte	0x04, 0x17
        /*000a*/ 	.short	(.L_871 - .L_870)
.L_870:
        /*000c*/ 	.word	0x00000000
        /*0010*/ 	.short	0x0008
        /*0012*/ 	.short	0x002c
        /*0014*/ 	.byte	0x00, 0xf0, 0x11, 0x00


	//----- nvinfo : EIATTR_KPARAM_INFO
	.align		4
.L_871:
        /*0018*/ 	.byte	0x04, 0x17
        /*001a*/ 	.short	(.L_873 - .L_872)
.L_872:
        /*001c*/ 	.word	0x00000000
        /*0020*/ 	.short	0x0007
        /*0022*/ 	.short	0x0028
        /*0024*/ 	.byte	0x00, 0xf0, 0x11, 0x00


	//----- nvinfo : EIATTR_KPARAM_INFO
	.align		4
.L_873:
        /*0028*/ 	.byte	0x04, 0x17
        /*002a*/ 	.short	(.L_875 - .L_874)
.L_874:
        /*002c*/ 	.word	0x00000000
        /*0030*/ 	.short	0x0006
        /*0032*/ 	.short	0x0024
        /*0034*/ 	.byte	0x00, 0xf0, 0x11, 0x00


	//----- nvinfo : EIATTR_KPARAM_INFO
	.align		4
.L_875:
        /*0038*/ 	.byte	0x04, 0x17
        /*003a*/ 	.short	(.L_877 - .L_876)
.L_876:
        /*003c*/ 	.word	0x00000000
        /*0040*/ 	.short	0x0005
        /*0042*/ 	.short	0x0020
        /*0044*/ 	.byte	0x00, 0xf0, 0x11, 0x00


	//----- nvinfo : EIATTR_KPARAM_INFO
	.align		4
.L_877:
        /*0048*/ 	.byte	0x04, 0x17
        /*004a*/ 	.short	(.L_879 - .L_878)
.L_878:
        /*004c*/ 	.word	0x00000000
        /*0050*/ 	.short	0x0004
        /*0052*/ 	.short	0x001c
        /*0054*/ 	.byte	0x00, 0xf0, 0x11, 0x00


	//----- nvinfo : EIATTR_KPARAM_INFO
	.align		4
.L_879:
        /*0058*/ 	.byte	0x04, 0x17
        /*005a*/ 	.short	(.L_881 - .L_880)
.L_880:
        /*005c*/ 	.word	0x00000000
        /*0060*/ 	.short	0x0003
        /*0062*/ 	.short	0x0018
        /*0064*/ 	.byte	0x00, 0xf0, 0x11, 0x00


	//----- nvinfo : EIATTR_KPARAM_INFO
	.align		4
.L_881:
        /*0068*/ 	.byte	0x04, 0x17
        /*006a*/ 	.short	(.L_883 - .L_882)
.L_882:
        /*006c*/ 	.word	0x00000000
        /*0070*/ 	.short	0x0002
        /*0072*/ 	.short	0x0010
        /*0074*/ 	.byte	0x00, 0xf5, 0x21, 0x00


	//----- nvinfo : EIATTR_KPARAM_INFO
	.align		4
.L_883:
        /*0078*/ 	.byte	0x04, 0x17
        /*007a*/ 	.short	(.L_885 - .L_884)
.L_884:
        /*007c*/ 	.word	0x00000000
        /*0080*/ 	.short	0x0001
        /*0082*/ 	.short	0x0008
        /*0084*/ 	.byte	0x00, 0xf5, 0x21, 0x00


	//----- nvinfo : EIATTR_KPARAM_INFO
	.align		4
.L_885:
        /*0088*/ 	.byte	0x04, 0x17
        /*008a*/ 	.short	(.L_887 - .L_886)
.L_886:
        /*008c*/ 	.word	0x00000000
        /*0090*/ 	.short	0x0000
        /*0092*/ 	.short	0x0000
        /*0094*/ 	.byte	0x00, 0xf5, 0x21, 0x00


	//----- nvinfo : EIATTR_SPARSE_MMA_MASK
	.align		4
.L_887:
        /*0098*/ 	.byte	0x03, 0x50
        /*009a*/ 	.short	0x0000


	//----- nvinfo : EIATTR_MAXREG_COUNT
	.align		4
        /*009c*/ 	.byte	0x03, 0x1b
        /*009e*/ 	.short	0x00ff


	//----- nvinfo : EIATTR_MERCURY_ISA_VERSION
	.align		4
        /*00a0*/ 	.byte	0x03, 0x5f
        /*00a2*/ 	.short	0x0101


	//----- nvinfo : EIATTR_VRC_CTA_INIT_COUNT
	.align		4
        /*00a4*/ 	.byte	0x02, 0x4a
	.zero		1
	.zero		1


	//----- nvinfo : EIATTR_EXIT_INSTR_OFFSETS
	.align		4
        /*00a8*/ 	.byte	0x04, 0x1c
        /*00aa*/ 	.short	(.L_889 - .L_888)


	//   ....[0]....
.L_888:
        /*00ac*/ 	.word	0x00000070


	//   ....[1]....
        /*00b0*/ 	.word	0x00000550


	//----- nvinfo : EIATTR_CRS_STACK_SIZE
	.align		4
.L_889:
        /*00b4*/ 	.byte	0x04, 0x1e
        /*00b6*/ 	.short	(.L_891 - .L_890)
.L_890:
        /*00b8*/ 	.word	0x00000000


	//----- nvinfo : EIATTR_CBANK_PARAM_SIZE
	.align		4
.L_891:
        /*00bc*/ 	.byte	0x03, 0x19
        /*00be*/ 	.short	0x0030


	//----- nvinfo : EIATTR_PARAM_CBANK
	.align		4
        /*00c0*/ 	.byte	0x04, 0x0a
        /*00c2*/ 	.short	(.L_893 - .L_892)
	.align		4
.L_892:
        /*00c4*/ 	.word	index@(.nv.constant0._Z24gpuTemplatePutFaceNodes1IfEvPT_S1_Piiiiiii)
        /*00c8*/ 	.short	0x0380
        /*00ca*/ 	.short	0x0030


	//----- nvinfo : EIATTR_SW_WAR
	.align		4
.L_893:
        /*00cc*/ 	.byte	0x04, 0x36
        /*00ce*/ 	.short	(.L_895 - .L_894)
.L_894:
        /*00d0*/ 	.word	0x00000008
.L_895:


//--------------------- .nv.info._Z24gpuTemplatePutFaceNodes1IdEvPT_S1_Piiiiiii --------------------------
	.section	.nv.info._Z24gpuTemplatePutFaceNodes1IdEvPT_S1_Piiiiiii,"",@"SHT_CUDA_INFO"
	.sectionflags	@""
	.align	4


	//----- nvinfo : EIATTR_CUDA_API_VERSION
	.align		4
        /*0000*/ 	.byte	0x04, 0x37
        /*0002*/ 	.short	(.L_897 - .L_896)
.L_896:
        /*0004*/ 	.word	0x00000082


	//----- nvinfo : EIATTR_KPARAM_INFO
	.align		4
.L_897:
        /*0008*/ 	.byte	0x04, 0x17
        /*000a*/ 	.short	(.L_899 - .L_898)
.L_898:
        /*000c*/ 	.word	0x00000000
        /*0010*/ 	.short	0x0008
        /*0012*/ 	.short	0x002c
        /*0014*/ 	.byte	0x00, 0xf0, 0x11, 0x00


	//----- nvinfo : EIATTR_KPARAM_INFO
	.align		4
.L_899:
        /*0018*/ 	.byte	0x04, 0x17
        /*001a*/ 	.short	(.L_901 - .L_900)
.L_900:
        /*001c*/ 	.word	0x00000000
        /*0020*/ 	.short	0x0007
        /*0022*/ 	.short	0x0028
        /*0024*/ 	.byte	0x00, 0xf0, 0x11, 0x00


	//----- nvinfo : EIATTR_KPARAM_INFO
	.align		4
.L_901:
        /*0028*/ 	.byte	0x04, 0x17
        /*002a*/ 	.short	(.L_903 - .L_902)
.L_902:
        /*002c*/ 	.word	0x00000000
        /*0030*/ 	.short	0x0006
        /*0032*/ 	.short	0x0024
        /*0034*/ 	.byte	0x00, 0xf0, 0x11, 0x00


	//----- nvinfo : EIATTR_KPARAM_INFO
	.align		4
.L_903:
        /*0038*/ 	.byte	0x04, 0x17
        /*003a*/ 	.short	(.L_905 - .L_904)
.L_904:
        /*003c*/ 	.word	0x00000000
        /*0040*/ 	.short	0x0005
        /*0042*/ 	.short	0x0020
        /*0044*/ 	.byte	0x00, 0xf0, 0x11, 0x00


	//----- nvinfo : EIATTR_KPARAM_INFO
	.align		4
.L_905:
        /*0048*/ 	.byte	0x04, 0x17
        /*004a*/ 	.short	(.L_907 - .L_906)
.L_906:
        /*004c*/ 	.word	0x00000000
        /*0050*/ 	.short	0x0004
        /*0052*/ 	.short	0x001c
        /*0054*/ 	.byte	0x00, 0xf0, 0x11, 0x00


	//----- nvinfo : EIATTR_KPARAM_INFO
	.align		4
.L_907:
        /*0058*/ 	.byte	0x04, 0x17
        /*005a*/ 	.short	(.L_909 - .L_908)
.L_908:
        /*005c*/ 	.word	0x00000000
        /*0060*/ 	.short	0x0003
        /*0062*/ 	.short	0x0018
        /*0064*/ 	.byte	0x00, 0xf0, 0x11, 0x00


	//----- nvinfo : EIATTR_KPARAM_INFO
	.align		4
.L_909:
        /*0068*/ 	.byte	0x04, 0x17
        /*006a*/ 	.short	(.L_911 - .L_910)
.L_910:
        /*006c*/ 	.word	0x00000000
        /*0070*/ 	.short	0x0002
        /*0072*/ 	.short	0x0010
        /*0074*/ 	.byte	0x00, 0xf5, 0x21, 0x00


	//----- nvinfo : EIATTR_KPARAM_INFO
	.align		4
.L_911:
        /*0078*/ 	.byte	0x04, 0x17
        /*007a*/ 	.short	(.L_913 - .L_912)
.L_912:
        /*007c*/ 	.word	0x00000000
        /*0080*/ 	.short	0x0001
        /*0082*/ 	.short	0x0008
        /*0084*/ 	.byte	0x00, 0xf5, 0x21, 0x00


	//----- nvinfo : EIATTR_KPARAM_INFO
	.align		4
.L_913:
        /*0088*/ 	.byte	0x04, 0x17
        /*008a*/ 	.short	(.L_915 - .L_914)
.L_914:
        /*008c*/ 	.word	0x00000000
        /*0090*/ 	.short	0x0000
        /*0092*/ 	.short	0x0000
        /*0094*/ 	.byte	0x00, 0xf5, 0x21, 0x00


	//----- nvinfo : EIATTR_SPARSE_MMA_MASK
	.align		4
.L_915:
        /*0098*/ 	.byte	0x03, 0x50
        /*009a*/ 	.short	0x0000


	//----- nvinfo : EIATTR_MAXREG_COUNT
	.align		4
        /*009c*/ 	.byte	0x03, 0x1b
        /*009e*/ 	.short	0x00ff


	//----- nvinfo : EIATTR_MERCURY_ISA_VERSION
	.align		4
        /*00a0*/ 	.byte	0x03, 0x5f
        /*00a2*/ 	.short	0x0101


	//----- nvinfo : EIATTR_VRC_CTA_INIT_COUNT
	.align		4
        /*00a4*/ 	.byte	0x02, 0x4a
	.zero		1
	.zero		1


	//----- nvinfo : EIATTR_EXIT_INSTR_OFFSETS
	.align		4
        /*00a8*/ 	.byte	0x04, 0x1c
        /*00aa*/ 	.short	(.L_917 - .L_916)


	//   ....[0]....
.L_916:
        /*00ac*/ 	.word	0x00000070


	//   ....[1]....
        /*00b0*/ 	.word	0x00000550


	//----- nvinfo : EIATTR_CRS_STACK_SIZE
	.align		4
.L_917:
        /*00b4*/ 	.byte	0x04, 0x1e
        /*00b6*/ 	.short	(.L_919 - .L_918)
.L_918:
        /*00b8*/ 	.word	0x00000000


	//----- nvinfo : EIATTR_CBANK_PARAM_SIZE
	.align		4
.L_919:
        /*00bc*/ 	.byte	0x03, 0x19
        /*00be*/ 	.short	0x0030


	//----- nvinfo : EIATTR_PARAM_CBANK
	.align		4
        /*00c0*/ 	.byte	0x04, 0x0a
        /*00c2*/ 	.short	(.L_921 - .L_920)
	.align		4
.L_920:
        /*00c4*/ 	.word	index@(.nv.constant0._Z24gpuTemplatePutFaceNodes1IdEvPT_S1_Piiiiiii)
        /*00c8*/ 	.short	0x0380
        /*00ca*/ 	.short	0x0030


	//----- nvinfo : EIATTR_SW_WAR
	.align		4
.L_921:
        /*00cc*/ 	.byte	0x04, 0x36
        /*00ce*/ 	.short	(.L_923 - .L_922)
.L_922:
        /*00d0*/ 	.word	0x00000008
.L_923:


//--------------------- .nv.info._Z24gpuTemplatePutFaceNodes0IfEvPT_S1_Piiiiiii --------------------------
	.section	.nv.info._Z24gpuTemplatePutFaceNodes0IfEvPT_S1_Piiiiiii,"",@"SHT_CUDA_INFO"
	.sectionflags	@""
	.align	4


	//----- nvinfo : EIATTR_CUDA_API_VERSION
	.align		4
        /*0000*/ 	.byte	0x04, 0x37
        /*0002*/ 	.short	(.L_925 - .L_924)
.L_924:
        /*0004*/ 	.word	0x00000082


	//----- nvinfo : EIATTR_KPARAM_INFO
	.align		4
.L_925:
        /*0008*/ 	.byte	0x04, 0x17
        /*000a*/ 	.short	(.L_927 - .L_926)
.L_926:
        /*000c*/ 	.word	0x00000000
        /*0010*/ 	.short	0x0008
        /*0012*/ 	.short	0x002c
        /*0014*/ 	.byte	0x00, 0xf0, 0x11, 0x00


	//----- nvinfo : EIATTR_KPARAM_INFO
	.align		4
.L_927:
        /*0018*/ 	.byte	0x04, 0x17
        /*001a*/ 	.short	(.L_929 - .L_928)
.L_928:
        /*001c*/ 	.word	0x00000000
        /*0020*/ 	.short	0x0007
        /*0022*/ 	.short	0x0028
        /*0024*/ 	.byte	0x00, 0xf0, 0x11, 0x00


	//----- nvinfo : EIATTR_KPARAM_INFO
	.align		4
.L_929:
        /*0028*/ 	.byte	0x04, 0x17
        /*002a*/ 	.short	(.L_931 - .L_930)
.L_930:
        /*002c*/ 	.word	0x00000000
        /*0030*/ 	.short	0x0006
        /*0032*/ 	.short	0x0024
        /*0034*/ 	.byte	0x00, 0xf0, 0x11, 0x00


	//----- nvinfo : EIATTR_KPARAM_INFO
	.align		4
.L_931:
        /*0038*/ 	.byte	0x04, 0x17
        /*003a*/ 	.short	(.L_933 - .L_932)
.L_932:
        /*003c*/ 	.word	0x00000000
        /*0040*/ 	.short	0x0005
        /*0042*/ 	.short	0x0020
        /*0044*/ 	.byte	0x00, 0xf0, 0x11, 0x00


	//----- nvinfo : EIATTR_KPARAM_INFO
	.align		4
.L_933:
        /*0048*/ 	.byte	0x04, 0x17
        /*004a*/ 	.short	(.L_935 - .L_934)
.L_934:
        /*004c*/ 	.word	0x00000000
        /*0050*/ 	.short	0x0004
        /*0052*/ 	.short	0x001c
        /*0054*/ 	.byte	0x00, 0xf0, 0x11, 0x00


	//----- nvinfo : EIATTR_KPARAM_INFO
	.align		4
.L_935:
        /*0058*/ 	.byte	0x04, 0x17
        /*005a*/ 	.short	(.L_937 - .L_936)
.L_936:
        /*005c*/ 	.word	0x00000000
        /*0060*/ 	.short	0x0003
        /*0062*/ 	.short	0x0018
        /*0064*/ 	.byte	0x00, 0xf0, 0x11, 0x00


	//----- nvinfo : EIATTR_KPARAM_INFO
	.align		4
.L_937:
        /*0068*/ 	.byte	0x04, 0x17
        /*006a*/ 	.short	(.L_939 - .L_938)
.L_938:
        /*006c*/ 	.word	0x00000000
        /*0070*/ 	.short	0x0002
        /*0072*/ 	.short	0x0010
        /*0074*/ 	.byte	0x00, 0xf5, 0x21, 0x00


	//----- nvinfo : EIATTR_KPARAM_INFO
	.align		4
.L_939:
        /*0078*/ 	.byte	0x04, 0x17
        /*007a*/ 	.short	(.L_941 - .L_940)
.L_940:
        /*007c*/ 	.word	0x00000000
        /*0080*/ 	.short	0x0001
        /*0082*/ 	.short	0x0008
        /*0084*/ 	.byte	0x00, 0xf5, 0x21, 0x00


	//----- nvinfo : EIATTR_KPARAM_INFO
	.align		4
.L_941:
        /*0088*/ 	.byte	0x04, 0x17
        /*008a*/ 	.short	(.L_943 - .L_942)
.L_942:
        /*008c*/ 	.word	0x00000000
        /*0090*/ 	.short	0x0000
        /*0092*/ 	.short	0x0000
        /*0094*/ 	.byte	0x00, 0xf5, 0x21, 0x00


	//----- nvinfo : EIATTR_SPARSE_MMA_MASK
	.align		4
.L_943:
        /*0098*/ 	.byte	0x03, 0x50
        /*009a*/ 	.short	0x0000


	//----- nvinfo : EIATTR_MAXREG_COUNT
	.align		4
        /*009c*/ 	.byte	0x03, 0x1b
        /*009e*/ 	.short	0x00ff


	//----- nvinfo : EIATTR_MERCURY_ISA_VERSION
	.align		4
        /*00a0*/ 	.byte	0x03, 0x5f
        /*00a2*/ 	.short	0x0101


	//----- nvinfo : EIATTR_VRC_CTA_INIT_COUNT
	.align		4
        /*00a4*/ 	.byte	0x02, 0x4a
	.zero		1
	.zero		1


	//----- nvinfo : EIATTR_EXIT_INSTR_OFFSETS
	.align		4
        /*00a8*/ 	.byte	0x04, 0x1c
        /*00aa*/ 	.short	(.L_945 - .L_944)


	//   ....[0]....
.L_944:
        /*00ac*/ 	.word	0x00000070


	//   ....[1]....
        /*00b0*/ 	.word	0x000006a0


	//----- nvinfo : EIATTR_CRS_STACK_SIZE
	.align		4
.L_945:
        /*00b4*/ 	.byte	0x04, 0x1e
        /*00b6*/ 	.short	(.L_947 - .L_946)
.L_946:
        /*00b8*/ 	.word	0x00000000


	//----- nvinfo : EIATTR_CBANK_PARAM_SIZE
	.align		4
.L_947:
        /*00bc*/ 	.byte	0x03, 0x19
        /*00be*/ 	.short	0x0030


	//----- nvinfo : EIATTR_PARAM_CBANK
	.align		4
        /*00c0*/ 	.byte	0x04, 0x0a
        /*00c2*/ 	.short	(.L_949 - .L_948)
	.align		4
.L_948:
        /*00c4*/ 	.word	index@(.nv.constant0._Z24gpuTemplatePutFaceNodes0IfEvPT_S1_Piiiiiii)
        /*00c8*/ 	.short	0x0380
        /*00ca*/ 	.short	0x0030


	//----- nvinfo : EIATTR_SW_WAR
	.align		4
.L_949:
        /*00cc*/ 	.byte	0x04, 0x36
        /*00ce*/ 	.short	(.L_951 - .L_950)
.L_950:
        /*00d0*/ 	.word	0x00000008
.L_951:


//--------------------- .nv.info._Z24gpuTemplatePutFaceNodes0IdEvPT_S1_Piiiiiii --------------------------
	.section	.nv.info._Z24gpuTemplatePutFaceNodes0IdEvPT_S1_Piiiiiii,"",@"SHT_CUDA_INFO"
	.sectionflags	@""
	.align	4


	//----- nvinfo : EIATTR_CUDA_API_VERSION
	.align		4
        /*0000*/ 	.byte	0x04, 0x37
        /*0002*/ 	.short	(.L_953 - .L_952)
.L_952:
        /*0004*/ 	.word	0x00000082


	//----- nvinfo : EIATTR_KPARAM_INFO
	.align		4
.L_953:
        /*0008*/ 	.byte	0x04, 0x17
        /*000a*/ 	.short	(.L_955 - .L_954)
.L_954:
        /*000c*/ 	.word	0x00000000
        /*0010*/ 	.short	0x0008
        /*0012*/ 	.short	0x002c
        /*0014*/ 	.byte	0x00, 0xf0, 0x11, 0x00


	//----- nvinfo : EIATTR_KPARAM_INFO
	.align		4
.L_955:
        /*0018*/ 	.byte	0x04, 0x17
        /*001a*/ 	.short	(.L_957 - .L_956)
.L_956:
        /*001c*/ 	.word	0x00000000
        /*0020*/ 	.short	0x0007
        /*0022*/ 	.short	0x0028
        /*0024*/ 	.byte	0x00, 0xf0, 0x11, 0x00


	//----- nvinfo : EIATTR_KPARAM_INFO
	.align		4
.L_957:
        /*0028*/ 	.byte	0x04, 0x17
        /*002a*/ 	.short	(.L_959 - .L_958)
.L_958:
        /*002c*/ 	.word	0x00000000
        /*0030*/ 	.short	0x0006
        /*0032*/ 	.short	0x0024
        /*0034*/ 	.byte	0x00, 0xf0, 0x11, 0x00


	//----- nvinfo : EIATTR_KPARAM_INFO
	.align		4
.L_959:
        /*0038*/ 	.byte	0x04, 0x17
        /*003a*/ 	.short	(.L_961 - .L_960)
.L_960:
        /*003c*/ 	.word	0x00000000
        /*0040*/ 	.short	0x0005
        /*0042*/ 	.short	0x0020
        /*0044*/ 	.byte	0x00, 0xf0, 0x11, 0x00


	//----- nvinfo : EIATTR_KPARAM_INFO
	.align		4
.L_961:
        /*0048*/ 	.byte	0x04, 0x17
        /*004a*/ 	.short	(.L_963 - .L_962)
.L_962:
        /*004c*/ 	.word	0x00000000
        /*0050*/ 	.short	0x0004
        /*0052*/ 	.short	0x001c
        /*0054*/ 	.byte	0x00, 0xf0, 0x11, 0x00


	//----- nvinfo : EIATTR_KPARAM_INFO
	.align		4
.L_963:
        /*0058*/ 	.byte	0x04, 0x17
        /*005a*/ 	.short	(.L_965 - .L_964)
.L_964:
        /*005c*/ 	.word	0x00000000
        /*0060*/ 	.short	0x0003
        /*0062*/ 	.short	0x0018
        /*0064*/ 	.byte	0x00, 0xf0, 0x11, 0x00


	//----- nvinfo : EIATTR_KPARAM_INFO
	.align		4
.L_965:
        /*0068*/ 	.byte	0x04, 0x17
        /*006a*/ 	.short	(.L_967 - .L_966)
.L_966:
        /*006c*/ 	.word	0x00000000
        /*0070*/ 	.short	0x0002
        /*0072*/ 	.short	0x0010
        /*0074*/ 	.byte	0x00, 0xf5, 0x21, 0x00


	//----- nvinfo : EIATTR_KPARAM_INFO
	.align		4
.L_967:
        /*0078*/ 	.byte	0x04, 0x17
        /*007a*/ 	.short	(.L_969 - .L_968)
.L_968:
        /*007c*/ 	.word	0x00000000
        /*0080*/ 	.short	0x0001
        /*0082*/ 	.short	0x0008
        /*0084*/ 	.byte	0x00, 0xf5, 0x21, 0x00


	//----- nvinfo : EIATTR_KPARAM_INFO
	.align		4
.L_969:
        /*0088*/ 	.byte	0x04, 0x17
        /*008a*/ 	.short	(.L_971 - .L_970)
.L_970:
        /*008c*/ 	.word	0x00000000
        /*0090*/ 	.short	0x0000
        /*0092*/ 	.short	0x0000
        /*0094*/ 	.byte	0x00, 0xf5, 0x21, 0x00


	//----- nvinfo : EIATTR_SPARSE_MMA_MASK
	.align		4
.L_971:
        /*0098*/ 	.byte	0x03, 0x50
        /*009a*/ 	.short	0x0000


	//----- nvinfo : EIATTR_MAXREG_COUNT
	.align		4
        /*009c*/ 	.byte	0x03, 0x1b
        /*009e*/ 	.short	0x00ff


	//----- nvinfo : EIATTR_MERCURY_ISA_VERSION
	.align		4
        /*00a0*/ 	.byte	0x03, 0x5f
        /*00a2*/ 	.short	0x0101


	//----- nvinfo : EIATTR_VRC_CTA_INIT_COUNT
	.align		4
        /*00a4*/ 	.byte	0x02, 0x4a
	.zero		1
	.zero		1


	//----- nvinfo : EIATTR_EXIT_INSTR_OFFSETS
	.align		4
        /*00a8*/ 	.byte	0x04, 0x1c
        /*00aa*/ 	.short	(.L_973 - .L_972)


	//   ....[0]....
.L_972:
        /*00ac*/ 	.word	0x00000070


	//   ....[1]....
        /*00b0*/ 	.word	0x00000690


	//----- nvinfo : EIATTR_CRS_STACK_SIZE
	.align		4
.L_973:
        /*00b4*/ 	.byte	0x04, 0x1e
        /*00b6*/ 	.short	(.L_975 - .L_974)
.L_974:
        /*00b8*/ 	.word	0x00000000


	//----- nvinfo : EIATTR_CBANK_PARAM_SIZE
	.align		4
.L_975:
        /*00bc*/ 	.byte	0x03, 0x19
        /*00be*/ 	.short	0x0030


	//----- nvinfo : EIATTR_PARAM_CBANK
	.align		4
        /*00c0*/ 	.byte	0x04, 0x0a
        /*00c2*/ 	.short	(.L_977 - .L_976)
	.align		4
.L_976:
        /*00c4*/ 	.word	index@(.nv.constant0._Z24gpuTemplatePutFaceNodes0IdEvPT_S1_Piiiiiii)
        /*00c8*/ 	.short	0x0380
        /*00ca*/ 	.short	0x0030


	//----- nvinfo : EIATTR_SW_WAR
	.align		4
.L_977:
        /*00cc*/ 	.byte	0x04, 0x36
        /*00ce*/ 	.short	(.L_979 - .L_978)
.L_978:
        /*00d0*/ 	.word	0x00000008
.L_979:


//--------------------- .nv.info._Z24gpuTemplateGetFaceNodes1IfEvPT_S1_Piiiiiii --------------------------
	.section	.nv.info._Z24gpuTemplateGetFaceNodes1IfEvPT_S1_Piiiiiii,"",@"SHT_CUDA_INFO"
	.sectionflags	@""
	.align	4


	//----- nvinfo : EIATTR_CUDA_API_VERSION
	.align		4
        /*0000*/ 	.byte	0x04, 0x37
        /*0002*/ 	.short	(.L_981 - .L_980)
.L_980:
        /*0004*/ 	.word	0x00000082


	//----- nvinfo : EIATTR_KPARAM_INFO
	.align		4
.L_981:
        /*0008*/ 	.byte	0x04, 0x17
        /*000a*/ 	.short	(.L_983 - .L_982)
.L_982:
        /*000c*/ 	.word	0x00000000
        /*0010*/ 	.short	0x0008
        /*0012*/ 	.short	0x002c
        /*0014*/ 	.byte	0x00, 0xf0, 0x11, 0x00


	//----- nvinfo : EIATTR_KPARAM_INFO
	.align		4
.L_983:
        /*0018*/ 	.byte	0x04, 0x17
        /*001a*/ 	.short	(.L_985 - .L_984)
.L_984:
        /*001c*/ 	.word	0x00000000
        /*0020*/ 	.short	0x0007
        /*0022*/ 	.short	0x0028
        /*0024*/ 	.byte	0x00, 0xf0, 0x11, 0x00


	//----- nvinfo : EIATTR_KPARAM_INFO
	.align		4
.L_985:
        /*0028*/ 	.byte	0x04, 0x17
        /*002a*/ 	.short	(.L_987 - .L_986)
.L_986:
        /*002c*/ 	.word	0x00000000
        /*0030*/ 	.short	0x0006
        /*0032*/ 	.short	0x0024
        /*0034*/ 	.byte	0x00, 0xf0, 0x11, 0x00


	//----- nvinfo : EIATTR_KPARAM_INFO
	.align		4
.L_987:
        /*0038*/ 	.byte	0x04, 0x17
        /*003a*/ 	.short	(.L_989 - .L_988)
.L_988:
        /*003c*/ 	.word	0x00000000
        /*0040*/ 	.short	0x0005
        /*0042*/ 	.short	0x0020
        /*0044*/ 	.byte	0x00, 0xf0, 0x11, 0x00


	//----- nvinfo : EIATTR_KPARAM_INFO
	.align		4
.L_989:
        /*0048*/ 	.byte	0x04, 0x17
        /*004a*/ 	.short	(.L_991 - .L_990)
.L_990:
        /*004c*/ 	.word	0x00000000
        /*0050*/ 	.short	0x0004
        /*0052*/ 	.short	0x001c
        /*0054*/ 	.byte	0x00, 0xf0, 0x11, 0x00


	//----- nvinfo : EIATTR_KPARAM_INFO
	.align		4
.L_991:
        /*0058*/ 	.byte	0x04, 0x17
        /*005a*/ 	.short	(.L_993 - .L_992)
.L_992:
        /*005c*/ 	.word	0x00000000
        /*0060*/ 	.short	0x0003
        /*0062*/ 	.short	0x0018
        /*0064*/ 	.byte	0x00, 0xf0, 0x11, 0x00


	//----- nvinfo : EIATTR_KPARAM_INFO
	.align		4
.L_993:
        /*0068*/ 	.byte	0x04, 0x17
        /*006a*/ 	.short	(.L_995 - .L_994)
.L_994:
        /*006c*/ 	.word	0x00000000
        /*0070*/ 	.short	0x0002
        /*0072*/ 	.short	0x0010
        /*0074*/ 	.byte	0x00, 0xf5, 0x21, 0x00


	//----- nvinfo : EIATTR_KPARAM_INFO
	.align		4
.L_995:
        /*0078*/ 	.byte	0x04, 0x17
        /*007a*/ 	.short	(.L_997 - .L_996)
.L_996:
        /*007c*/ 	.word	0x00000000
        /*0080*/ 	.short	0x0001
        /*0082*/ 	.short	0x0008
        /*0084*/ 	.byte	0x00, 0xf5, 0x21, 0x00


	//----- nvinfo : EIATTR_KPARAM_INFO
	.align		4
.L_997:
        /*0088*/ 	.byte	0x04, 0x17
        /*008a*/ 	.short	(.L_999 - .L_998)
.L_998:
        /*008c*/ 	.word	0x00000000
        /*0090*/ 	.short	0x0000
        /*0092*/ 	.short	0x0000
        /*0094*/ 	.byte	0x00, 0xf5, 0x21, 0x00


	//----- nvinfo : EIATTR_SPARSE_MMA_MASK
	.align		4
.L_999:
        /*0098*/ 	.byte	0x03, 0x50
        /*009a*/ 	.short	0x0000


	//----- nvinfo : EIATTR_MAXREG_COUNT
	.align		4
        /*009c*/ 	.byte	0x03, 0x1b
        /*009e*/ 	.short	0x00ff


	//----- nvinfo : EIATTR_MERCURY_ISA_VERSION
	.align		4
        /*00a0*/ 	.byte	0x03, 0x5f
        /*00a2*/ 	.short	0x0101


	//----- nvinfo : EIATTR_VRC_CTA_INIT_COUNT
	.align		4
        /*00a4*/ 	.byte	0x02, 0x4a
	.zero		1
	.zero		1


	//----- nvinfo : EIATTR_EXIT_INSTR_OFFSETS
	.align		4
        /*00a8*/ 	.byte	0x04, 0x1c
        /*00aa*/ 	.short	(.L_1001 - .L_1000)


	//   ....[0]....
.L_1000:
        /*00ac*/ 	.word	0x00000070


	//   ....[1]....
        /*00b0*/ 	.word	0x00000530


	//----- nvinfo : EIATTR_CRS_STACK_SIZE
	.align		4
.L_1001:
        /*00b4*/ 	.byte	0x04, 0x1e
        /*00b6*/ 	.short	(.L_1003 - .L_1002)
.L_1002:
        /*00b8*/ 	.word	0x00000000


	//----- nvinfo : EIATTR_CBANK_PARAM_SIZE
	.align		4
.L_1003:
        /*00bc*/ 	.byte	0x03, 0x19
        /*00be*/ 	.short	0x0030


	//----- nvinfo : EIATTR_PARAM_CBANK
	.align		4
        /*00c0*/ 	.byte	0x04, 0x0a
        /*00c2*/ 	.short	(.L_1005 - .L_1004)
	.align		4
.L_1004:
        /*00c4*/ 	.word	index@(.nv.constant0._Z24gpuTemplateGetFaceNodes1IfEvPT_S1_Piiiiiii)
        /*00c8*/ 	.short	0x0380
        /*00ca*/ 	.short	0x0030


	//----- nvinfo : EIATTR_SW_WAR
	.align		4
.L_1005:
        /*00cc*/ 	.byte	0x04, 0x36
        /*00ce*/ 	.short	(.L_1007 - .L_1006)
.L_1006:
        /*00d0*/ 	.word	0x00000008
.L_1007:


//--------------------- .nv.info._Z24gpuTemplateGetFaceNodes1IdEvPT_S1_Piiiiiii --------------------------
	.section	.nv.info._Z24gpuTemplateGetFaceNodes1IdEvPT_S1_Piiiiiii,"",@"SHT_CUDA_INFO"
	.sectionflags	@""
	.align	4


	//----- nvinfo : EIATTR_CUDA_API_VERSION
	.align		4
        /*0000*/ 	.byte	0x04, 0x37
        /*0002*/ 	.short	(.L_1009 - .L_1008)
.L_1008:
        /*0004*/ 	.word	0x00000082


	//----- nvinfo : EIATTR_KPARAM_INFO
	.align		4
.L_1009:
        /*0008*/ 	.byte	0x04, 0x17
        /*000a*/ 	.short	(.L_1011 - .L_1010)
.L_1010:
        /*000c*/ 	.word	0x00000000
        /*0010*/ 	.short	0x0008
        /*0012*/ 	.short	0x002c
        /*0014*/ 	.byte	0x00, 0xf0, 0x11, 0x00


	//----- nvinfo : EIATTR_KPARAM_INFO
	.align		4
.L_1011:
        /*0018*/ 	.byte	0x04, 0x17
        /*001a*/ 	.short	(.L_1013 - .L_1012)
.L_1012:
        /*001c*/ 	.word	0x00000000
        /*0020*/ 	.short	0x0007
        /*0022*/ 	.short	0x0028
        /*0024*/ 	.byte	0x00, 0xf0, 0x11, 0x00


	//----- nvinfo : EIATTR_KPARAM_INFO
	.align		4
.L_1013:
        /*0028*/ 	.byte	0x04, 0x17
        /*002a*/ 	.short	(.L_1015 - .L_1014)
.L_1014:
        /*002c*/ 	.word	0x00000000
        /*0030*/ 	.short	0x0006
        /*0032*/ 	.short	0x0024
        /*0034*/ 	.byte	0x00, 0xf0, 0x11, 0x00


	//----- nvinfo : EIATTR_KPARAM_INFO
	.align		4
.L_1015:
        /*0038*/ 	.byte	0x04, 0x17
        /*003a*/ 	.short	(.L_1017 - .L_1016)
.L_1016:
        /*003c*/ 	.word	0x00000000
        /*0040*/ 	.short	0x0005
        /*0042*/ 	.short	0x0020
        /*0044*/ 	.byte	0x00, 0xf0, 0x11, 0x00


	//----- nvinfo : EIATTR_KPARAM_INFO
	.align		4
.L_1017:
        /*0048*/ 	.byte	0x04, 0x17
        /*004a*/ 	.short	(.L_1019 - .L_1018)
.L_1018:
        /*004c*/ 	.word	0x00000000
        /*0050*/ 	.short	0x0004
        /*0052*/ 	.short	0x001c
        /*0054*/ 	.byte	0x00, 0xf0, 0x11, 0x00


	//----- nvinfo : EIATTR_KPARAM_INFO
	.align		4
.L_1019:
        /*0058*/ 	.byte	0x04, 0x17
        /*005a*/ 	.short	(.L_1021 - .L_1020)
.L_1020:
        /*005c*/ 	.word	0x00000000
        /*0060*/ 	.short	0x0003
        /*0062*/ 	.short	0x0018
        /*0064*/ 	.byte	0x00, 0xf0, 0x11, 0x00


	//----- nvinfo : EIATTR_KPARAM_INFO
	.align		4
.L_1021:
        /*0068*/ 	.byte	0x04, 0x17
        /*006a*/ 	.short	(.L_1023 - .L_1022)
.L_1022:
        /*006c*/ 	.word	0x00000000
        /*0070*/ 	.short	0x0002
        /*0072*/ 	.short	0x0010
        /*0074*/ 	.byte	0x00, 0xf5, 0x21, 0x00


	//----- nvinfo : EIATTR_KPARAM_INFO
	.align		4
.L_1023:
        /*0078*/ 	.byte	0x04, 0x17
        /*007a*/ 	.short	(.L_1025 - .L_1024)
.L_1024:
        /*007c*/ 	.word	0x00000000
        /*0080*/ 	.short	0x0001
        /*0082*/ 	.short	0x0008
        /*0084*/ 	.byte	0x00, 0xf5, 0x21, 0x00


	//----- nvinfo : EIATTR_KPARAM_INFO
	.align		4
.L_1025:
        /*0088*/ 	.byte	0x04, 0x17
        /*008a*/ 	.short	(.L_1027 - .L_1026)
.L_1026:
        /*008c*/ 	.word	0x00000000
        /*0090*/ 	.short	0x0000
        /*0092*/ 	.short	0x0000
        /*0094*/ 	.byte	0x00, 0xf5, 0x21, 0x00


	//----- nvinfo : EIATTR_SPARSE_MMA_MASK
	.align		4
.L_1027:
        /*0098*/ 	.byte	0x03, 0x50
        /*009a*/ 	.short	0x0000


	//----- nvinfo : EIATTR_MAXREG_COUNT
	.align		4
        /*009c*/ 	.byte	0x03, 0x1b
        /*009e*/ 	.short	0x00ff


	//----- nvinfo : EIATTR_MERCURY_ISA_VERSION
	.align		4
        /*00a0*/ 	.byte	0x03, 0x5f
        /*00a2*/ 	.short	0x0101


	//----- nvinfo : EIATTR_VRC_CTA_INIT_COUNT
	.align		4
        /*00a4*/ 	.byte	0x02, 0x4a
	.zero		1
	.zero		1


	//----- nvinfo : EIATTR_EXIT_INSTR_OFFSETS
	.align		4
        /*00a8*/ 	.byte	0x04, 0x1c
        /*00aa*/ 	.short	(.L_1029 - .L_1028)


	//   ....[0]....
.L_1028:
        /*00ac*/ 	.word	0x00000070


	//   ....[1]....
        /*00b0*/ 	.word	0x00000530


	//----- nvinfo : EIATTR_CRS_STACK_SIZE
	.align		4
.L_1029:
        /*00b4*/ 	.byte	0x04, 0x1e
        /*00b6*/ 	.short	(.L_1031 - .L_1030)
.L_1030:
        /*00b8*/ 	.word	0x00000000


	//----- nvinfo : EIATTR_CBANK_PARAM_SIZE
	.align		4
.L_1031:
        /*00bc*/ 	.byte	0x03, 0x19
        /*00be*/ 	.short	0x0030


	//----- nvinfo : EIATTR_PARAM_CBANK
	.align		4
        /*00c0*/ 	.byte	0x04, 0x0a
        /*00c2*/ 	.short	(.L_1033 - .L_1032)
	.align		4
.L_1032:
        /*00c4*/ 	.word	index@(.nv.constant0._Z24gpuTemplateGetFaceNodes1IdEvPT_S1_Piiiiiii)
        /*00c8*/ 	.short	0x0380
        /*00ca*/ 	.short	0x0030


	//----- nvinfo : EIATTR_SW_WAR
	.align		4
.L_1033:
        /*00cc*/ 	.byte	0x04, 0x36
        /*00ce*/ 	.short	(.L_1035 - .L_1034)
.L_1034:
        /*00d0*/ 	.word	0x00000008
.L_1035:


//--------------------- .nv.info._Z24gpuTemplateGetFaceNodes0IfEvPT_S1_Piiiiiii --------------------------
	.section	.nv.info._Z24gpuTemplateGetFaceNodes0IfEvPT_S1_Piiiiiii,"",@"SHT_CUDA_INFO"
	.sectionflags	@""
	.align	4


	//----- nvinfo : EIATTR_CUDA_API_VERSION
	.align		4
        /*0000*/ 	.byte	0x04, 0x37
        /*0002*/ 	.short	(.L_1037 - .L_1036)
.L_1036:
        /*0004*/ 	.word	0x00000082


	//----- nvinfo : EIATTR_KPARAM_INFO
	.align		4
.L_1037:
        /*0008*/ 	.byte	0x04, 0x17
        /*000a*/ 	.short	(.L_1039 - .L_1038)
.L_1038:
        /*000c*/ 	.word	0x00000000
        /*0010*/ 	.short	0x0008
        /*0012*/ 	.short	0x002c
        /*0014*/ 	.byte	0x00, 0xf0, 0x11, 0x00


	//----- nvinfo : EIATTR_KPARAM_INFO
	.align		4
.L_1039:
        /*0018*/ 	.byte	0x04, 0x17
        /*001a*/ 	.short	(.L_1041 - .L_1040)
.L_1040:
        /*001c*/ 	.word	0x00000000
        /*0020*/ 	.short	0x0007
        /*0022*/ 	.short	0x0028
        /*0024*/ 	.byte	0x00, 0xf0, 0x11, 0x00


	//----- nvinfo : EIATTR_KPARAM_INFO
	.align		4
.L_1041:
        /*0028*/ 	.byte	0x04, 0x17
        /*002a*/ 	.short	(.L_1043 - .L_1042)
.L_1042:
        /*002c*/ 	.word	0x00000000
        /*0030*/ 	.short	0x0006
        /*0032*/ 	.short	0x0024
        /*0034*/ 	.byte	0x00, 0xf0, 0x11, 0x00


	//----- nvinfo : EIATTR_KPARAM_INFO
	.align		4
.L_1043:
        /*0038*/ 	.byte	0x04, 0x17
        /*003a*/ 	.short	(.L_1045 - .L_1044)
.L_1044:
        /*003c*/ 	.word	0x00000000
        /*0040*/ 	.short	0x0005
        /*0042*/ 	.short	0x0020
        /*0044*/ 	.byte	0x00, 0xf0, 0x11, 0x00


	//----- nvinfo : EIATTR_KPARAM_INFO
	.align		4
.L_1045:
        /*0048*/ 	.byte	0x04, 0x17
        /*004a*/ 	.short	(.L_1047 - .L_1046)
.L_1046:
        /*004c*/ 	.word	0x00000000
        /*0050*/ 	.short	0x0004
        /*0052*/ 	.short	0x001c
        /*0054*/ 	.byte	0x00, 0xf0, 0x11, 0x00


	//----- nvinfo : EIATTR_KPARAM_INFO
	.align		4
.L_1047:
        /*0058*/ 	.byte	0x04, 0x17
        /*005a*/ 	.short	(.L_1049 - .L_1048)
.L_1048:
        /*005c*/ 	.word	0x00000000
        /*0060*/ 	.short	0x0003
        /*0062*/ 	.short	0x0018
        /*0064*/ 	.byte	0x00, 0xf0, 0x11, 0x00


	//----- nvinfo : EIATTR_KPARAM_INFO
	.align		4
.L_1049:
        /*0068*/ 	.byte	0x04, 0x17
        /*006a*/ 	.short	(.L_1051 - .L_1050)
.L_1050:
        /*006c*/ 	.word	0x00000000
        /*0070*/ 	.short	0x0002
        /*0072*/ 	.short	0x0010
        /*0074*/ 	.byte	0x00, 0xf5, 0x21, 0x00


	//----- nvinfo : EIATTR_KPARAM_INFO
	.align		4
.L_1051:
        /*0078*/ 	.byte	0x04, 0x17
        /*007a*/ 	.short	(.L_1053 - .L_1052)
.L_1052:
        /*007c*/ 	.word	0x00000000
        /*0080*/ 	.short	0x0001
        /*0082*/ 	.short	0x0008
        /*0084*/ 	.byte	0x00, 0xf5, 0x21, 0x00


	//----- nvinfo : EIATTR_KPARAM_INFO
	.align		4
.L_1053:
        /*0088*/ 	.byte	0x04, 0x17
        /*008a*/ 	.short	(.L_1055 - .L_1054)
.L_1054:
        /*008c*/ 	.word	0x00000000
        /*0090*/ 	.short	0x0000
        /*0092*/ 	.short	0x0000
        /*0094*/ 	.byte	0x00, 0xf5, 0x21, 0x00


	//----- nvinfo : EIATTR_SPARSE_MMA_MASK
	.align		4
.L_1055:
        /*0098*/ 	.byte	0x03, 0x50
        /*009a*/ 	.short	0x0000


	//----- nvinfo : EIATTR_MAXREG_COUNT
	.align		4
        /*009c*/ 	.byte	0x03, 0x1b
        /*009e*/ 	.short	0x00ff


	//----- nvinfo : EIATTR_MERCURY_ISA_VERSION
	.align		4
        /*00a0*/ 	.byte	0x03, 0x5f
        /*00a2*/ 	.short	0x0101


	//----- nvinfo : EIATTR_VRC_CTA_INIT_COUNT
	.align		4
        /*00a4*/ 	.byte	0x02, 0x4a
	.zero		1
	.zero		1


	//----- nvinfo : EIATTR_EXIT_INSTR_OFFSETS
	.align		4
        /*00a8*/ 	.byte	0x04, 0x1c
        /*00aa*/ 	.short	(.L_1057 - .L_1056)


	//   ....[0]....
.L_1056:
        /*00ac*/ 	.word	0x00000070


	//   ....[1]....
        /*00b0*/ 	.word	0x00000660


	//----- nvinfo : EIATTR_CRS_STACK_SIZE
	.align		4
.L_1057:
        /*00b4*/ 	.byte	0x04, 0x1e
        /*00b6*/ 	.short	(.L_1059 - .L_1058)
.L_1058:
        /*00b8*/ 	.word	0x00000000


	//----- nvinfo : EIATTR_CBANK_PARAM_SIZE
	.align		4
.L_1059:
        /*00bc*/ 	.byte	0x03, 0x19
        /*00be*/ 	.short	0x0030


	//----- nvinfo : EIATTR_PARAM_CBANK
	.align		4
        /*00c0*/ 	.byte	0x04, 0x0a
        /*00c2*/ 	.short	(.L_1061 - .L_1060)
	.align		4
.L_1060:
        /*00c4*/ 	.word	index@(.nv.constant0._Z24gpuTemplateGetFaceNodes0IfEvPT_S1_Piiiiiii)
        /*00c8*/ 	.short	0x0380
        /*00ca*/ 	.short	0x0030


	//----- nvinfo : EIATTR_SW_WAR
	.align		4
.L_1061:
        /*00cc*/ 	.byte	0x04, 0x36
        /*00ce*/ 	.short	(.L_1063 - .L_1062)
.L_1062:
        /*00d0*/ 	.word	0x00000008
.L_1063:


//--------------------- .nv.info._Z24gpuTemplateGetFaceNodes0IdEvPT_S1_Piiiiiii --------------------------
	.section	.nv.info._Z24gpuTemplateGetFaceNodes0IdEvPT_S1_Piiiiiii,"",@"SHT_CUDA_INFO"
	.sectionflags	@""
	.align	4


	//----- nvinfo : EIATTR_CUDA_API_VERSION
	.align		4
        /*0000*/ 	.byte	0x04, 0x37
        /*0002*/ 	.short	(.L_1065 - .L_1064)
.L_1064:
        /*0004*/ 	.word	0x00000082


	//----- nvinfo : EIATTR_KPARAM_INFO
	.align		4
.L_1065:
        /*0008*/ 	.byte	0x04, 0x17
        /*000a*/ 	.short	(.L_1067 - .L_1066)
.L_1066:
        /*000c*/ 	.word	0x00000000
        /*0010*/ 	.short	0x0008
        /*0012*/ 	.short	0x002c
        /*0014*/ 	.byte	0x00, 0xf0, 0x11, 0x00


	//----- nvinfo : EIATTR_KPARAM_INFO
	.align		4
.L_1067:
        /*0018*/ 	.byte	0x04, 0x17
        /*001a*/ 	.short	(.L_1069 - .L_1068)
.L_1068:
        /*001c*/ 	.word	0x00000000
        /*0020*/ 	.short	0x0007
        /*0022*/ 	.short	0x0028
        /*0024*/ 	.byte	0x00, 0xf0, 0x11, 0x00


	//----- nvinfo : EIATTR_KPARAM_INFO
	.align		4
.L_1069:
        /*0028*/ 	.byte	0x04, 0x17
        /*002a*/ 	.short	(.L_1071 - .L_1070)
.L_1070:
        /*002c*/ 	.word	0x00000000
        /*0030*/ 	.short	0x0006
        /*0032*/ 	.short	0x0024
        /*0034*/ 	.byte	0x00, 0xf0, 0x11, 0x00


	//----- nvinfo : EIATTR_KPARAM_INFO
	.align		4
.L_1071:
        /*0038*/ 	.byte	0x04, 0x17
        /*003a*/ 	.short	(.L_1073 - .L_1072)
.L_1072:
        /*003c*/ 	.word	0x00000000
        /*0040*/ 	.short	0x0005
        /*0042*/ 	.short	0x0020
        /*0044*/ 	.byte	0x00, 0xf0, 0x11, 0x00


	//----- nvinfo : EIATTR_KPARAM_INFO
	.align		4
.L_1073:
        /*0048*/ 	.byte	0x04, 0x17
        /*004a*/ 	.short	(.L_1075 - .L_1074)
.L_1074:
        /*004c*/ 	.word	0x00000000
        /*0050*/ 	.short	0x0004
        /*0052*/ 	.short	0x001c
        /*0054*/ 	.byte	0x00, 0xf0, 0x11, 0x00


	//----- nvinfo : EIATTR_KPARAM_INFO
	.align		4
.L_1075:
        /*0058*/ 	.byte	0x04, 0x17
        /*005a*/ 	.short	(.L_1077 - .L_1076)
.L_1076:
        /*005c*/ 	.word	0x00000000
        /*0060*/ 	.short	0x0003
        /*0062*/ 	.short	0x0018
        /*0064*/ 	.byte	0x00, 0xf0, 0x11, 0x00


	//----- nvinfo : EIATTR_KPARAM_INFO
	.align		4
.L_1077:
        /*0068*/ 	.byte	0x04, 0x17
        /*006a*/ 	.short	(.L_1079 - .L_1078)
.L_1078:
        /*006c*/ 	.word	0x00000000
        /*0070*/ 	.short	0x0002
        /*0072*/ 	.short	0x0010
        /*0074*/ 	.byte	0x00, 0xf5, 0x21, 0x00


	//----- nvinfo : EIATTR_KPARAM_INFO
	.align		4
.L_1079:
        /*0078*/ 	.byte	0x04, 0x17
        /*007a*/ 	.short	(.L_1081 - .L_1080)
.L_1080:
        /*007c*/ 	.word	0x00000000
        /*0080*/ 	.short	0x0001
        /*0082*/ 	.short	0x0008
        /*0084*/ 	.byte	0x00, 0xf5, 0x21, 0x00


	//----- nvinfo : EIATTR_KPARAM_INFO
	.align		4
.L_1081:
        /*0088*/ 	.byte	0x04, 0x17
        /*008a*/ 	.short	(.L_1083 - .L_1082)
.L_1082:
        /*008c*/ 	.word	0x00000000
        /*0090*/ 	.short	0x0000
        /*0092*/ 	.short	0x0000
        /*0094*/ 	.byte	0x00, 0xf5, 0x21, 0x00


	//----- nvinfo : EIATTR_SPARSE_MMA_MASK
	.align		4
.L_1083:
        /*0098*/ 	.byte	0x03, 0x50
        /*009a*/ 	.short	0x0000


	//----- nvinfo : EIATTR_MAXREG_COUNT
	.align		4
        /*009c*/ 	.byte	0x03, 0x1b
        /*009e*/ 	.short	0x00ff


	//----- nvinfo : EIATTR_MERCURY_ISA_VERSION
	.align		4
        /*00a0*/ 	.byte	0x03, 0x5f
        /*00a2*/ 	.short	0x0101


	//----- nvinfo : EIATTR_VRC_CTA_INIT_COUNT
	.align		4
        /*00a4*/ 	.byte	0x02, 0x4a
	.zero		1
	.zero		1


	//----- nvinfo : EIATTR_EXIT_INSTR_OFFSETS
	.align		4
        /*00a8*/ 	.byte	0x04, 0x1c
        /*00aa*/ 	.short	(.L_1085 - .L_1084)


	//   ....[0]....
.L_1084:
        /*00ac*/ 	.word	0x00000070


	//   ....[1]....
        /*00b0*/ 	.word	0x00000660


	//----- nvinfo : EIATTR_CRS_STACK_SIZE
	.align		4
.L_1085:
        /*00b4*/ 	.byte	0x04, 0x1e
        /*00b6*/ 	.short	(.L_1087 - .L_1086)
.L_1086:
        /*00b8*/ 	.word	0x00000000


	//----- nvinfo : EIATTR_CBANK_PARAM_SIZE
	.align		4
.L_1087:
        /*00bc*/ 	.byte	0x03, 0x19
        /*00be*/ 	.short	0x0030


	//----- nvinfo : EIATTR_PARAM_CBANK
	.align		4
        /*00c0*/ 	.byte	0x04, 0x0a
        /*00c2*/ 	.short	(.L_1089 - .L_1088)
	.align		4
.L_1088:
        /*00c4*/ 	.word	index@(.nv.constant0._Z24gpuTemplateGetFaceNodes0IdEvPT_S1_Piiiiiii)
        /*00c8*/ 	.short	0x0380
        /*00ca*/ 	.short	0x0030


	//----- nvinfo : EIATTR_SW_WAR
	.align		4
.L_1089:
        /*00cc*/ 	.byte	0x04, 0x36
        /*00ce*/ 	.short	(.L_1091 - .L_1090)
.L_1090:
        /*00d0*/ 	.word	0x00000008
.L_1091:


//--------------------- .nv.info._Z23gpuTemplatePutElemNodesIfEvPT_S1_iiiiii --------------------------
	.section	.nv.info._Z23gpuTemplatePutElemNodesIfEvPT_S1_iiiiii,"",@"SHT_CUDA_INFO"
	.sectionflags	@""
	.align	4


	//----- nvinfo : EIATTR_CUDA_API_VERSION
	.align		4
        /*0000*/ 	.byte	0x04, 0x37
        /*0002*/ 	.short	(.L_1093 - .L_1092)
.L_1092:
        /*0004*/ 	.word	0x00000082


	//----- nvinfo : EIATTR_KPARAM_INFO
	.align		4
.L_1093:
        /*0008*/ 	.byte	0x04, 0x17
        /*000a*/ 	.short	(.L_1095 - .L_1094)
.L_1094:
        /*000c*/ 	.word	0x00000000
        /*0010*/ 	.short	0x0007
        /*0012*/ 	.short	0x0024
        /*0014*/ 	.byte	0x00, 0xf0, 0x11, 0x00


	//----- nvinfo : EIATTR_KPARAM_INFO
	.align		4
.L_1095:
        /*0018*/ 	.byte	0x04, 0x17
        /*001a*/ 	.short	(.L_1097 - .L_1096)
.L_1096:
        /*001c*/ 	.word	0x00000000
        /*0020*/ 	.short	0x0006
        /*0022*/ 	.short	0x0020
        /*0024*/ 	.byte	0x00, 0xf0, 0x11, 0x00


	//----- nvinfo : EIATTR_KPARAM_INFO
	.align		4
.L_1097:
        /*0028*/ 	.byte	0x04, 0x17
        /*002a*/ 	.short	(.L_1099 - .L_1098)
.L_1098:
        /*002c*/ 	.word	0x00000000
        /*0030*/ 	.short	0x0005
        /*0032*/ 	.short	0x001c
        /*0034*/ 	.byte	0x00, 0xf0, 0x11, 0x00


	//----- nvinfo : EIATTR_KPARAM_INFO
	.align		4
.L_1099:
        /*0038*/ 	.byte	0x04, 0x17
        /*003a*/ 	.short	(.L_1101 - .L_1100)
.L_1100:
        /*003c*/ 	.word	0x00000000
        /*0040*/ 	.short	0x0004
        /*0042*/ 	.short	0x0018
        /*0044*/ 	.byte	0x00, 0xf0, 0x11, 0x00


	//----- nvinfo : EIATTR_KPARAM_INFO
	.align		4
.L_1101:
        /*0048*/ 	.byte	0x04, 0x17
        /*004a*/ 	.short	(.L_1103 - .L_1102)
.L_1102:
        /*004c*/ 	.word	0x00000000
        /*0050*/ 	.short	0x0003
        /*0052*/ 	.short	0x0014
        /*0054*/ 	.byte	0x00, 0xf0, 0x11, 0x00


	//----- nvinfo : EIATTR_KPARAM_INFO
	.align		4
.L_1103:
        /*0058*/ 	.byte	0x04, 0x17
        /*005a*/ 	.short	(.L_1105 - .L_1104)
.L_1104:
        /*005c*/ 	.word	0x00000000
        /*0060*/ 	.short	0x0002
        /*0062*/ 	.short	0x0010
        /*0064*/ 	.byte	0x00, 0xf0, 0x11, 0x00


	//----- nvinfo : EIATTR_KPARAM_INFO
	.align		4
.L_1105:
        /*0068*/ 	.byte	0x04, 0x17
        /*006a*/ 	.short	(.L_1107 - .L_1106)
.L_1106:
        /*006c*/ 	.word	0x00000000
        /*0070*/ 	.short	0x0001
        /*0072*/ 	.short	0x0008
        /*0074*/ 	.byte	0x00, 0xf5, 0x21, 0x00


	//----- nvinfo : EIATTR_KPARAM_INFO
	.align		4
.L_1107:
        /*0078*/ 	.byte	0x04, 0x17
        /*007a*/ 	.short	(.L_1109 - .L_1108)
.L_1108:
        /*007c*/ 	.word	0x00000000
        /*0080*/ 	.short	0x0000
        /*0082*/ 	.short	0x0000
        /*0084*/ 	.byte	0x00, 0xf5, 0x21, 0x00


	//----- nvinfo : EIATTR_SPARSE_MMA_MASK
	.align		4
.L_1109:
        /*0088*/ 	.byte	0x03, 0x50
        /*008a*/ 	.short	0x0000


	//----- nvinfo : EIATTR_MAXREG_COUNT
	.align		4
        /*008c*/ 	.byte	0x03, 0x1b
        /*008e*/ 	.short	0x00ff


	//----- nvinfo : EIATTR_MERCURY_ISA_VERSION
	.align		4
        /*0090*/ 	.byte	0x03, 0x5f
        /*0092*/ 	.short	0x0101


	//----- nvinfo : EIATTR_VRC_CTA_INIT_COUNT
	.align		4
        /*0094*/ 	.byte	0x02, 0x4a
	.zero		1
	.zero		1


	//----- nvinfo : EIATTR_EXIT_INSTR_OFFSETS
	.align		4
        /*0098*/ 	.byte	0x04, 0x1c
        /*009a*/ 	.short	(.L_1111 - .L_1110)


	//   ....[0]....
.L_1110:
        /*009c*/ 	.word	0x00000070


	//   ....[1]....
        /*00a0*/ 	.word	0x00000530


	//----- nvinfo : EIATTR_CRS_STACK_SIZE
	.align		4
.L_1111:
        /*00a4*/ 	.byte	0x04, 0x1e
        /*00a6*/ 	.short	(.L_1113 - .L_1112)
.L_1112:
        /*00a8*/ 	.word	0x00000000


	//----- nvinfo : EIATTR_CBANK_PARAM_SIZE
	.align		4
.L_1113:
        /*00ac*/ 	.byte	0x03, 0x19
        /*00ae*/ 	.short	0x0028


	//----- nvinfo : EIATTR_PARAM_CBANK
	.align		4
        /*00b0*/ 	.byte	0x04, 0x0a
        /*00b2*/ 	.short	(.L_1115 - .L_1114)
	.align		4
.L_1114:
        /*00b4*/ 	.word	index@(.nv.constant0._Z23gpuTemplatePutElemNodesIfEvPT_S1_iiiiii)
        /*00b8*/ 	.short	0x0380
        /*00ba*/ 	.short	0x0028


	//----- nvinfo : EIATTR_SW_WAR
	.align		4
.L_1115:
        /*00bc*/ 	.byte	0x04, 0x36
        /*00be*/ 	.short	(.L_1117 - .L_1116)
.L_1116:
        /*00c0*/ 	.word	0x00000008
.L_1117:


//--------------------- .nv.info._Z23gpuTemplatePutElemNodesIdEvPT_S1_iiiiii --------------------------
	.section	.nv.info._Z23gpuTemplatePutElemNodesIdEvPT_S1_iiiiii,"",@"SHT_CUDA_INFO"
	.sectionflags	@""
	.align	4


	//----- nvinfo : EIATTR_CUDA_API_VERSION
	.align		4
        /*0000*/ 	.byte	0x04, 0x37
        /*0002*/ 	.short	(.L_1119 - .L_1118)
.L_1118:
        /*0004*/ 	.word	0x00000082


	//----- nvinfo : EIATTR_KPARAM_INFO
	.align		4
.L_1119:
        /*0008*/ 	.byte	0x04, 0x17
        /*000a*/ 	.short	(.L_1121 - .L_1120)
.L_1120:
        /*000c*/ 	.word	0x00000000
        /*0010*/ 	.short	0x0007
        /*0012*/ 	.short	0x0024
        /*0014*/ 	.byte	0x00, 0xf0, 0x11, 0x00


	//----- nvinfo : EIATTR_KPARAM_INFO
	.align		4
.L_1121:
        /*0018*/ 	.byte	0x04, 0x17
        /*001a*/ 	.short	(.L_1123 - .L_1122)
.L_1122:
        /*001c*/ 	.word	0x00000000
        /*0020*/ 	.short	0x0006
        /*0022*/ 	.short	0x0020
        /*0024*/ 	.byte	0x00, 0xf0, 0x11, 0x00


	//----- nvinfo : EIATTR_KPARAM_INFO
	.align		4
.L_1123:
        /*0028*/ 	.byte	0x04, 0x17
        /*002a*/ 	.short	(.L_1125 - .L_1124)
.L_1124:
        /*002c*/ 	.word	0x00000000
        /*0030*/ 	.short	0x0005
        /*0032*/ 	.short	0x001c
        /*0034*/ 	.byte	0x00, 0xf0, 0x11, 0x00


	//----- nvinfo : EIATTR_KPARAM_INFO
	.align		4
.L_1125:
        /*0038*/ 	.byte	0x04, 0x17
        /*003a*/ 	.short	(.L_1127 - .L_1126)
.L_1126:
        /*003c*/ 	.word	0x00000000
        /*0040*/ 	.short	0x0004
        /*0042*/ 	.short	0x0018
        /*0044*/ 	.byte	0x00, 0xf0, 0x11, 0x00


	//----- nvinfo : EIATTR_KPARAM_INFO
	.align		4
.L_1127:
        /*0048*/ 	.byte	0x04, 0x17
        /*004a*/ 	.short	(.L_1129 - .L_1128)
.L_1128:
        /*004c*/ 	.word	0x00000000
        /*0050*/ 	.short	0x0003
        /*0052*/ 	.short	0x0014
        /*0054*/ 	.byte	0x00, 0xf0, 0x11, 0x00


	//----- nvinfo : EIATTR_KPARAM_INFO
	.align		4
.L_1129:
        /*0058*/ 	.byte	0x04, 0x17
        /*005a*/ 	.short	(.L_1131 - .L_1130)
.L_1130:
        /*005c*/ 	.word	0x00000000
        /*0060*/ 	.short	0x0002
        /*0062*/ 	.short	0x0010
        /*0064*/ 	.byte	0x00, 0xf0, 0x11, 0x00


	//----- nvinfo : EIATTR_KPARAM_INFO
	.align		4
.L_1131:
        /*0068*/ 	.byte	0x04, 0x17
        /*006a*/ 	.short	(.L_1133 - .L_1132)
.L_1132:
        /*006c*/ 	.word	0x00000000
        /*0070*/ 	.short	0x0001
        /*0072*/ 	.short	0x0008
        /*0074*/ 	.byte	0x00, 0xf5, 0x21, 0x00


	//----- nvinfo : EIATTR_KPARAM_INFO
	.align		4
.L_1133:
        /*0078*/ 	.byte	0x04, 0x17
        /*007a*/ 	.short	(.L_1135 - .L_1134)
.L_1134:
        /*007c*/ 	.word	0x00000000
        /*0080*/ 	.short	0x0000
        /*0082*/ 	.short	0x0000
        /*0084*/ 	.byte	0x00, 0xf5, 0x21, 0x00


	//----- nvinfo : EIATTR_SPARSE_MMA_MASK
	.align		4
.L_1135:
        /*0088*/ 	.byte	0x03, 0x50
        /*008a*/ 	.short	0x0000


	//----- nvinfo : EIATTR_MAXREG_COUNT
	.align		4
        /*008c*/ 	.byte	0x03, 0x1b
        /*008e*/ 	.short	0x00ff


	//----- nvinfo : EIATTR_MERCURY_ISA_VERSION
	.align		4
        /*0090*/ 	.byte	0x03, 0x5f
        /*0092*/ 	.short	0x0101


	//----- nvinfo : EIATTR_VRC_CTA_INIT_COUNT
	.align		4
        /*0094*/ 	.byte	0x02, 0x4a
	.zero		1
	.zero		1


	//----- nvinfo : EIATTR_EXIT_INSTR_OFFSETS
	.align		4
        /*0098*/ 	.byte	0x04, 0x1c
        /*009a*/ 	.short	(.L_1137 - .L_1136)


	//   ....[0]....
.L_1136:
        /*009c*/ 	.word	0x00000070


	//   ....[1]....
        /*00a0*/ 	.word	0x00000540


	//----- nvinfo : EIATTR_CRS_STACK_SIZE
	.align		4
.L_1137:
        /*00a4*/ 	.byte	0x04, 0x1e
        /*00a6*/ 	.short	(.L_1139 - .L_1138)
.L_1138:
        /*00a8*/ 	.word	0x00000000


	//----- nvinfo : EIATTR_CBANK_PARAM_SIZE
	.align		4
.L_1139:
        /*00ac*/ 	.byte	0x03, 0x19
        /*00ae*/ 	.short	0x0028


	//----- nvinfo : EIATTR_PARAM_CBANK
	.align		4
        /*00b0*/ 	.byte	0x04, 0x0a
        /*00b2*/ 	.short	(.L_1141 - .L_1140)
	.align		4
.L_1140:
        /*00b4*/ 	.word	index@(.nv.constant0._Z23gpuTemplatePutElemNodesIdEvPT_S1_iiiiii)
        /*00b8*/ 	.short	0x0380
        /*00ba*/ 	.short	0x0028


	//----- nvinfo : EIATTR_SW_WAR
	.align		4
.L_1141:
        /*00bc*/ 	.byte	0x04, 0x36
        /*00be*/ 	.short	(.L_1143 - .L_1142)
.L_1142:
        /*00c0*/ 	.word	0x00000008
.L_1143:


//--------------------- .nv.info._Z23gpuTemplateGetElemNodesIfEvPT_S1_iiiiii --------------------------
	.section	.nv.info._Z23gpuTemplateGetElemNodesIfEvPT_S1_iiiiii,"",@"SHT_CUDA_INFO"
	.sectionflags	@""
	.align	4


	//----- nvinfo : EIATTR_CUDA_API_VERSION
	.align		4
        /*0000*/ 	.byte	0x04, 0x37
        /*0002*/ 	.short	(.L_1145 - .L_1144)
.L_1144:
        /*0004*/ 	.word	0x00000082


	//----- nvinfo : EIATTR_KPARAM_INFO
	.align		4
.L_1145:
        /*0008*/ 	.byte	0x04, 0x17
        /*000a*/ 	.short	(.L_1147 - .L_1146)
.L_1146:
        /*000c*/ 	.word	0x00000000
        /*0010*/ 	.short	0x0007
        /*0012*/ 	.short	0x0024
        /*0014*/ 	.byte	0x00, 0xf0, 0x11, 0x00


	//----- nvinfo : EIATTR_KPARAM_INFO
	.align		4
.L_1147:
        /*0018*/ 	.byte	0x04, 0x17
        /*001a*/ 	.short	(.L_1149 - .L_1148)
.L_1148:
        /*001c*/ 	.word	0x00000000
        /*0020*/ 	.short	0x0006
        /*0022*/ 	.short	0x0020
        /*0024*/ 	.byte	0x00, 0xf0, 0x11, 0x00


	//----- nvinfo : EIATTR_KPARAM_INFO
	.align		4
.L_1149:
        /*0028*/ 	.byte	0x04, 0x17
        /*002a*/ 	.short	(.L_1151 - .L_1150)
.L_1150:
        /*002c*/ 	.word	0x00000000
        /*0030*/ 	.short	0x0005
        /*0032*/ 	.short	0x001c
        /*0034*/ 	.byte	0x00, 0xf0, 0x11, 0x00


	//----- nvinfo : EIATTR_KPARAM_INFO
	.align		4
.L_1151:
        /*0038*/ 	.byte	0x04, 0x17
        /*003a*/ 	.short	(.L_1153 - .L_1152)
.L_1152:
        /*003c*/ 	.word	0x00000000
        /*0040*/ 	.short	0x0004
        /*0042*/ 	.short	0x0018
        /*0044*/ 	.byte	0x00, 0xf0, 0x11, 0x00


	//----- nvinfo : EIATTR_KPARAM_INFO
	.align		4
.L_1153:
        /*0048*/ 	.byte	0x04, 0x17
        /*004a*/ 	.short	(.L_1155 - .L_1154)
.L_1154:
        /*004c*/ 	.word	0x00000000
        /*0050*/ 	.short	0x0003
        /*0052*/ 	.short	0x0014
        /*0054*/ 	.byte	0x00, 0xf0, 0x11, 0x00


	//----- nvinfo : EIATTR_KPARAM_INFO
	.align		4
.L_1155:
        /*0058*/ 	.byte	0x04, 0x17
        /*005a*/ 	.short	(.L_1157 - .L_1156)
.L_1156:
        /*005c*/ 	.word	0x00000000
        /*0060*/ 	.short	0x0002
        /*0062*/ 	.short	0x0010
        /*0064*/ 	.byte	0x00, 0xf0, 0x11, 0x00


	//----- nvinfo : EIATTR_KPARAM_INFO
	.align		4
.L_1157:
        /*0068*/ 	.byte	0x04, 0x17
        /*006a*/ 	.short	(.L_1159 - .L_1158)
.L_1158:
        /*006c*/ 	.word	0x00000000
        /*0070*/ 	.short	0x0001
        /*0072*/ 	.short	0x0008
        /*0074*/ 	.byte	0x00, 0xf5, 0x21, 0x00


	//----- nvinfo : EIATTR_KPARAM_INFO
	.align		4
.L_1159:
        /*0078*/ 	.byte	0x04, 0x17
        /*007a*/ 	.short	(.L_1161 - .L_1160)
.L_1160:
        /*007c*/ 	.word	0x00000000
        /*0080*/ 	.short	0x0000
        /*0082*/ 	.short	0x0000
        /*0084*/ 	.byte	0x00, 0xf5, 0x21, 0x00


	//----- nvinfo : EIATTR_SPARSE_MMA_MASK
	.align		4
.L_1161:
        /*0088*/ 	.byte	0x03, 0x50
        /*008a*/ 	.short	0x0000


	//----- nvinfo : EIATTR_MAXREG_COUNT
	.align		4
        /*008c*/ 	.byte	0x03, 0x1b
        /*008e*/ 	.short	0x00ff


	//----- nvinfo : EIATTR_MERCURY_ISA_VERSION
	.align		4
        /*0090*/ 	.byte	0x03, 0x5f
        /*0092*/ 	.short	0x0101


	//----- nvinfo : EIATTR_VRC_CTA_INIT_COUNT
	.align		4
        /*0094*/ 	.byte	0x02, 0x4a
	.zero		1
	.zero		1


	//----- nvinfo : EIATTR_EXIT_INSTR_OFFSETS
	.align		4
        /*0098*/ 	.byte	0x04, 0x1c
        /*009a*/ 	.short	(.L_1163 - .L_1162)


	//   ....[0]....
.L_1162:
        /*009c*/ 	.word	0x00000070


	//   ....[1]....
        /*00a0*/ 	.word	0x00000550


	//----- nvinfo : EIATTR_CRS_STACK_SIZE
	.align		4
.L_1163:
        /*00a4*/ 	.byte	0x04, 0x1e
        /*00a6*/ 	.short	(.L_1165 - .L_1164)
.L_1164:
        /*00a8*/ 	.word	0x00000000


	//----- nvinfo : EIATTR_CBANK_PARAM_SIZE
	.align		4
.L_1165:
        /*00ac*/ 	.byte	0x03, 0x19
        /*00ae*/ 	.short	0x0028


	//----- nvinfo : EIATTR_PARAM_CBANK
	.align		4
        /*00b0*/ 	.byte	0x04, 0x0a
        /*00b2*/ 	.short	(.L_1167 - .L_1166)
	.align		4
.L_1166:
        /*00b4*/ 	.word	index@(.nv.constant0._Z23gpuTemplateGetElemNodesIfEvPT_S1_iiiiii)
        /*00b8*/ 	.short	0x0380
        /*00ba*/ 	.short	0x0028


	//----- nvinfo : EIATTR_SW_WAR
	.align		4
.L_1167:
        /*00bc*/ 	.byte	0x04, 0x36
        /*00be*/ 	.short	(.L_1169 - .L_1168)
.L_1168:
        /*00c0*/ 	.word	0x00000008
.L_1169:


//--------------------- .nv.info._Z23gpuTemplateGetElemNodesIdEvPT_S1_iiiiii --------------------------
	.section	.nv.info._Z23gpuTemplateGetElemNodesIdEvPT_S1_iiiiii,"",@"SHT_CUDA_INFO"
	.sectionflags	@""
	.align	4


	//----- nvinfo : EIATTR_CUDA_API_VERSION
	.align		4
        /*0000*/ 	.byte	0x04, 0x37
        /*0002*/ 	.short	(.L_1171 - .L_1170)
.L_1170:
        /*0004*/ 	.word	0x00000082


	//----- nvinfo : EIATTR_KPARAM_INFO
	.align		4
.L_1171:
        /*0008*/ 	.byte	0x04, 0x17
        /*000a*/ 	.short	(.L_1173 - .L_1172)
.L_1172:
        /*000c*/ 	.word	0x00000000
        /*0010*/ 	.short	0x0007
        /*0012*/ 	.short	0x0024
        /*0014*/ 	.byte	0x00, 0xf0, 0x11, 0x00


	//----- nvinfo : EIATTR_KPARAM_INFO
	.align		4
.L_1173:
        /*0018*/ 	.byte	0x04, 0x17
        /*001a*/ 	.short	(.L_1175 - .L_1174)
.L_1174:
        /*001c*/ 	.word	0x00000000
        /*0020*/ 	.short	0x0006
        /*0022*/ 	.short	0x0020
        /*0024*/ 	.byte	0x00, 0xf0, 0x11, 0x00


	//----- nvinfo : EIATTR_KPARAM_INFO
	.align		4
.L_1175:
        /*0028*/ 	.byte	0x04, 0x17
        /*002a*/ 	.short	(.L_1177 - .L_1176)
.L_1176:
        /*002c*/ 	.word	0x00000000
        /*0030*/ 	.short	0x0005
        /*0032*/ 	.short	0x001c
        /*0034*/ 	.byte	0x00, 0xf0, 0x11, 0x00


	//----- nvinfo : EIATTR_KPARAM_INFO
	.align		4
.L_1177:
        /*0038*/ 	.byte	0x04, 0x17
        /*003a*/ 	.short	(.L_1179 - .L_1178)
.L_1178:
        /*003c*/ 	.word	0x00000000
        /*0040*/ 	.short	0x0004
        /*0042*/ 	.short	0x0018
        /*0044*/ 	.byte	0x00, 0xf0, 0x11, 0x00


	//----- nvinfo : EIATTR_KPARAM_INFO
	.align		4
.L_1179:
        /*0048*/ 	.byte	0x04, 0x17
        /*004a*/ 	.short	(.L_1181 - .L_1180)
.L_1180:
        /*004c*/ 	.word	0x00000000
        /*0050*/ 	.short	0x0003
        /*0052*/ 	.short	0x0014
        /*0054*/ 	.byte	0x00, 0xf0, 0x11, 0x00


	//----- nvinfo : EIATTR_KPARAM_INFO
	.align		4
.L_1181:
        /*0058*/ 	.byte	0x04, 0x17
        /*005a*/ 	.short	(.L_1183 - .L_1182)
.L_1182:
        /*005c*/ 	.word	0x00000000
        /*0060*/ 	.short	0x0002
        /*0062*/ 	.short	0x0010
        /*0064*/ 	.byte	0x00, 0xf0, 0x11, 0x00


	//----- nvinfo : EIATTR_KPARAM_INFO
	.align		4
.L_1183:
        /*0068*/ 	.byte	0x04, 0x17
        /*006a*/ 	.short	(.L_1185 - .L_1184)
.L_1184:
        /*006c*/ 	.word	0x00000000
        /*0070*/ 	.short	0x0001
        /*0072*/ 	.short	0x0008
        /*0074*/ 	.byte	0x00, 0xf5, 0x21, 0x00


	//----- nvinfo : EIATTR_KPARAM_INFO
	.align		4
.L_1185:
        /*0078*/ 	.byte	0x04, 0x17
        /*007a*/ 	.short	(.L_1187 - .L_1186)
.L_1186:
        /*007c*/ 	.word	0x00000000
        /*0080*/ 	.short	0x0000
        /*0082*/ 	.short	0x0000
        /*0084*/ 	.byte	0x00, 0xf5, 0x21, 0x00


	//----- nvinfo : EIATTR_SPARSE_MMA_MASK
	.align		4
.L_1187:
        /*0088*/ 	.byte	0x03, 0x50
        /*008a*/ 	.short	0x0000


	//----- nvinfo : EIATTR_MAXREG_COUNT
	.align		4
        /*008c*/ 	.byte	0x03, 0x1b
        /*008e*/ 	.short	0x00ff


	//----- nvinfo : EIATTR_MERCURY_ISA_VERSION
	.align		4
        /*0090*/ 	.byte	0x03, 0x5f
        /*0092*/ 	.short	0x0101


	//----- nvinfo : EIATTR_VRC_CTA_INIT_COUNT
	.align		4
        /*0094*/ 	.byte	0x02, 0x4a
	.zero		1
	.zero		1


	//----- nvinfo : EIATTR_EXIT_INSTR_OFFSETS
	.align		4
        /*0098*/ 	.byte	0x04, 0x1c
        /*009a*/ 	.short	(.L_1189 - .L_1188)


	//   ....[0]....
.L_1188:
        /*009c*/ 	.word	0x00000070


	//   ....[1]....
        /*00a0*/ 	.word	0x00000550


	//----- nvinfo : EIATTR_CRS_STACK_SIZE
	.align		4
.L_1189:
        /*00a4*/ 	.byte	0x04, 0x1e
        /*00a6*/ 	.short	(.L_1191 - .L_1190)
.L_1190:
        /*00a8*/ 	.word	0x00000000


	//----- nvinfo : EIATTR_CBANK_PARAM_SIZE
	.align		4
.L_1191:
        /*00ac*/ 	.byte	0x03, 0x19
        /*00ae*/ 	.short	0x0028


	//----- nvinfo : EIATTR_PARAM_CBANK
	.align		4
        /*00b0*/ 	.byte	0x04, 0x0a
        /*00b2*/ 	.short	(.L_1193 - .L_1192)
	.align		4
.L_1192:
        /*00b4*/ 	.word	index@(.nv.constant0._Z23gpuTemplateGetElemNodesIdEvPT_S1_iiiiii)
        /*00b8*/ 	.short	0x0380
        /*00ba*/ 	.short	0x0028


	//----- nvinfo : EIATTR_SW_WAR
	.align		4
.L_1193:
        /*00bc*/ 	.byte	0x04, 0x36
        /*00be*/ 	.short	(.L_1195 - .L_1194)
.L_1194:
        /*00c0*/ 	.word	0x00000008
.L_1195:


//--------------------- .nv.callgraph             --------------------------
	.section	.nv.callgraph,"",@"SHT_CUDA_CALLGRAPH"
	.align	4
	.sectionentsize	8
	.align		4
        /*0000*/ 	.word	0x00000000
	.align		4
        /*0004*/ 	.word	0xffffffff
	.align		4
        /*0008*/ 	.word	0x00000000
	.align		4
        /*000c*/ 	.word	0xfffffffe
	.align		4
        /*0010*/ 	.word	0x00000000
	.align		4
        /*0014*/ 	.word	0xfffffffd
	.align		4
        /*0018*/ 	.word	0x00000000
	.align		4
        /*001c*/ 	.word	0xfffffffc


//--------------------- .text._Z25gpuTemplateApplyJacNormalIfEvPT_S1_S1_S1_iiii --------------------------
	.section	.text._Z25gpuTemplateApplyJacNormalIfEvPT_S1_S1_S1_iiii,"ax",@progbits
	.align	128
        .global         _Z25gpuTemplateApplyJacNormalIfEvPT_S1_S1_S1_iiii
        .type           _Z25gpuTemplateApplyJacNormalIfEvPT_S1_S1_S1_iiii,@function
        .size           _Z25gpuTemplateApplyJacNormalIfEvPT_S1_S1_S1_iiii,(.L_x_200 - _Z25gpuTemplateApplyJacNormalIfEvPT_S1_S1_S1_iiii)
        .other          _Z25gpuTemplateApplyJacNormalIfEvPT_S1_S1_S1_iiii,@"STO_CUDA_ENTRY STV_DEFAULT"
_Z25gpuTemplateApplyJacNormalIfEvPT_S1_S1_S1_iiii:
.text._Z25gpuTemplateApplyJacNormalIfEvPT_S1_S1_S1_iiii:
[----:B------:R-:W-:Y:S01]  /*0000*/  LDC R1, c[0x0][0x37c] ;  /* 0x0000df00ff017b82 */ /* 0x000fe20000000800 */
[----:B------:R-:W0:Y:S07]  /*0010*/  S2R R3, SR_TID.X ;  /* 0x0000000000037919 */ /* 0x000e2e0000002100 */
[----:B------:R-:W0:Y:S01]  /*0020*/  S2UR UR4, SR_CTAID.X ;  /* 0x00000000000479c3 */ /* 0x000e220000002500 */
[----:B------:R-:W1:Y:S07]  /*0030*/  LDCU UR5, c[0x0][0x3a0] ;  /* 0x00007400ff0577ac */ /* 0x000e6e0008000800 */
[----:B------:R-:W0:Y:S02]  /*0040*/  LDC R4, c[0x0][0x360] ;  /* 0x0000d800ff047b82 */ /* 0x000e240000000800 */
[----:B0-----:R-:W-:-:S05]  /*0050*/  IMAD R3, R4, UR4, R3 ;  /* 0x0000000404037c24 */ /* 0x001fca000f8e0203 */
[----:B-1----:R-:W-:-:S13]  /*0060*/  ISETP.GE.AND P0, PT, R3, UR5, PT ;  /* 0x0000000503007c0c */ /* 0x002fda000bf06270 */
[----:B------:R-:W-:Y:S05]  /*0070*/  @P0 EXIT ;  /* 0x000000000000094d */ /* 0x000fea0003800000 */
[----:B------:R-:W0:Y:S01]  /*0080*/  LDC.64 R6, c[0x0][0x3a8] ;  /* 0x0000ea00ff067b82 */ /* 0x000e220000000a00 */
[----:B------:R-:W1:Y:S01]  /*0090*/  LDCU UR4, c[0x0][0x3a4] ;  /* 0x00007480ff0477ac */ /* 0x000e620008000800 */
[----:B0-----:R-:W-:Y:S01]  /*00a0*/  ISETP.GE.AND P0, PT, R7, 0x1, PT ;  /* 0x000000010700780c */ /* 0x001fe20003f06270 */
[----:B-1----:R-:W-:-:S12]  /*00b0*/  IMAD R0, R6, UR4, RZ ;  /* 0x0000000406007c24 */ /* 0x002fd8000f8e02ff */
[----:B------:R-:W-:Y:S05]  /*00c0*/  @!P0 EXIT ;  /* 0x000000000000894d */ /* 0x000fea0003800000 */
[----:B------:R-:W0:Y:S01]  /*00d0*/  LDCU UR4, c[0x0][0x370] ;  /* 0x00006e00ff0477ac */ /* 0x000e220008000800 */
[C---:B------:R-:W-:Y:S02]  /*00e0*/  LOP3.LUT R5, R7.reuse, 0x7ffffff8, RZ, 0xc0, !PT ;  /* 0x7ffffff807057812 */ /* 0x040fe400078ec0ff */
[----:B------:R-:W-:Y:S01]  /*00f0*/  LOP3.LUT R2, R7, 0x7, RZ, 0xc0, !PT ;  /* 0x0000000707027812 */ /* 0x000fe200078ec0ff */
[----:B------:R-:W1:Y:S01]  /*0100*/  LDCU.64 UR6, c[0x0][0x358] ;  /* 0x00006b00ff0677ac */ /* 0x000e620008000a00 */
[----:B------:R-:W-:Y:S01]  /*0110*/  IADD3 R5, PT, PT, -R5, RZ, RZ ;  /* 0x000000ff05057210 */ /* 0x000fe20007ffe1ff */
[----:B0-----:R-:W-:-:S07]  /*0120*/  IMAD R4, R4, UR4, RZ ;  /* 0x0000000404047c24 */ /* 0x001fce000f8e02ff */
.L_x_5:
[----:B0-----:R-:W0:Y:S01]  /*0130*/  LDC R6, c[0x0][0x3a4] ;  /* 0x0000e900ff067b82 */ /* 0x001e220000000800 */
[----:B------:R-:W-:Y:S02]  /*0140*/  IABS R12, R3 ;  /* 0x00000003000c7213 */ /* 0x000fe40000000000 */
[----:B------:R-:W-:-:S05]  /*0150*/  ISETP.GE.AND P2, PT, R3, RZ, PT ;  /* 0x000000ff0300720c */ /* 0x000fca0003f46270 */
[----:B--2---:R-:W2:Y:S01]  /*0160*/  LDC.64 R14, c[0x0][0x398] ;  /* 0x0000e600ff0e7b82 */ /* 0x004ea20000000a00 */
[----:B0--3--:R-:W-:-:S04]  /*0170*/  IABS R10, R6 ;  /* 0x00000006000a7213 */ /* 0x009fc80000000000 */
[----:B------:R-:W0:Y:S08]  /*0180*/  I2F.RP R7, R10 ;  /* 0x0000000a00077306 */ /* 0x000e300000209400 */
[----:B0-----:R-:W0:Y:S02]  /*0190*/  MUFU.RCP R7, R7 ;  /* 0x0000000700077308 */ /* 0x001e240000001000 */
[----:B0---4-:R-:W-:-:S02]  /*01a0*/  IADD3 R8, PT, PT, R7, 0xffffffe, RZ ;  /* 0x0ffffffe07087810 */ /* 0x011fc40007ffe0ff */
[----:B------:R-:W0:Y:S04]  /*01b0*/  LDC R7, c[0x0][0x3ac] ;  /* 0x0000eb00ff077b82 */ /* 0x000e280000000800 */
[----:B------:R3:W4:Y:S02]  /*01c0*/  F2I.FTZ.U32.TRUNC.NTZ R9, R8 ;  /* 0x0000000800097305 */ /* 0x000724000021f000 */
[----:B---3--:R-:W-:Y:S01]  /*01d0*/  HFMA2 R8, -RZ, RZ, 0, 0 ;  /* 0x00000000ff087431 */ /* 0x008fe200000001ff */
[----:B----4-:R-:W-:-:S05]  /*01e0*/  IADD3 R11, PT, PT, RZ, -R9, RZ ;  /* 0x80000009ff0b7210 */ /* 0x010fca0007ffe0ff */
[----:B------:R-:W-:-:S04]  /*01f0*/  IMAD R11, R11, R10, RZ ;  /* 0x0000000a0b0b7224 */ /* 0x000fc800078e02ff */
[----:B------:R-:W-:Y:S01]  /*0200*/  IMAD.HI.U32 R9, R9, R11, R8 ;  /* 0x0000000b09097227 */ /* 0x000fe200078e0008 */
[----:B------:R-:W-:Y:S02]  /*0210*/  MOV R11, R12 ;  /* 0x0000000c000b7202 */ /* 0x000fe40000000f00 */
[----:B------:R-:W3:Y:S03]  /*0220*/  LDC.64 R12, c[0x0][0x388] ;  /* 0x0000e200ff0c7b82 */ /* 0x000ee60000000a00 */
[----:B------:R-:W-:-:S05]  /*0230*/  IMAD.HI.U32 R9, R9, R11, RZ ;  /* 0x0000000b09097227 */ /* 0x000fca00078e00ff */
[----:B------:R-:W-:-:S05]  /*0240*/  IADD3 R9, PT, PT, -R9, RZ, RZ ;  /* 0x000000ff09097210 */ /* 0x000fca0007ffe1ff */
[----:B------:R-:W-:-:S05]  /*0250*/  IMAD R9, R10, R9, R11 ;  /* 0x000000090a097224 */ /* 0x000fca00078e020b */
[----:B------:R-:W-:Y:S01]  /*0260*/  ISETP.GT.U32.AND P0, PT, R10, R9, PT ;  /* 0x000000090a00720c */ /* 0x000fe20003f04070 */
[----:B---3--:R-:W-:-:S12]  /*0270*/  IMAD.WIDE R12, R3, 0x4, R12 ;  /* 0x00000004030c7825 */ /* 0x008fd800078e020c */
[----:B------:R-:W-:Y:S02]  /*0280*/  @!P0 IADD3 R9, PT, PT, R9, -R10, RZ ;  /* 0x8000000a09098210 */ /* 0x000fe40007ffe0ff */
[----:B------:R-:W-:Y:S02]  /*0290*/  ISETP.NE.AND P0, PT, R6, RZ, PT ;  /* 0x000000ff0600720c */ /* 0x000fe40003f05270 */
[----:B------:R-:W-:-:S13]  /*02a0*/  ISETP.GT.U32.AND P1, PT, R10, R9, PT ;  /* 0x000000090a00720c */ /* 0x000fda0003f24070 */
[----:B------:R-:W-:Y:S02]  /*02b0*/  @!P1 IADD3 R9, PT, PT, R9, -R10, RZ ;  /* 0x8000000a09099210 */ /* 0x000fe40007ffe0ff */
[----:B0-----:R-:W-:Y:S02]  /*02c0*/  ISETP.GE.U32.AND P1, PT, R7, 0x8, PT ;  /* 0x000000080700780c */ /* 0x001fe40003f26070 */
[----:B------:R-:W-:Y:S02]  /*02d0*/  @!P2 IADD3 R9, PT, PT, -R9, RZ, RZ ;  /* 0x000000ff0909a210 */ /* 0x000fe40007ffe1ff */
[----:B------:R-:W-:-:S05]  /*02e0*/  @!P0 LOP3.LUT R9, RZ, R6, RZ, 0x33, !PT ;  /* 0x00000006ff098212 */ /* 0x000fca00078e33ff */
[----:B--2---:R-:W-:-:S04]  /*02f0*/  IMAD.WIDE R14, R9, 0x4, R14 ;  /* 0x00000004090e7825 */ /* 0x004fc800078e020e */
[----:B------:R-:W-:Y:S05]  /*0300*/  @!P1 BRA `(.L_x_0) ;  /* 0x00000004002c9947 */ /* 0x000fea0003800000 */
[----:B------:R-:W-:Y:S02]  /*0310*/  MOV R25, R9 ;  /* 0x0000000900197202 */ /* 0x000fe40000000f00 */
[----:B------:R-:W-:Y:S02]  /*0320*/  MOV R11, R3 ;  /* 0x00000003000b7202 */ /* 0x000fe40000000f00 */
[----:B------:R-:W-:Y:S02]  /*0330*/  MOV R10, R5 ;  /* 0x00000005000a7202 */ /* 0x000fe40000000f00 */
[----:B------:R-:W-:-:S07]  /*0340*/  LOP3.LUT R8, R7, 0x7ffffff8, RZ, 0xc0, !PT ;  /* 0x7ffffff807087812 */ /* 0x000fce00078ec0ff */
.L_x_1:
[----:B0-----:R-:W0:Y:S01]  /*0350*/  LDC.64 R20, c[0x0][0x390] ;  /* 0x0000e400ff147b82 */ /* 0x001e220000000a00 */
[----:B-1----:R-:W2:Y:S04]  /*0360*/  LDG.E R18, desc[UR6][R12.64] ;  /* 0x000000060c127981 */ /* 0x002ea8000c1e1900 */
[----:B------:R-:W3:Y:S03]  /*0370*/  LDG.E R23, desc[UR6][R14.64] ;  /* 0x000000060e177981 */ /* 0x000ee6000c1e1900 */
[----:B------:R-:W1:Y:S01]  /*0380*/  LDC.64 R16, c[0x0][0x380] ;  /* 0x0000e000ff107b82 */ /* 0x000e620000000a00 */
[----:B0-----:R-:W-:-:S05]  /*0390*/  IMAD.WIDE R20, R25, 0x4, R20 ;  /* 0x0000000419147825 */ /* 0x001fca00078e0214 */
[----:B------:R-:W2:Y:S01]  /*03a0*/  LDG.E R19, desc[UR6][R20.64] ;  /* 0x0000000614137981 */ /* 0x000ea2000c1e1900 */
[----:B-1----:R-:W-:-:S04]  /*03b0*/  IMAD.WIDE R16, R11, 0x4, R16 ;  /* 0x000000040b107825 */ /* 0x002fc800078e0210 */
[----:B--2---:R-:W-:-:S04]  /*03c0*/  FMUL R18, R18, R19 ;  /* 0x0000001312127220 */ /* 0x004fc80000400000 */
[----:B---3--:R-:W-:Y:S01]  /*03d0*/  FMUL R27, R18, R23 ;  /* 0x00000017121b7220 */ /* 0x008fe20000400000 */
[----:B------:R-:W-:-:S04]  /*03e0*/  IMAD.WIDE R18, R6, 0x4, R20 ;  /* 0x0000000406127825 */ /* 0x000fc800078e0214 */
[----:B------:R0:W-:Y:S04]  /*03f0*/  STG.E desc[UR6][R16.64], R27 ;  /* 0x0000001b10007986 */ /* 0x0001e8000c101906 */
[----:B------:R-:W2:Y:S04]  /*0400*/  LDG.E R22, desc[UR6][R12.64] ;  /* 0x000000060c167981 */ /* 0x000ea8000c1e1900 */
[----:B------:R-:W2:Y:S04]  /*0410*/  LDG.E R23, desc[UR6][R18.64] ;  /* 0x0000000612177981 */ /* 0x000ea8000c1e1900 */
[----:B------:R-:W3:Y:S01]  /*0420*/  LDG.E R29, desc[UR6][R14.64] ;  /* 0x000000060e1d7981 */ /* 0x000ee2000c1e1900 */
[----:B------:R-:W-:-:S04]  /*0430*/  IMAD.WIDE R20, R0, 0x4, R16 ;  /* 0x0000000400147825 */ /* 0x000fc800078e0210 */
[----:B--2---:R-:W-:-:S04]  /*0440*/  FMUL R22, R22, R23 ;  /* 0x0000001716167220 */ /* 0x004fc80000400000 */
[----:B---3--:R-:W-:Y:S01]  /*0450*/  FMUL R29, R22, R29 ;  /* 0x0000001d161d7220 */ /* 0x008fe20000400000 */
[----:B------:R-:W-:-:S04]  /*0460*/  IMAD.WIDE R22, R6, 0x4, R18 ;  /* 0x0000000406167825 */ /* 0x000fc800078e0212 */
[----:B------:R1:W-:Y:S04]  /*0470*/  STG.E desc[UR6][R20.64], R29 ;  /* 0x0000001d14007986 */ /* 0x0003e8000c101906 */
[----:B------:R-:W2:Y:S04]  /*0480*/  LDG.E R24, desc[UR6][R12.64] ;  /* 0x000000060c187981 */ /* 0x000ea8000c1e1900 */
[----:B------:R-:W2:Y:S04]  /*0490*/  LDG.E R26, desc[UR6][R22.64] ;  /* 0x00000006161a7981 */ /* 0x000ea8000c1e1900 */
[----:B0-----:R-:W3:Y:S01]  /*04a0*/  LDG.E R27, desc[UR6][R14.64] ;  /* 0x000000060e1b7981 */ /* 0x001ee2000c1e1900 */
[----:B------:R-:W-:-:S04]  /*04b0*/  IMAD.WIDE R16, R0, 0x4, R20 ;  /* 0x0000000400107825 */ /* 0x000fc800078e0214 */
[----:B------:R-:W-:-:S04]  /*04c0*/  IMAD.WIDE R18, R6, 0x4, R22 ;  /* 0x0000000406127825 */ /* 0x000fc800078e0216 */
[----:B--2---:R-:W-:-:S04]  /*04d0*/  FMUL R24, R24, R26 ;  /* 0x0000001a18187220 */ /* 0x004fc80000400000 */
[----:B---3--:R-:W-:-:S05]  /*04e0*/  FMUL R27, R24, R27 ;  /* 0x0000001b181b7220 */ /* 0x008fca0000400000 */
[----:B------:R0:W-:Y:S04]  /*04f0*/  STG.E desc[UR6][R16.64], R27 ;  /* 0x0000001b10007986 */ /* 0x0001e8000c101906 */
[----:B------:R-:W2:Y:S04]  /*0500*/  LDG.E R24, desc[UR6][R12.64] ;  /* 0x000000060c187981 */ /* 0x000ea8000c1e1900 */
[----:B------:R-:W2:Y:S04]  /*0510*/  LDG.E R26, desc[UR6][R18.64] ;  /* 0x00000006121a7981 */ /* 0x000ea8000c1e1900 */
[----:B-1----:R-:W3:Y:S01]  /*0520*/  LDG.E R29, desc[UR6][R14.64] ;  /* 0x000000060e1d7981 */ /* 0x002ee2000c1e1900 */
[----:B------:R-:W-:-:S04]  /*0530*/  IMAD.WIDE R20, R0, 0x4, R16 ;  /* 0x0000000400147825 */ /* 0x000fc800078e0210 */
[----:B------:R-:W-:-:S04]  /*0540*/  IMAD.WIDE R22, R6, 0x4, R18 ;  /* 0x0000000406167825 */ /* 0x000fc800078e0212 */
[----:B--2---:R-:W-:-:S04]  /*0550*/  FMUL R24, R24, R26 ;  /* 0x0000001a18187220 */ /* 0x004fc80000400000 */
[----:B---3--:R-:W-:-:S05]  /*0560*/  FMUL R29, R24, R29 ;  /* 0x0000001d181d7220 */ /* 0x008fca0000400000 */
        /* <DEDUP_REMOVED lines=28> */
[----:B------:R-:W-:Y:S01]  /*0730*/  IMAD.WIDE R20, R0, 0x4, R16 ;  /* 0x0000000400147825 */ /* 0x000fe200078e0210 */
[----:B------:R-:W-:-:S04]  /*0740*/  IADD3 R10, PT, PT, R10, 0x8, RZ ;  /* 0x000000080a0a7810 */ /* 0x000fc80007ffe0ff */
[----:B------:R-:W-:Y:S02]  /*0750*/  ISETP.NE.AND P0, PT, R10, RZ, PT ;  /* 0x000000ff0a00720c */ /* 0x000fe40003f05270 */
[----:B------:R-:W-:Y:S02]  /*0760*/  LEA R25, R6, R25, 0x3 ;  /* 0x0000001906197211 */ /* 0x000fe400078e18ff */
[----:B------:R-:W-:Y:S01]  /*0770*/  LEA R11, R0, R11, 0x3 ;  /* 0x0000000b000b7211 */ /* 0x000fe200078e18ff */
[----:B--2---:R-:W-:-:S04]  /*0780*/  FMUL R24, R24, R19 ;  /* 0x0000001318187220 */ /* 0x004fc80000400000 */
[----:B---3--:R-:W-:-:S05]  /*0790*/  FMUL R29, R24, R29 ;  /* 0x0000001d181d7220 */ /* 0x008fca0000400000 */
[----:B------:R0:W-:Y:S01]  /*07a0*/  STG.E desc[UR6][R20.64], R29 ;  /* 0x0000001d14007986 */ /* 0x0001e2000c101906 */
[----:B------:R-:W-:Y:S05]  /*07b0*/  @P0 BRA `(.L_x_1) ;  /* 0xfffffff800e40947 */ /* 0x000fea000383ffff */
.L_x_0:
[----:B------:R-:W-:-:S13]  /*07c0*/  ISETP.NE.AND P0, PT, R2, RZ, PT ;  /* 0x000000ff0200720c */ /* 0x000fda0003f05270 */
[----:B------:R-:W-:Y:S05]  /*07d0*/  @!P0 BRA `(.L_x_2) ;  /* 0x0000000400408947 */ /* 0x000fea0003800000 */
[----:B------:R-:W-:Y:S02]  /*07e0*/  IADD3 R10, PT, PT, R2, -0x1, RZ ;  /* 0xffffffff020a7810 */ /* 0x000fe40007ffe0ff */
[----:B------:R-:W-:Y:S02]  /*07f0*/  LOP3.LUT P1, R22, R7, 0x3, RZ, 0xc0, !PT ;  /* 0x0000000307167812 */ /* 0x000fe4000782c0ff */
[----:B------:R-:W-:-:S13]  /*0800*/  ISETP.GE.U32.AND P0, PT, R10, 0x3, PT ;  /* 0x000000030a00780c */ /* 0x000fda0003f06070 */
[----:B------:R-:W-:Y:S05]  /*0810*/  @!P0 BRA `(.L_x_3) ;  /* 0x0000000000948947 */ /* 0x000fea0003800000 */
[----:B------:R-:W2:Y:S01]  /*0820*/  LDC.64 R10, c[0x0][0x390] ;  /* 0x0000e400ff0a7b82 */ /* 0x000ea20000000a00 */
[----:B0-----:R-:W-:Y:S01]  /*0830*/  IMAD R17, R8, R6, R9 ;  /* 0x0000000608117224 */ /* 0x001fe200078e0209 */
[----:B-1----:R-:W3:Y:S04]  /*0840*/  LDG.E R18, desc[UR6][R12.64] ;  /* 0x000000060c127981 */ /* 0x002ee8000c1e1900 */
[----:B------:R-:W4:Y:S01]  /*0850*/  LDG.E R21, desc[UR6][R14.64] ;  /* 0x000000060e157981 */ /* 0x000f22000c1e1900 */
[----:B--2---:R-:W-:Y:S02]  /*0860*/  IMAD.WIDE R10, R17, 0x4, R10 ;  /* 0x00000004110a7825 */ /* 0x004fe400078e020a */
[----:B------:R-:W0:Y:S03]  /*0870*/  LDC.64 R16, c[0x0][0x380] ;  /* 0x0000e000ff107b82 */ /* 0x000e260000000a00 */
[----:B------:R-:W3:Y:S01]  /*0880*/  LDG.E R19, desc[UR6][R10.64] ;  /* 0x000000060a137981 */ /* 0x000ee2000c1e1900 */
[----:B------:R-:W-:-:S04]  /*0890*/  IMAD R23, R0, R8, R3 ;  /* 0x0000000800177224 */ /* 0x000fc800078e0203 */
[----:B0-----:R-:W-:-:S04]  /*08a0*/  IMAD.WIDE R16, R23, 0x4, R16 ;  /* 0x0000000417107825 */ /* 0x001fc800078e0210 */
[----:B---3--:R-:W-:-:S04]  /*08b0*/  FMUL R18, R18, R19 ;  /* 0x0000001312127220 */ /* 0x008fc80000400000 */
[----:B----4-:R-:W-:Y:S01]  /*08c0*/  FMUL R23, R18, R21 ;  /* 0x0000001512177220 */ /* 0x010fe20000400000 */
        /* <DEDUP_REMOVED lines=18> */
[----:B------:R-:W3:Y:S04]  /*09f0*/  LDG.E R19, desc[UR6][R18.64] ;  /* 0x0000000612137981 */ /* 0x000ee8000c1e1900 */
[----:B------:R-:W3:Y:S04]  /*0a00*/  LDG.E R24, desc[UR6][R12.64] ;  /* 0x000000060c187981 */ /* 0x000ee8000c1e1900 */
[----:B-1----:R-:W4:Y:S01]  /*0a10*/  LDG.E R25, desc[UR6][R14.64] ;  /* 0x000000060e197981 */ /* 0x002f22000c1e1900 */
[----:B------:R-:W-:Y:S01]  /*0a20*/  IMAD.WIDE R10, R0, 0x4, R16 ;  /* 0x00000004000a7825 */ /* 0x000fe200078e0210 */
[----:B------:R-:W-:-:S03]  /*0a30*/  IADD3 R8, PT, PT, R8, 0x4, RZ ;  /* 0x0000000408087810 */ /* 0x000fc60007ffe0ff */
[----:B---3--:R-:W-:-:S04]  /*0a40*/  FMUL R24, R24, R19 ;  /* 0x0000001318187220 */ /* 0x008fc80000400000 */
[----:B----4-:R-:W-:-:S05]  /*0a50*/  FMUL R25, R24, R25 ;  /* 0x0000001918197220 */ /* 0x010fca0000400000 */
[----:B------:R2:W-:Y:S02]  /*0a60*/  STG.E desc[UR6][R10.64], R25 ;  /* 0x000000190a007986 */ /* 0x0005e4000c101906 */
.L_x_3:
[----:B------:R-:W-:Y:S05]  /*0a70*/  @!P1 BRA `(.L_x_2) ;  /* 0x0000000000989947 */ /* 0x000fea0003800000 */
[----:B------:R-:W-:Y:S02]  /*0a80*/  ISETP.NE.AND P0, PT, R22, 0x1, PT ;  /* 0x000000011600780c */ /* 0x000fe40003f05270 */
[----:B------:R-:W-:-:S04]  /*0a90*/  LOP3.LUT R7, R7, 0x1, RZ, 0xc0, !PT ;  /* 0x0000000107077812 */ /* 0x000fc800078ec0ff */
[----:B------:R-:W-:-:S07]  /*0aa0*/  ISETP.NE.U32.AND P1, PT, R7, 0x1, PT ;  /* 0x000000010700780c */ /* 0x000fce0003f25070 */
[----:B------:R-:W-:Y:S06]  /*0ab0*/  @!P0 BRA `(.L_x_4) ;  /* 0x0000000000548947 */ /* 0x000fec0003800000 */
[----:B--2---:R-:W2:Y:S01]  /*0ac0*/  LDC.64 R10, c[0x0][0x390] ;  /* 0x0000e400ff0a7b82 */ /* 0x004ea20000000a00 */
[----:B------:R-:W-:Y:S01]  /*0ad0*/  IMAD R7, R8, R6, R9 ;  /* 0x0000000608077224 */ /* 0x000fe200078e0209 */
[----:B01----:R-:W3:Y:S06]  /*0ae0*/  LDG.E R20, desc[UR6][R14.64] ;  /* 0x000000060e147981 */ /* 0x003eec000c1e1900 */
[----:B------:R-:W0:Y:S01]  /*0af0*/  LDC.64 R16, c[0x0][0x380] ;  /* 0x0000e000ff107b82 */ /* 0x000e220000000a00 */
[----:B--2---:R-:W-:Y:S02]  /*0b00*/  IMAD.WIDE R10, R7, 0x4, R10 ;  /* 0x00000004070a7825 */ /* 0x004fe400078e020a */
[----:B------:R-:W2:Y:S04]  /*0b10*/  LDG.E R7, desc[UR6][R12.64] ;  /* 0x000000060c077981 */ /* 0x000ea8000c1e1900 */
[----:B------:R-:W2:Y:S01]  /*0b20*/  LDG.E R18, desc[UR6][R10.64] ;  /* 0x000000060a127981 */ /* 0x000ea2000c1e1900 */
[----:B------:R-:W-:-:S04]  /*0b30*/  IMAD R19, R0, R8, R3 ;  /* 0x0000000800137224 */ /* 0x000fc800078e0203 */
[----:B0-----:R-:W-:-:S04]  /*0b40*/  IMAD.WIDE R16, R19, 0x4, R16 ;  /* 0x0000000413107825 */ /* 0x001fc800078e0210 */
[----:B--2---:R-:W-:Y:S01]  /*0b50*/  FMUL R7, R7, R18 ;  /* 0x0000001207077220 */ /* 0x004fe20000400000 */
[----:B------:R-:W-:-:S04]  /*0b60*/  IMAD.WIDE R18, R6, 0x4, R10 ;  /* 0x0000000406127825 */ /* 0x000fc800078e020a */
[----:B---3--:R-:W-:-:S05]  /*0b70*/  FMUL R7, R7, R20 ;  /* 0x0000001407077220 */ /* 0x008fca0000400000 */
[----:B------:R3:W-:Y:S04]  /*0b80*/  STG.E desc[UR6][R16.64], R7 ;  /* 0x0000000710007986 */ /* 0x0007e8000c101906 */
[----:B------:R-:W2:Y:S04]  /*0b90*/  LDG.E R19, desc[UR6][R18.64] ;  /* 0x0000000612137981 */ /* 0x000ea8000c1e1900 */
[----:B------:R-:W2:Y:S04]  /*0ba0*/  LDG.E R20, desc[UR6][R12.64] ;  /* 0x000000060c147981 */ /* 0x000ea8000c1e1900 */
[----:B------:R-:W4:Y:S01]  /*0bb0*/  LDG.E R21, desc[UR6][R14.64] ;  /* 0x000000060e157981 */ /* 0x000f22000c1e1900 */
[----:B------:R-:W-:Y:S01]  /*0bc0*/  IMAD.WIDE R10, R0, 0x4, R16 ;  /* 0x00000004000a7825 */ /* 0x000fe200078e0210 */
[----:B------:R-:W-:-:S03]  /*0bd0*/  IADD3 R8, PT, PT, R8, 0x2, RZ ;  /* 0x0000000208087810 */ /* 0x000fc60007ffe0ff */
[----:B--2---:R-:W-:-:S04]  /*0be0*/  FMUL R20, R20, R19 ;  /* 0x0000001314147220 */ /* 0x004fc80000400000 */
[----:B----4-:R-:W-:-:S05]  /*0bf0*/  FMUL R21, R20, R21 ;  /* 0x0000001514157220 */ /* 0x010fca0000400000 */
[----:B------:R3:W-:Y:S02]  /*0c00*/  STG.E desc[UR6][R10.64], R21 ;  /* 0x000000150a007986 */ /* 0x0007e4000c101906 */
.L_x_4:
[----:B------:R-:W-:Y:S05]  /*0c10*/  @P1 BRA `(.L_x_2) ;  /* 0x0000000000301947 */ /* 0x000fea0003800000 */
[----:B--23--:R-:W2:Y:S01]  /*0c20*/  LDC.64 R10, c[0x0][0x390] ;  /* 0x0000e400ff0a7b82 */ /* 0x00cea20000000a00 */
[----:B------:R-:W-:Y:S01]  /*0c30*/  IMAD R7, R8, R6, R9 ;  /* 0x0000000608077224 */ /* 0x000fe200078e0209 */
[----:B-1----:R-:W0:Y:S04]  /*0c40*/  LDG.E R12, desc[UR6][R12.64] ;  /* 0x000000060c0c7981 */ /* 0x002e28000c1e1900 */
[----:B------:R-:W3:Y:S01]  /*0c50*/  LDG.E R15, desc[UR6][R14.64] ;  /* 0x000000060e0f7981 */ /* 0x000ee2000c1e1900 */
[----:B--2---:R-:W-:Y:S02]  /*0c60*/  IMAD.WIDE R6, R7, 0x4, R10 ;  /* 0x0000000407067825 */ /* 0x004fe400078e020a */
[----:B------:R-:W1:Y:S04]  /*0c70*/  LDC.64 R10, c[0x0][0x380] ;  /* 0x0000e000ff0a7b82 */ /* 0x000e680000000a00 */
[----:B------:R-:W0:Y:S01]  /*0c80*/  LDG.E R7, desc[UR6][R6.64] ;  /* 0x0000000606077981 */ /* 0x000e22000c1e1900 */
[----:B------:R-:W-:-:S04]  /*0c90*/  IMAD R9, R0, R8, R3 ;  /* 0x0000000800097224 */ /* 0x000fc800078e0203 */
[----:B-1----:R-:W-:-:S04]  /*0ca0*/  IMAD.WIDE R8, R9, 0x4, R10 ;  /* 0x0000000409087825 */ /* 0x002fc800078e020a */
[----:B0-----:R-:W-:-:S04]  /*0cb0*/  FMUL R16, R12, R7 ;  /* 0x000000070c107220 */ /* 0x001fc80000400000 */
[----:B---3--:R-:W-:-:S05]  /*0cc0*/  FMUL R11, R16, R15 ;  /* 0x0000000f100b7220 */ /* 0x008fca0000400000 */
[----:B------:R4:W-:Y:S02]  /*0cd0*/  STG.E desc[UR6][R8.64], R11 ;  /* 0x0000000b08007986 */ /* 0x0009e4000c101906 */
.L_x_2:
[----:B------:R-:W5:Y:S01]  /*0ce0*/  LDCU UR4, c[0x0][0x3a0] ;  /* 0x00007400ff0477ac */ /* 0x000f620008000800 */
[----:B------:R-:W-:-:S04]  /*0cf0*/  IADD3 R3, PT, PT, R4, R3, RZ ;  /* 0x0000000304037210 */ /* 0x000fc80007ffe0ff */
[----:B-----5:R-:W-:-:S13]  /*0d00*/  ISETP.GE.AND P0, PT, R3, UR4, PT ;  /* 0x0000000403007c0c */ /* 0x020fda000bf06270 */
[----:B------:R-:W-:Y:S05]  /*0d10*/  @!P0 BRA `(.L_x_5) ;  /* 0xfffffff400048947 */ /* 0x000fea000383ffff */
[----:B-1----:R-:W-:Y:S05]  /*0d20*/  EXIT ;  /* 0x000000000000794d */ /* 0x002fea0003800000 */
.L_x_6:
[----:B------:R-:W-:-:S00]  /*0d30*/  BRA `(.L_x_6) ;  /* 0xfffffffc00fc7947 */ /* 0x000fc0000383ffff */
[----:B------:R-:W-:-:S00]  /*0d40*/  NOP ;  /* 0x0000000000007918 */ /* 0x000fc00000000000 */
        /* <DEDUP_REMOVED lines=11> */
.L_x_200:


//--------------------- .text._Z25gpuTemplateApplyJacNormalIdEvPT_S1_S1_S1_iiii --------------------------
	.section	.text._Z25gpuTemplateApplyJacNormalIdEvPT_S1_S1_S1_iiii,"ax",@progbits
	.align	128
        .global         _Z25gpuTemplateApplyJacNormalIdEvPT_S1_S1_S1_iiii
        .type           _Z25gpuTemplateApplyJacNormalIdEvPT_S1_S1_S1_iiii,@function
        .size           _Z25gpuTemplateApplyJacNormalIdEvPT_S1_S1_S1_iiii,(.L_x_201 - _Z25gpuTemplateApplyJacNormalIdEvPT_S1_S1_S1_iiii)
        .other          _Z25gpuTemplateApplyJacNormalIdEvPT_S1_S1_S1_iiii,@"STO_CUDA_ENTRY STV_DEFAULT"
_Z25gpuTemplateApplyJacNormalIdEvPT_S1_S1_S1_iiii:
.text._Z25gpuTemplateApplyJacNormalIdEvPT_S1_S1_S1_iiii:
        /* <DEDUP_REMOVED lines=15> */
[C---:B------:R-:W-:Y:S01]  /*00f0*/  LOP3.LUT R2, R9.reuse, 0x7, RZ, 0xc0, !PT ;  /* 0x0000000709027812 */ /* 0x040fe200078ec0ff */
[----:B------:R-:W1:Y:S01]  /*0100*/  LDCU.64 UR6, c[0x0][0x358] ;  /* 0x00006b00ff0677ac */ /* 0x000e620008000a00 */
[----:B------:R-:W-:Y:S02]  /*0110*/  LOP3.LUT R4, R9, 0x3, RZ, 0xc0, !PT ;  /* 0x0000000309047812 */ /* 0x000fe400078ec0ff */
[----:B------:R-:W-:Y:S01]  /*0120*/  IADD3 R7, PT, PT, -R3, RZ, RZ ;  /* 0x000000ff03077210 */ /* 0x000fe20007ffe1ff */
[----:B0-----:R-:W-:-:S07]  /*0130*/  IMAD R6, R6, UR4, RZ ;  /* 0x0000000406067c24 */ /* 0x001fce000f8e02ff */
.L_x_12:
[----:B0-----:R-:W0:Y:S01]  /*0140*/  LDC R23, c[0x0][0x3a4] ;  /* 0x0000e900ff177b82 */ /* 0x001e220000000800 */
[----:B------:R-:W-:Y:S02]  /*0150*/  IABS R26, R5 ;  /* 0x00000005001a7213 */ /* 0x000fe40000000000 */
[----:B------:R-:W-:Y:S02]  /*0160*/  ISETP.GE.AND P2, PT, R5, RZ, PT ;  /* 0x000000ff0500720c */ /* 0x000fe40003f46270 */
[----:B------:R-:W-:-:S03]  /*0170*/  MOV R27, RZ ;  /* 0x000000ff001b7202 */ /* 0x000fc60000000f00 */
[----:B--2---:R-:W2:Y:S01]  /*0180*/  LDC R22, c[0x0][0x3ac] ;  /* 0x0000eb00ff167b82 */ /* 0x004ea20000000800 */
[----:B0--3--:R-:W-:-:S04]  /*0190*/  IABS R13, R23 ;  /* 0x00000017000d7213 */ /* 0x009fc80000000000 */
[----:B------:R-:W0:Y:S08]  /*01a0*/  I2F.RP R10, R13 ;  /* 0x0000000d000a7306 */ /* 0x000e300000209400 */
[----:B0-----:R-:W0:Y:S02]  /*01b0*/  MUFU.RCP R10, R10 ;  /* 0x0000000a000a7308 */ /* 0x001e240000001000 */
[----:B0-----:R-:W-:-:S06]  /*01c0*/  IADD3 R8, PT, PT, R10, 0xffffffe, RZ ;  /* 0x0ffffffe0a087810 */ /* 0x001fcc0007ffe0ff */
[----:B------:R0:W3:Y:S02]  /*01d0*/  F2I.FTZ.U32.TRUNC.NTZ R9, R8 ;  /* 0x0000000800097305 */ /* 0x0000e4000021f000 */
[----:B0-----:R-:W-:Y:S01]  /*01e0*/  HFMA2 R8, -RZ, RZ, 0, 0 ;  /* 0x00000000ff087431 */ /* 0x001fe200000001ff */
[----:B---3--:R-:W-:-:S05]  /*01f0*/  IADD3 R12, PT, PT, RZ, -R9, RZ ;  /* 0x80000009ff0c7210 */ /* 0x008fca0007ffe0ff */
[----:B------:R-:W-:-:S04]  /*0200*/  IMAD R11, R12, R13, RZ ;  /* 0x0000000d0c0b7224 */ /* 0x000fc800078e02ff */
[----:B------:R-:W-:Y:S02]  /*0210*/  IMAD.HI.U32 R9, R9, R11, R8 ;  /* 0x0000000b09097227 */ /* 0x000fe400078e0008 */
[----:B------:R-:W0:Y:S04]  /*0220*/  LDC.64 R10, c[0x0][0x398] ;  /* 0x0000e600ff0a7b82 */ /* 0x000e280000000a00 */
[----:B------:R-:W-:-:S05]  /*0230*/  IMAD.HI.U32 R9, R9, R26, RZ ;  /* 0x0000001a09097227 */ /* 0x000fca00078e00ff */
[----:B------:R-:W-:-:S05]  /*0240*/  IADD3 R9, PT, PT, -R9, RZ, RZ ;  /* 0x000000ff09097210 */ /* 0x000fca0007ffe1ff */
[C---:B------:R-:W-:Y:S02]  /*0250*/  IMAD R26, R13.reuse, R9, R26 ;  /* 0x000000090d1a7224 */ /* 0x040fe400078e021a */
[----:B------:R-:W3:Y:S03]  /*0260*/  LDC.64 R8, c[0x0][0x388] ;  /* 0x0000e200ff087b82 */ /* 0x000ee60000000a00 */
[----:B------:R-:W-:-:S13]  /*0270*/  ISETP.GT.U32.AND P0, PT, R13, R26, PT ;  /* 0x0000001a0d00720c */ /* 0x000fda0003f04070 */
[----:B------:R-:W-:Y:S02]  /*0280*/  @!P0 IADD3 R26, PT, PT, R26, -R13, RZ ;  /* 0x8000000d1a1a8210 */ /* 0x000fe40007ffe0ff */
[----:B------:R-:W-:Y:S02]  /*0290*/  ISETP.NE.AND P0, PT, R23, RZ, PT ;  /* 0x000000ff1700720c */ /* 0x000fe40003f05270 */
[----:B------:R-:W-:Y:S01]  /*02a0*/  ISETP.GT.U32.AND P1, PT, R13, R26, PT ;  /* 0x0000001a0d00720c */ /* 0x000fe20003f24070 */
[----:B---3--:R-:W-:-:S12]  /*02b0*/  IMAD.WIDE R8, R5, 0x8, R8 ;  /* 0x0000000805087825 */ /* 0x008fd800078e0208 */
[----:B------:R-:W-:Y:S02]  /*02c0*/  @!P1 IADD3 R26, PT, PT, R26, -R13, RZ ;  /* 0x8000000d1a1a9210 */ /* 0x000fe40007ffe0ff */
[----:B--2---:R-:W-:Y:S02]  /*02d0*/  ISETP.GE.U32.AND P1, PT, R22, 0x8, PT ;  /* 0x000000081600780c */ /* 0x004fe40003f26070 */
[----:B------:R-:W-:Y:S02]  /*02e0*/  @!P2 IADD3 R26, PT, PT, -R26, RZ, RZ ;  /* 0x000000ff1a1aa210 */ /* 0x000fe40007ffe1ff */
[----:B------:R-:W-:-:S05]  /*02f0*/  @!P0 LOP3.LUT R26, RZ, R23, RZ, 0x33, !PT ;  /* 0x00000017ff1a8212 */ /* 0x000fca00078e33ff */
[----:B0-----:R-:W-:-:S04]  /*0300*/  IMAD.WIDE R10, R26, 0x8, R10 ;  /* 0x000000081a0a7825 */ /* 0x001fc800078e020a */
[----:B------:R-:W-:Y:S05]  /*0310*/  @!P1 BRA `(.L_x_7) ;  /* 0x00000004002c9947 */ /* 0x000fea0003800000 */
[----:B------:R-:W-:Y:S02]  /*0320*/  MOV R28, R26 ;  /* 0x0000001a001c7202 */ /* 0x000fe40000000f00 */
[----:B------:R-:W-:Y:S02]  /*0330*/  MOV R27, R5 ;  /* 0x00000005001b7202 */ /* 0x000fe40000000f00 */
[----:B------:R-:W-:-:S07]  /*0340*/  MOV R29, R7 ;  /* 0x00000007001d7202 */ /* 0x000fce0000000f00 */
.L_x_8:
[----:B0-----:R-:W0:Y:S01]  /*0350*/  LDC.64 R14, c[0x0][0x390] ;  /* 0x0000e400ff0e7b82 */ /* 0x001e220000000a00 */
[----:B-1----:R-:W2:Y:S04]  /*0360*/  LDG.E.64 R16, desc[UR6][R8.64] ;  /* 0x0000000608107981 */ /* 0x002ea8000c1e1b00 */
[----:B------:R-:W3:Y:S03]  /*0370*/  LDG.E.64 R20, desc[UR6][R10.64] ;  /* 0x000000060a147981 */ /* 0x000ee6000c1e1b00 */
[----:B------:R-:W1:Y:S01]  /*0380*/  LDC.64 R24, c[0x0][0x380] ;  /* 0x0000e000ff187b82 */ /* 0x000e620000000a00 */
[----:B0-----:R-:W-:-:S05]  /*0390*/  IMAD.WIDE R14, R28, 0x8, R14 ;  /* 0x000000081c0e7825 */ /* 0x001fca00078e020e */
[----:B------:R0:W2:Y:S01]  /*03a0*/  LDG.E.64 R12, desc[UR6][R14.64] ;  /* 0x000000060e0c7981 */ /* 0x0000a2000c1e1b00 */
[----:B-1----:R-:W-:-:S04]  /*03b0*/  IMAD.WIDE R24, R27, 0x8, R24 ;  /* 0x000000081b187825 */ /* 0x002fc800078e0218 */
[----:B0-----:R-:W-:Y:S01]  /*03c0*/  IMAD.WIDE R14, R23, 0x8, R14 ;  /* 0x00000008170e7825 */ /* 0x001fe200078e020e */
[----:B--2---:R-:W-:-:S08]  /*03d0*/  DMUL R12, R16, R12 ;  /* 0x0000000c100c7228 */ /* 0x004fd00000000000 */
[----:B---3--:R-:W-:-:S07]  /*03e0*/  DMUL R20, R12, R20 ;  /* 0x000000140c147228 */ /* 0x008fce0000000000 */
[----:B------:R0:W-:Y:S04]  /*03f0*/  STG.E.64 desc[UR6][R24.64], R20 ;  /* 0x0000001418007986 */ /* 0x0001e8000c101b06 */
[----:B------:R-:W2:Y:S04]  /*0400*/  LDG.E.64 R16, desc[UR6][R8.64] ;  /* 0x0000000608107981 */ /* 0x000ea8000c1e1b00 */
[----:B------:R1:W2:Y:S04]  /*0410*/  LDG.E.64 R12, desc[UR6][R14.64] ;  /* 0x000000060e0c7981 */ /* 0x0002a8000c1e1b00 */
[----:B------:R-:W3:Y:S01]  /*0420*/  LDG.E.64 R18, desc[UR6][R10.64] ;  /* 0x000000060a127981 */ /* 0x000ee2000c1e1b00 */
[----:B0-----:R-:W-:-:S04]  /*0430*/  IMAD.WIDE R20, R0, 0x8, R24 ;  /* 0x0000000800147825 */ /* 0x001fc800078e0218 */
[----:B-1----:R-:W-:Y:S01]  /*0440*/  IMAD.WIDE R14, R23, 0x8, R14 ;  /* 0x00000008170e7825 */ /* 0x002fe200078e020e */
        /* <DEDUP_REMOVED lines=30> */
[----:B-1----:R-:W-:Y:S01]  /*0630*/  IMAD.WIDE R14, R23, 0x8, R14 ;  /* 0x00000008170e7825 */ /* 0x002fe200078e020e */
[----:B--2---:R-:W-:-:S08]  /*0640*/  DMUL R12, R16, R12 ;  /* 0x0000000c100c7228 */ /* 0x004fd00000000000 */
[----:B---3--:R-:W-:Y:S01]  /*0650*/  DMUL R24, R12, R24 ;  /* 0x000000180c187228 */ /* 0x008fe20000000000 */
[----:B------:R-:W-:-:S06]  /*0660*/  IMAD.WIDE R12, R0, 0x8, R20 ;  /* 0x00000008000c7825 */ /* 0x000fcc00078e0214 */
[----:B------:R1:W-:Y:S04]  /*0670*/  STG.E.64 desc[UR6][R12.64], R24 ;  /* 0x000000180c007986 */ /* 0x0003e8000c101b06 */
[----:B------:R-:W2:Y:S04]  /*0680*/  LDG.E.64 R16, desc[UR6][R8.64] ;  /* 0x0000000608107981 */ /* 0x000ea8000c1e1b00 */
[----:B0-----:R-:W2:Y:S04]  /*0690*/  LDG.E.64 R18, desc[UR6][R14.64] ;  /* 0x000000060e127981 */ /* 0x001ea8000c1e1b00 */
[----:B------:R-:W3:Y:S01]  /*06a0*/  LDG.E.64 R20, desc[UR6][R10.64] ;  /* 0x000000060a147981 */ /* 0x000ee2000c1e1b00 */
[----:B--2---:R-:W-:Y:S01]  /*06b0*/  DMUL R16, R16, R18 ;  /* 0x0000001210107228 */ /* 0x004fe20000000000 */
[----:B------:R-:W-:-:S07]  /*06c0*/  IMAD.WIDE R18, R23, 0x8, R14 ;  /* 0x0000000817127825 */ /* 0x000fce00078e020e */
[----:B---3--:R-:W-:Y:S01]  /*06d0*/  DMUL R20, R16, R20 ;  /* 0x0000001410147228 */ /* 0x008fe20000000000 */
[----:B------:R-:W-:-:S06]  /*06e0*/  IMAD.WIDE R16, R0, 0x8, R12 ;  /* 0x0000000800107825 */ /* 0x000fcc00078e020c */
[----:B------:R0:W-:Y:S04]  /*06f0*/  STG.E.64 desc[UR6][R16.64], R20 ;  /* 0x0000001410007986 */ /* 0x0001e8000c101b06 */
[----:B------:R-:W2:Y:S04]  /*0700*/  LDG.E.64 R18, desc[UR6][R18.64] ;  /* 0x0000000612127981 */ /* 0x000ea8000c1e1b00 */
[----:B-1----:R-:W3:Y:S04]  /*0710*/  LDG.E.64 R12, desc[UR6][R10.64] ;  /* 0x000000060a0c7981 */ /* 0x002ee8000c1e1b00 */
[----:B0-----:R-:W2:Y:S01]  /*0720*/  LDG.E.64 R20, desc[UR6][R8.64] ;  /* 0x0000000608147981 */ /* 0x001ea2000c1e1b00 */
[----:B------:R-:W-:Y:S01]  /*0730*/  IMAD.WIDE R14, R0, 0x8, R16 ;  /* 0x00000008000e7825 */ /* 0x000fe200078e0210 */
[----:B------:R-:W-:-:S04]  /*0740*/  IADD3 R29, PT, PT, R29, 0x8, RZ ;  /* 0x000000081d1d7810 */ /* 0x000fc80007ffe0ff */
[----:B------:R-:W-:Y:S02]  /*0750*/  ISETP.NE.AND P0, PT, R29, RZ, PT ;  /* 0x000000ff1d00720c */ /* 0x000fe40003f05270 */
[----:B------:R-:W-:Y:S02]  /*0760*/  LEA R28, R23, R28, 0x3 ;  /* 0x0000001c171c7211 */ /* 0x000fe400078e18ff */
[----:B------:R-:W-:Y:S01]  /*0770*/  LEA R27, R0, R27, 0x3 ;  /* 0x0000001b001b7211 */ /* 0x000fe200078e18ff */
[----:B--2---:R-:W-:-:S08]  /*0780*/  DMUL R18, R20, R18 ;  /* 0x0000001214127228 */ /* 0x004fd00000000000 */
[----:B---3--:R-:W-:-:S07]  /*0790*/  DMUL R12, R18, R12 ;  /* 0x0000000c120c7228 */ /* 0x008fce0000000000 */
[----:B------:R0:W-:Y:S01]  /*07a0*/  STG.E.64 desc[UR6][R14.64], R12 ;  /* 0x0000000c0e007986 */ /* 0x0001e2000c101b06 */
[----:B------:R-:W-:Y:S05]  /*07b0*/  @P0 BRA `(.L_x_8) ;  /* 0xfffffff800e40947 */ /* 0x000fea000383ffff */
[----:B------:R-:W-:-:S07]  /*07c0*/  MOV R27, R3 ;  /* 0x00000003001b7202 */ /* 0x000fce0000000f00 */
.L_x_7:
[----:B------:R-:W-:-:S13]  /*07d0*/  ISETP.NE.AND P0, PT, R2, RZ, PT ;  /* 0x000000ff0200720c */ /* 0x000fda0003f05270 */
[----:B------:R-:W-:Y:S05]  /*07e0*/  @!P0 BRA `(.L_x_9) ;  /* 0x00000004003c8947 */ /* 0x000fea0003800000 */
[----:B0-----:R-:W-:Y:S02]  /*07f0*/  IADD3 R12, PT, PT, R2, -0x1, RZ ;  /* 0xffffffff020c7810 */ /* 0x001fe40007ffe0ff */
[----:B------:R-:W-:Y:S02]  /*0800*/  ISETP.NE.AND P1, PT, R4, RZ, PT ;  /* 0x000000ff0400720c */ /* 0x000fe40003f25270 */
[----:B------:R-:W-:-:S13]  /*0810*/  ISETP.GE.U32.AND P0, PT, R12, 0x3, PT ;  /* 0x000000030c00780c */ /* 0x000fda0003f06070 */
[----:B------:R-:W-:Y:S05]  /*0820*/  @!P0 BRA `(.L_x_10) ;  /* 0x0000000000948947 */ /* 0x000fea0003800000 */
[----:B------:R-:W0:Y:S01]  /*0830*/  LDC.64 R20, c[0x0][0x390] ;  /* 0x0000e400ff147b82 */ /* 0x000e220000000a00 */
[----:B------:R-:W-:Y:S01]  /*0840*/  IMAD R13, R27, R23, R26 ;  /* 0x000000171b0d7224 */ /* 0x000fe200078e021a */
[----:B-1----:R-:W2:Y:S04]  /*0850*/  LDG.E.64 R16, desc[UR6][R8.64] ;  /* 0x0000000608107981 */ /* 0x002ea8000c1e1b00 */
[----:B------:R-:W3:Y:S02]  /*0860*/  LDG.E.64 R18, desc[UR6][R10.64] ;  /* 0x000000060a127981 */ /* 0x000ee4000c1e1b00 */
[----:B------:R-:W1:Y:S01]  /*0870*/  LDC.64 R14, c[0x0][0x380] ;  /* 0x0000e000ff0e7b82 */ /* 0x000e620000000a00 */
[----:B0-----:R-:W-:-:S05]  /*0880*/  IMAD.WIDE R20, R13, 0x8, R20 ;  /* 0x000000080d147825 */ /* 0x001fca00078e0214 */
[----:B------:R-:W2:Y:S01]  /*0890*/  LDG.E.64 R12, desc[UR6][R20.64] ;  /* 0x00000006140c7981 */ /* 0x000ea2000c1e1b00 */
[----:B------:R-:W-:Y:S01]  /*08a0*/  IMAD.WIDE R28, R23, 0x8, R20 ;  /* 0x00000008171c7825 */ /* 0x000fe200078e0214 */
[----:B--2---:R-:W-:-:S03]  /*08b0*/  DMUL R12, R16, R12 ;  /* 0x0000000c100c7228 */ /* 0x004fc60000000000 */
[----:B------:R-:W-:-:S04]  /*08c0*/  IMAD R17, R0, R27, R5 ;  /* 0x0000001b00117224 */ /* 0x000fc800078e0205 */
[----:B-1----:R-:W-:Y:S01]  /*08d0*/  IMAD.WIDE R14, R17, 0x8, R14 ;  /* 0x00000008110e7825 */ /* 0x002fe200078e020e */
[----:B---3--:R-:W-:-:S07]  /*08e0*/  DMUL R18, R12, R18 ;  /* 0x000000120c127228 */ /* 0x008fce0000000000 */
[----:B------:R0:W-:Y:S04]  /*08f0*/  STG.E.64 desc[UR6][R14.64], R18 ;  /* 0x000000120e007986 */ /* 0x0001e8000c101b06 */
[----:B------:R-:W2:Y:S04]  /*0900*/  LDG.E.64 R16, desc[UR6][R8.64] ;  /* 0x0000000608107981 */ /* 0x000ea8000c1e1b00 */
[----:B------:R-:W2:Y:S04]  /*0910*/  LDG.E.64 R12, desc[UR6][R28.64] ;  /* 0x000000061c0c7981 */ /* 0x000ea8000c1e1b00 */
[----:B------:R-:W3:Y:S01]  /*0920*/  LDG.E.64 R24, desc[UR6][R10.64] ;  /* 0x000000060a187981 */ /* 0x000ee2000c1e1b00 */
[----:B------:R-:W-:Y:S01]  /*0930*/  IMAD.WIDE R20, R0, 0x8, R14 ;  /* 0x0000000800147825 */ /* 0x000fe200078e020e */
[----:B--2---:R-:W-:-:S03]  /*0940*/  DMUL R12, R16, R12 ;  /* 0x0000000c100c7228 */ /* 0x004fc60000000000 */
[----:B------:R-:W-:-:S05]  /*0950*/  IMAD.WIDE R16, R23, 0x8, R28 ;  /* 0x0000000817107825 */ /* 0x000fca00078e021c */
[----:B---3--:R-:W-:-:S07]  /*0960*/  DMUL R24, R12, R24 ;  /* 0x000000180c187228 */ /* 0x008fce0000000000 */
[----:B------:R-:W-:Y:S04]  /*0970*/  STG.E.64 desc[UR6][R20.64], R24 ;  /* 0x0000001814007986 */ /* 0x000fe8000c101b06 */
[----:B0-----:R-:W2:Y:S04]  /*0980*/  LDG.E.64 R18, desc[UR6][R8.64] ;  /* 0x0000000608127981 */ /* 0x001ea8000c1e1b00 */
[----:B------:R-:W2:Y:S04]  /*0990*/  LDG.E.64 R12, desc[UR6][R16.64] ;  /* 0x00000006100c7981 */ /* 0x000ea8000c1e1b00 */
[----:B------:R-:W3:Y:S01]  /*09a0*/  LDG.E.64 R14, desc[UR6][R10.64] ;  /* 0x000000060a0e7981 */ /* 0x000ee2000c1e1b00 */
[----:B--2---:R-:W-:Y:S01]  /*09b0*/  DMUL R12, R18, R12 ;  /* 0x0000000c120c7228 */ /* 0x004fe20000000000 */
[----:B------:R-:W-:-:S07]  /*09c0*/  IMAD.WIDE R18, R23, 0x8, R16 ;  /* 0x0000000817127825 */ /* 0x000fce00078e0210 */
[----:B---3--:R-:W-:Y:S01]  /*09d0*/  DMUL R14, R12, R14 ;  /* 0x0000000e0c0e7228 */ /* 0x008fe20000000000 */
[----:B------:R-:W-:-:S06]  /*09e0*/  IMAD.WIDE R12, R0, 0x8, R20 ;  /* 0x00000008000c7825 */ /* 0x000fcc00078e0214 */
[----:B------:R0:W-:Y:S04]  /*09f0*/  STG.E.64 desc[UR6][R12.64], R14 ;  /* 0x0000000e0c007986 */ /* 0x0001e8000c101b06 */
[----:B------:R-:W2:Y:S04]  /*0a00*/  LDG.E.64 R18, desc[UR6][R18.64] ;  /* 0x0000000612127981 */ /* 0x000ea8000c1e1b00 */
[----:B------:R-:W2:Y:S04]  /*0a10*/  LDG.E.64 R28, desc[UR6][R8.64] ;  /* 0x00000006081c7981 */ /* 0x000ea8000c1e1b00 */
[----:B0-----:R-:W3:Y:S01]  /*0a20*/  LDG.E.64 R14, desc[UR6][R10.64] ;  /* 0x000000060a0e7981 */ /* 0x001ee2000c1e1b00 */
[----:B------:R-:W-:Y:S01]  /*0a30*/  IMAD.WIDE R20, R0, 0x8, R12 ;  /* 0x0000000800147825 */ /* 0x000fe200078e020c */
[----:B------:R-:W-:Y:S01]  /*0a40*/  IADD3 R27, PT, PT, R27, 0x4, RZ ;  /* 0x000000041b1b7810 */ /* 0x000fe20007ffe0ff */
[----:B--2---:R-:W-:-:S08]  /*0a50*/  DMUL R18, R28, R18 ;  /* 0x000000121c127228 */ /* 0x004fd00000000000 */
[----:B---3--:R-:W-:-:S07]  /*0a60*/  DMUL R16, R18, R14 ;  /* 0x0000000e12107228 */ /* 0x008fce0000000000 */
[----:B------:R0:W-:Y:S04]  /*0a70*/  STG.E.64 desc[UR6][R20.64], R16 ;  /* 0x0000001014007986 */ /* 0x0001e8000c101b06 */
.L_x_10:
[----:B------:R-:W-:Y:S05]  /*0a80*/  @!P1 BRA `(.L_x_9) ;  /* 0x0000000000949947 */ /* 0x000fea0003800000 */
[----:B------:R-:W-:Y:S02]  /*0a90*/  ISETP.NE.AND P0, PT, R4, 0x1, PT ;  /* 0x000000010400780c */ /* 0x000fe40003f05270 */
[----:B------:R-:W-:-:S11]  /*0aa0*/  LOP3.LUT P1, RZ, R22, 0x1, RZ, 0xc0, !PT ;  /* 0x0000000116ff7812 */ /* 0x000fd6000782c0ff */
[----:B------:R-:W-:Y:S05]  /*0ab0*/  @!P0 BRA `(.L_x_11) ;  /* 0x0000000000548947 */ /* 0x000fea0003800000 */
[----:B------:R-:W2:Y:S01]  /*0ac0*/  LDC.64 R12, c[0x0][0x390] ;  /* 0x0000e400ff0c7b82 */ /* 0x000ea20000000a00 */
[----:B------:R-:W-:Y:S01]  /*0ad0*/  IMAD R15, R27, R23, R26 ;  /* 0x000000171b0f7224 */ /* 0x000fe200078e021a */
[----:B01----:R-:W3:Y:S04]  /*0ae0*/  LDG.E.64 R20, desc[UR6][R8.64] ;  /* 0x0000000608147981 */ /* 0x003ee8000c1e1b00 */
[----:B------:R-:W4:Y:S01]  /*0af0*/  LDG.E.64 R16, desc[UR6][R10.64] ;  /* 0x000000060a107981 */ /* 0x000f22000c1e1b00 */
[----:B--2---:R-:W-:Y:S02]  /*0b00*/  IMAD.WIDE R12, R15, 0x8, R12 ;  /* 0x000000080f0c7825 */ /* 0x004fe400078e020c */
[----:B------:R-:W0:Y:S03]  /*0b10*/  LDC.64 R14, c[0x0][0x380] ;  /* 0x0000e000ff0e7b82 */ /* 0x000e260000000a00 */
[----:B------:R-:W3:Y:S02]  /*0b20*/  LDG.E.64 R18, desc[UR6][R12.64] ;  /* 0x000000060c127981 */ /* 0x000ee4000c1e1b00 */
[----:B---3--:R-:W-:Y:S01]  /*0b30*/  DMUL R20, R20, R18 ;  /* 0x0000001214147228 */ /* 0x008fe20000000000 */
[----:B------:R-:W-:-:S04]  /*0b40*/  IMAD R19, R0, R27, R5 ;  /* 0x0000001b00137224 */ /* 0x000fc800078e0205 */
[----:B0-----:R-:W-:-:S03]  /*0b50*/  IMAD.WIDE R14, R19, 0x8, R14 ;  /* 0x00000008130e7825 */ /* 0x001fc600078e020e */
[----:B----4-:R-:W-:Y:S01]  /*0b60*/  DMUL R20, R20, R16 ;  /* 0x0000001014147228 */ /* 0x010fe20000000000 */
[----:B------:R-:W-:-:S06]  /*0b70*/  IMAD.WIDE R16, R23, 0x8, R12 ;  /* 0x0000000817107825 */ /* 0x000fcc00078e020c */
[----:B------:R2:W-:Y:S04]  /*0b80*/  STG.E.64 desc[UR6][R14.64], R20 ;  /* 0x000000140e007986 */ /* 0x0005e8000c101b06 */
[----:B------:R-:W3:Y:S04]  /*0b90*/  LDG.E.64 R16, desc[UR6][R16.64] ;  /* 0x0000000610107981 */ /* 0x000ee8000c1e1b00 */
[----:B------:R-:W3:Y:S04]  /*0ba0*/  LDG.E.64 R18, desc[UR6][R8.64] ;  /* 0x0000000608127981 */ /* 0x000ee8000c1e1b00 */
[----:B------:R-:W4:Y:S01]  /*0bb0*/  LDG.E.64 R12, desc[UR6][R10.64] ;  /* 0x000000060a0c7981 */ /* 0x000f22000c1e1b00 */
[----:B------:R-:W-:Y:S01]  /*0bc0*/  IADD3 R27, PT, PT, R27, 0x2, RZ ;  /* 0x000000021b1b7810 */ /* 0x000fe20007ffe0ff */
[----:B---3--:R-:W-:-:S08]  /*0bd0*/  DMUL R18, R18, R16 ;  /* 0x0000001012127228 */ /* 0x008fd00000000000 */
[----:B----4-:R-:W-:Y:S01]  /*0be0*/  DMUL R12, R18, R12 ;  /* 0x0000000c120c7228 */ /* 0x010fe20000000000 */
[----:B------:R-:W-:-:S06]  /*0bf0*/  IMAD.WIDE R18, R0, 0x8, R14 ;  /* 0x0000000800127825 */ /* 0x000fcc00078e020e */
[----:B------:R2:W-:Y:S04]  /*0c00*/  STG.E.64 desc[UR6][R18.64], R12 ;  /* 0x0000000c12007986 */ /* 0x0005e8000c101b06 */
.L_x_11:
[----:B------:R-:W-:Y:S05]  /*0c10*/  @!P1 BRA `(.L_x_9) ;  /* 0x0000000000309947 */ /* 0x000fea0003800000 */
[----:B--2---:R-:W2:Y:S01]  /*0c20*/  LDC.64 R14, c[0x0][0x390] ;  /* 0x0000e400ff0e7b82 */ /* 0x004ea20000000a00 */
[----:B------:R-:W-:Y:S01]  /*0c30*/  IMAD R23, R27, R23, R26 ;  /* 0x000000171b177224 */ /* 0x000fe200078e021a */
[----:B-1----:R-:W0:Y:S04]  /*0c40*/  LDG.E.64 R8, desc[UR6][R8.64] ;  /* 0x0000000608087981 */ /* 0x002e28000c1e1b00 */
[----:B------:R-:W3:Y:S02]  /*0c50*/  LDG.E.64 R10, desc[UR6][R10.64] ;  /* 0x000000060a0a7981 */ /* 0x000ee4000c1e1b00 */
[----:B------:R-:W1:Y:S01]  /*0c60*/  LDC.64 R12, c[0x0][0x380] ;  /* 0x0000e000ff0c7b82 */ /* 0x000e620000000a00 */
[----:B--2---:R-:W-:-:S06]  /*0c70*/  IMAD.WIDE R14, R23, 0x8, R14 ;  /* 0x00000008170e7825 */ /* 0x004fcc00078e020e */
[----:B------:R-:W0:Y:S01]  /*0c80*/  LDG.E.64 R14, desc[UR6][R14.64] ;  /* 0x000000060e0e7981 */ /* 0x000e22000c1e1b00 */
[----:B------:R-:W-:-:S04]  /*0c90*/  IMAD R19, R0, R27, R5 ;  /* 0x0000001b00137224 */ /* 0x000fc800078e0205 */
[----:B-1----:R-:W-:Y:S01]  /*0ca0*/  IMAD.WIDE R12, R19, 0x8, R12 ;  /* 0x00000008130c7825 */ /* 0x002fe200078e020c */
[----:B0-----:R-:W-:-:S08]  /*0cb0*/  DMUL R16, R8, R14 ;  /* 0x0000000e08107228 */ /* 0x001fd00000000000 */
[----:B---3--:R-:W-:-:S07]  /*0cc0*/  DMUL R16, R16, R10 ;  /* 0x0000000a10107228 */ /* 0x008fce0000000000 */
[----:B------:R3:W-:Y:S04]  /*0cd0*/  STG.E.64 desc[UR6][R12.64], R16 ;  /* 0x000000100c007986 */ /* 0x0007e8000c101b06 */
.L_x_9:
[----:B------:R-:W4:Y:S01]  /*0ce0*/  LDCU UR4, c[0x0][0x3a0] ;  /* 0x00007400ff0477ac */ /* 0x000f220008000800 */
[----:B------:R-:W-:-:S04]  /*0cf0*/  IADD3 R5, PT, PT, R6, R5, RZ ;  /* 0x0000000506057210 */ /* 0x000fc80007ffe0ff */
[----:B----4-:R-:W-:-:S13]  /*0d00*/  ISETP.GE.AND P0, PT, R5, UR4, PT ;  /* 0x0000000405007c0c */ /* 0x010fda000bf06270 */
[----:B------:R-:W-:Y:S05]  /*0d10*/  @!P0 BRA `(.L_x_12) ;  /* 0xfffffff400088947 */ /* 0x000fea000383ffff */
[----:B-1----:R-:W-:Y:S05]  /*0d20*/  EXIT ;  /* 0x000000000000794d */ /* 0x002fea0003800000 */
.L_x_13:
        /* <DEDUP_REMOVED lines=13> */
.L_x_201:


//--------------------- .text._Z22gpuTemplateApplyNormalIfEvPT_S1_S1_iiii --------------------------
	.section	.text._Z22gpuTemplateApplyNormalIfEvPT_S1_S1_iiii,"ax",@progbits
	.align	128
        .global         _Z22gpuTemplateApplyNormalIfEvPT_S1_S1_iiii
        .type           _Z22gpuTemplateApplyNormalIfEvPT_S1_S1_iiii,@function
        .size           _Z22gpuTemplateApplyNormalIfEvPT_S1_S1_iiii,(.L_x_202 - _Z22gpuTemplateApplyNormalIfEvPT_S1_S1_iiii)
        .other          _Z22gpuTemplateApplyNormalIfEvPT_S1_S1_iiii,@"STO_CUDA_ENTRY STV_DEFAULT"
_Z22gpuTemplateApplyNormalIfEvPT_S1_S1_iiii:
.text._Z22gpuTemplateApplyNormalIfEvPT_S1_S1_iiii:
        /* <DEDUP_REMOVED lines=19> */
.L_x_18:
[----:B----4-:R-:W0:Y:S01]  /*0130*/  LDC R7, c[0x0][0x39c] ;  /* 0x0000e700ff077b82 */ /* 0x010e220000000800 */
[----:B------:R-:W-:-:S07]  /*0140*/  ISETP.GE.AND P1, PT, R5, RZ, PT ;  /* 0x000000ff0500720c */ /* 0x000fce0003f26270 */
[----:B--2---:R-:W2:Y:S01]  /*0150*/  LDC.64 R14, c[0x0][0x388] ;  /* 0x0000e200ff0e7b82 */ /* 0x004ea20000000a00 */
[----:B0-----:R-:W-:-:S04]  /*0160*/  IABS R11, R7 ;  /* 0x00000007000b7213 */ /* 0x001fc80000000000 */
[----:B------:R-:W0:Y:S01]  /*0170*/  I2F.RP R10, R11 ;  /* 0x0000000b000a7306 */ /* 0x000e220000209400 */
[----:B--2---:R-:W-:-:S07]  /*0180*/  IMAD.WIDE R14, R5, 0x4, R14 ;  /* 0x00000004050e7825 */ /* 0x004fce00078e020e */
[----:B0-----:R-:W0:Y:S02]  /*0190*/  MUFU.RCP R10, R10 ;  /* 0x0000000a000a7308 */ /* 0x001e240000001000 */
[----:B0-----:R-:W-:-:S06]  /*01a0*/  IADD3 R8, PT, PT, R10, 0xffffffe, RZ ;  /* 0x0ffffffe0a087810 */ /* 0x001fcc0007ffe0ff */
[----:B------:R0:W2:Y:S02]  /*01b0*/  F2I.FTZ.U32.TRUNC.NTZ R9, R8 ;  /* 0x0000000800097305 */ /* 0x0000a4000021f000 */
[----:B0-----:R-:W-:Y:S01]  /*01c0*/  HFMA2 R8, -RZ, RZ, 0, 0 ;  /* 0x00000000ff087431 */ /* 0x001fe200000001ff */
[----:B--2---:R-:W-:-:S05]  /*01d0*/  IADD3 R12, PT, PT, RZ, -R9, RZ ;  /* 0x80000009ff0c7210 */ /* 0x004fca0007ffe0ff */
[----:B------:R-:W-:Y:S01]  /*01e0*/  IMAD R13, R12, R11, RZ ;  /* 0x0000000b0c0d7224 */ /* 0x000fe200078e02ff */
[----:B------:R-:W-:-:S03]  /*01f0*/  IABS R12, R5 ;  /* 0x00000005000c7213 */ /* 0x000fc60000000000 */
[----:B------:R-:W-:Y:S02]  /*0200*/  IMAD.HI.U32 R9, R9, R13, R8 ;  /* 0x0000000d09097227 */ /* 0x000fe400078e0008 */
[----:B------:R-:W0:Y:S04]  /*0210*/  LDC R8, c[0x0][0x3a4] ;  /* 0x0000e900ff087b82 */ /* 0x000e280000000800 */
[----:B------:R-:W-:-:S05]  /*0220*/  IMAD.HI.U32 R9, R9, R12, RZ ;  /* 0x0000000c09097227 */ /* 0x000fca00078e00ff */
[----:B------:R-:W-:-:S05]  /*0230*/  IADD3 R9, PT, PT, -R9, RZ, RZ ;  /* 0x000000ff09097210 */ /* 0x000fca0007ffe1ff */
[----:B------:R-:W-:Y:S01]  /*0240*/  IMAD R10, R11, R9, R12 ;  /* 0x000000090b0a7224 */ /* 0x000fe200078e020c */
[----:B------:R-:W-:-:S04]  /*0250*/  MOV R9, RZ ;  /* 0x000000ff00097202 */ /* 0x000fc80000000f00 */
[----:B------:R-:W-:-:S13]  /*0260*/  ISETP.GT.U32.AND P0, PT, R11, R10, PT ;  /* 0x0000000a0b00720c */ /* 0x000fda0003f04070 */
[----:B------:R-:W-:Y:S02]  /*0270*/  @!P0 IADD3 R10, PT, PT, R10, -R11, RZ ;  /* 0x8000000b0a0a8210 */ /* 0x000fe40007ffe0ff */
[----:B------:R-:W-:Y:S02]  /*0280*/  ISETP.NE.AND P0, PT, R7, RZ, PT ;  /* 0x000000ff0700720c */ /* 0x000fe40003f05270 */
[----:B------:R-:W-:-:S13]  /*0290*/  ISETP.GT.U32.AND P2, PT, R11, R10, PT ;  /* 0x0000000a0b00720c */ /* 0x000fda0003f44070 */
[----:B------:R-:W-:Y:S02]  /*02a0*/  @!P2 IADD3 R10, PT, PT, R10, -R11, RZ ;  /* 0x8000000b0a0aa210 */ /* 0x000fe40007ffe0ff */
[----:B0-----:R-:W-:Y:S02]  /*02b0*/  ISETP.GE.U32.AND P2, PT, R8, 0x8, PT ;  /* 0x000000080800780c */ /* 0x001fe40003f46070 */
[----:B------:R-:W-:Y:S02]  /*02c0*/  @!P1 IADD3 R10, PT, PT, -R10, RZ, RZ ;  /* 0x000000ff0a0a9210 */ /* 0x000fe40007ffe1ff */
[----:B------:R-:W-:-:S09]  /*02d0*/  @!P0 LOP3.LUT R10, RZ, R7, RZ, 0x33, !PT ;  /* 0x00000007ff0a8212 */ /* 0x000fd200078e33ff */
[----:B---3--:R-:W-:Y:S05]  /*02e0*/  @!P2 BRA `(.L_x_14) ;  /* 0x0000000000eca947 */ /* 0x008fea0003800000 */
[----:B------:R-:W-:Y:S02]  /*02f0*/  MOV R12, R10 ;  /* 0x0000000a000c7202 */ /* 0x000fe40000000f00 */
[----:B------:R-:W-:Y:S02]  /*0300*/  MOV R9, R5 ;  /* 0x0000000500097202 */ /* 0x000fe40000000f00 */
[----:B------:R-:W-:-:S07]  /*0310*/  MOV R11, R6 ;  /* 0x00000006000b7202 */ /* 0x000fce0000000f00 */
.L_x_15:
[----:B--2---:R-:W0:Y:S01]  /*0320*/  LDC.64 R22, c[0x0][0x390] ;  /* 0x0000e400ff167b82 */ /* 0x004e220000000a00 */
[----:B-1----:R-:W2:Y:S07]  /*0330*/  LDG.E R13, desc[UR6][R14.64] ;  /* 0x000000060e0d7981 */ /* 0x002eae000c1e1900 */
[----:B------:R-:W1:Y:S01]  /*0340*/  LDC.64 R18, c[0x0][0x380] ;  /* 0x0000e000ff127b82 */ /* 0x000e620000000a00 */
[----:B0-----:R-:W-:-:S05]  /*0350*/  IMAD.WIDE R22, R12, 0x4, R22 ;  /* 0x000000040c167825 */ /* 0x001fca00078e0216 */
[----:B------:R-:W2:Y:S01]  /*0360*/  LDG.E R16, desc[UR6][R22.64] ;  /* 0x0000000616107981 */ /* 0x000ea2000c1e1900 */
[----:B-1----:R-:W-:-:S04]  /*0370*/  IMAD.WIDE R18, R9, 0x4, R18 ;  /* 0x0000000409127825 */ /* 0x002fc800078e0212 */
[----:B--2---:R-:W-:Y:S01]  /*0380*/  FMUL R13, R13, R16 ;  /* 0x000000100d0d7220 */ /* 0x004fe20000400000 */
[----:B------:R-:W-:-:S04]  /*0390*/  IMAD.WIDE R16, R7, 0x4, R22 ;  /* 0x0000000407107825 */ /* 0x000fc800078e0216 */
[----:B------:R0:W-:Y:S04]  /*03a0*/  STG.E desc[UR6][R18.64], R13 ;  /* 0x0000000d12007986 */ /* 0x0001e8000c101906 */
[----:B------:R-:W2:Y:S04]  /*03b0*/  LDG.E R24, desc[UR6][R14.64] ;  /* 0x000000060e187981 */ /* 0x000ea8000c1e1900 */
[----:B------:R-:W2:Y:S01]  /*03c0*/  LDG.E R25, desc[UR6][R16.64] ;  /* 0x0000000610197981 */ /* 0x000ea2000c1e1900 */
[----:B------:R-:W-:-:S04]  /*03d0*/  IMAD.WIDE R20, R0, 0x4, R18 ;  /* 0x0000000400147825 */ /* 0x000fc800078e0212 */
[----:B--2---:R-:W-:Y:S01]  /*03e0*/  FMUL R27, R24, R25 ;  /* 0x00000019181b7220 */ /* 0x004fe20000400000 */
[----:B------:R-:W-:-:S04]  /*03f0*/  IMAD.WIDE R24, R7, 0x4, R16 ;  /* 0x0000000407187825 */ /* 0x000fc800078e0210 */
[----:B------:R1:W-:Y:S04]  /*0400*/  STG.E desc[UR6][R20.64], R27 ;  /* 0x0000001b14007986 */ /* 0x0003e8000c101906 */
[----:B------:R-:W2:Y:S04]  /*0410*/  LDG.E R26, desc[UR6][R14.64] ;  /* 0x000000060e1a7981 */ /* 0x000ea8000c1e1900 */
[----:B------:R-:W2:Y:S01]  /*0420*/  LDG.E R29, desc[UR6][R24.64] ;  /* 0x00000006181d7981 */ /* 0x000ea2000c1e1900 */
[----:B------:R-:W-:-:S04]  /*0430*/  IMAD.WIDE R22, R0, 0x4, R20 ;  /* 0x0000000400167825 */ /* 0x000fc800078e0214 */
[----:B0-----:R-:W-:-:S04]  /*0440*/  IMAD.WIDE R18, R7, 0x4, R24 ;  /* 0x0000000407127825 */ /* 0x001fc800078e0218 */
[----:B--2---:R-:W-:-:S05]  /*0450*/  FMUL R29, R26, R29 ;  /* 0x0000001d1a1d7220 */ /* 0x004fca0000400000 */
[----:B------:R0:W-:Y:S04]  /*0460*/  STG.E desc[UR6][R22.64], R29 ;  /* 0x0000001d16007986 */ /* 0x0001e8000c101906 */
[----:B------:R-:W2:Y:S04]  /*0470*/  LDG.E R13, desc[UR6][R14.64] ;  /* 0x000000060e0d7981 */ /* 0x000ea8000c1e1900 */
[----:B------:R-:W2:Y:S01]  /*0480*/  LDG.E R26, desc[UR6][R18.64] ;  /* 0x00000006121a7981 */ /* 0x000ea2000c1e1900 */
[----:B------:R-:W-:-:S04]  /*0490*/  IMAD.WIDE R16, R0, 0x4, R22 ;  /* 0x0000000400107825 */ /* 0x000fc800078e0216 */
[----:B-1----:R-:W-:-:S04]  /*04a0*/  IMAD.WIDE R20, R7, 0x4, R18 ;  /* 0x0000000407147825 */ /* 0x002fc800078e0212 */
[----:B--2---:R-:W-:-:S05]  /*04b0*/  FMUL R13, R13, R26 ;  /* 0x0000001a0d0d7220 */ /* 0x004fca0000400000 */
        /* <DEDUP_REMOVED lines=13> */
[----:B------:R-:W3:Y:S04]  /*0590*/  LDG.E R13, desc[UR6][R14.64] ;  /* 0x000000060e0d7981 */ /* 0x000ee8000c1e1900 */
[----:B------:R-:W3:Y:S01]  /*05a0*/  LDG.E R26, desc[UR6][R16.64] ;  /* 0x00000006101a7981 */ /* 0x000ee2000c1e1900 */
[----:B------:R-:W-:-:S04]  /*05b0*/  IMAD.WIDE R20, R0, 0x4, R18 ;  /* 0x0000000400147825 */ /* 0x000fc800078e0212 */
[----:B0-----:R-:W-:-:S04]  /*05c0*/  IMAD.WIDE R24, R7, 0x4, R16 ;  /* 0x0000000407187825 */ /* 0x001fc800078e0210 */
[----:B---3--:R-:W-:-:S05]  /*05d0*/  FMUL R13, R13, R26 ;  /* 0x0000001a0d0d7220 */ /* 0x008fca0000400000 */
[----:B------:R2:W-:Y:S04]  /*05e0*/  STG.E desc[UR6][R20.64], R13 ;  /* 0x0000000d14007986 */ /* 0x0005e8000c101906 */
[----:B------:R-:W3:Y:S04]  /*05f0*/  LDG.E R25, desc[UR6][R24.64] ;  /* 0x0000000618197981 */ /* 0x000ee8000c1e1900 */
[----:B------:R-:W3:Y:S01]  /*0600*/  LDG.E R26, desc[UR6][R14.64] ;  /* 0x000000060e1a7981 */ /* 0x000ee2000c1e1900 */
[----:B------:R-:W-:Y:S01]  /*0610*/  IMAD.WIDE R22, R0, 0x4, R20 ;  /* 0x0000000400167825 */ /* 0x000fe200078e0214 */
[----:B------:R-:W-:-:S04]  /*0620*/  IADD3 R11, PT, PT, R11, 0x8, RZ ;  /* 0x000000080b0b7810 */ /* 0x000fc80007ffe0ff */
[----:B------:R-:W-:Y:S02]  /*0630*/  ISETP.NE.AND P0, PT, R11, RZ, PT ;  /* 0x000000ff0b00720c */ /* 0x000fe40003f05270 */
[----:B------:R-:W-:Y:S02]  /*0640*/  LEA R12, R7, R12, 0x3 ;  /* 0x0000000c070c7211 */ /* 0x000fe400078e18ff */
[----:B------:R-:W-:Y:S01]  /*0650*/  LEA R9, R0, R9, 0x3 ;  /* 0x0000000900097211 */ /* 0x000fe200078e18ff */
[----:B---3--:R-:W-:-:S05]  /*0660*/  FMUL R27, R26, R25 ;  /* 0x000000191a1b7220 */ /* 0x008fca0000400000 */
[----:B------:R2:W-:Y:S03]  /*0670*/  STG.E desc[UR6][R22.64], R27 ;  /* 0x0000001b16007986 */ /* 0x0005e6000c101906 */
[----:B------:R-:W-:Y:S05]  /*0680*/  @P0 BRA `(.L_x_15) ;  /* 0xfffffffc00240947 */ /* 0x000fea000383ffff */
[----:B------:R-:W-:-:S07]  /*0690*/  MOV R9, R2 ;  /* 0x0000000200097202 */ /* 0x000fce0000000f00 */
.L_x_14:
[----:B------:R-:W-:-:S13]  /*06a0*/  ISETP.NE.AND P0, PT, R3, RZ, PT ;  /* 0x000000ff0300720c */ /* 0x000fda0003f05270 */
[----:B------:R-:W-:Y:S05]  /*06b0*/  @!P0 BRA `(.L_x_16) ;  /* 0x0000000000fc8947 */ /* 0x000fea0003800000 */
[----:B------:R-:W-:-:S04]  /*06c0*/  IADD3 R11, PT, PT, R3, -0x1, RZ ;  /* 0xffffffff030b7810 */ /* 0x000fc80007ffe0ff */
[----:B------:R-:W-:Y:S02]  /*06d0*/  ISETP.GE.U32.AND P0, PT, R11, 0x3, PT ;  /* 0x000000030b00780c */ /* 0x000fe40003f06070 */
[----:B------:R-:W-:-:S11]  /*06e0*/  LOP3.LUT P1, R11, R8, 0x3, RZ, 0xc0, !PT ;  /* 0x00000003080b7812 */ /* 0x000fd6000782c0ff */
[----:B------:R-:W-:Y:S05]  /*06f0*/  @!P0 BRA `(.L_x_17) ;  /* 0x0000000000748947 */ /* 0x000fea0003800000 */
[----:B--2---:R-:W0:Y:S01]  /*0700*/  LDC.64 R12, c[0x0][0x390] ;  /* 0x0000e400ff0c7b82 */ /* 0x004e220000000a00 */
[----:B------:R-:W-:Y:S01]  /*0710*/  IMAD R17, R9, R7, R10 ;  /* 0x0000000709117224 */ /* 0x000fe200078e020a */
[----:B-1----:R-:W2:Y:S03]  /*0720*/  LDG.E R18, desc[UR6][R14.64] ;  /* 0x000000060e127981 */ /* 0x002ea6000c1e1900 */
[----:B0-----:R-:W-:-:S03]  /*0730*/  IMAD.WIDE R12, R17, 0x4, R12 ;  /* 0x00000004110c7825 */ /* 0x001fc600078e020c */
[----:B------:R-:W0:Y:S02]  /*0740*/  LDC.64 R16, c[0x0][0x380] ;  /* 0x0000e000ff107b82 */ /* 0x000e240000000a00 */
[----:B------:R-:W2:Y:S01]  /*0750*/  LDG.E R19, desc[UR6][R12.64] ;  /* 0x000000060c137981 */ /* 0x000ea2000c1e1900 */
[----:B------:R-:W-:-:S04]  /*0760*/  IMAD R21, R0, R9, R5 ;  /* 0x0000000900157224 */ /* 0x000fc800078e0205 */
[----:B0-----:R-:W-:-:S04]  /*0770*/  IMAD.WIDE R16, R21, 0x4, R16 ;  /* 0x0000000415107825 */ /* 0x001fc800078e0210 */
[----:B--2---:R-:W-:Y:S01]  /*0780*/  FMUL R25, R18, R19 ;  /* 0x0000001312197220 */ /* 0x004fe20000400000 */
[----:B------:R-:W-:-:S04]  /*0790*/  IMAD.WIDE R18, R7, 0x4, R12 ;  /* 0x0000000407127825 */ /* 0x000fc800078e020c */
[----:B------:R0:W-:Y:S04]  /*07a0*/  STG.E desc[UR6][R16.64], R25 ;  /* 0x0000001910007986 */ /* 0x0001e8000c101906 */
[----:B------:R-:W2:Y:S04]  /*07b0*/  LDG.E R22, desc[UR6][R14.64] ;  /* 0x000000060e167981 */ /* 0x000ea8000c1e1900 */
[----:B------:R-:W2:Y:S01]  /*07c0*/  LDG.E R23, desc[UR6][R18.64] ;  /* 0x0000000612177981 */ /* 0x000ea2000c1e1900 */
[----:B------:R-:W-:-:S04]  /*07d0*/  IMAD.WIDE R20, R0, 0x4, R16 ;  /* 0x0000000400147825 */ /* 0x000fc800078e0210 */
[----:B------:R-:W-:-:S04]  /*07e0*/  IMAD.WIDE R12, R7, 0x4, R18 ;  /* 0x00000004070c7825 */ /* 0x000fc800078e0212 */
        /* <DEDUP_REMOVED lines=10> */
[----:B------:R-:W-:Y:S01]  /*0890*/  IMAD.WIDE R18, R0, 0x4, R22 ;  /* 0x0000000400127825 */ /* 0x000fe200078e0216 */
[----:B------:R-:W-:-:S03]  /*08a0*/  IADD3 R9, PT, PT, R9, 0x4, RZ ;  /* 0x0000000409097810 */ /* 0x000fc60007ffe0ff */
[----:B--2---:R-:W-:-:S05]  /*08b0*/  FMUL R25, R24, R17 ;  /* 0x0000001118197220 */ /* 0x004fca0000400000 */
[----:B------:R3:W-:Y:S02]  /*08c0*/  STG.E desc[UR6][R18.64], R25 ;  /* 0x0000001912007986 */ /* 0x0007e4000c101906 */
.L_x_17:
[----:B------:R-:W-:Y:S05]  /*08d0*/  @!P1 BRA `(.L_x_16) ;  /* 0x0000000000749947 */ /* 0x000fea0003800000 */
[----:B------:R-:W-:-:S13]  /*08e0*/  ISETP.NE.AND P0, PT, R11, 0x1, PT ;  /* 0x000000010b00780c */ /* 0x000fda0003f05270 */
[----:B------:R-:W0:Y:S01]  /*08f0*/  @P0 LDC.64 R16, c[0x0][0x390] ;  /* 0x0000e400ff100b82 */ /* 0x000e220000000a00 */
[----:B------:R-:W-:-:S07]  /*0900*/  @P0 IMAD R11, R9, R7, R10 ;  /* 0x00000007090b0224 */ /* 0x000fce00078e020a */
[----:B--2---:R-:W2:Y:S01]  /*0910*/  @P0 LDC.64 R12, c[0x0][0x380] ;  /* 0x0000e000ff0c0b82 */ /* 0x004ea20000000a00 */
[----:B0-----:R-:W-:Y:S02]  /*0920*/  @P0 IMAD.WIDE R16, R11, 0x4, R16 ;  /* 0x000000040b100825 */ /* 0x001fe400078e0210 */
[----:B-1----:R-:W4:Y:S04]  /*0930*/  @P0 LDG.E R11, desc[UR6][R14.64] ;  /* 0x000000060e0b0981 */ /* 0x002f28000c1e1900 */
[----:B---3--:R-:W4:Y:S01]  /*0940*/  @P0 LDG.E R18, desc[UR6][R16.64] ;  /* 0x0000000610120981 */ /* 0x008f22000c1e1900 */
[----:B------:R-:W-:Y:S02]  /*0950*/  @P0 IMAD R19, R0, R9, R5 ;  /* 0x0000000900130224 */ /* 0x000fe400078e0205 */
[----:B------:R-:W-:-:S04]  /*0960*/  @P0 IMAD.WIDE R20, R7, 0x4, R16 ;  /* 0x0000000407140825 */ /* 0x000fc800078e0210 */
[----:B--2---:R-:W-:Y:S01]  /*0970*/  @P0 IMAD.WIDE R12, R19, 0x4, R12 ;  /* 0x00000004130c0825 */ /* 0x004fe200078e020c */
[----:B------:R-:W-:-:S03]  /*0980*/  LOP3.LUT P1, RZ, R8, 0x1, RZ, 0xc0, !PT ;  /* 0x0000000108ff7812 */ /* 0x000fc6000782c0ff */
[----:B----4-:R-:W-:-:S10]  /*0990*/  @P0 FMUL R23, R11, R18 ;  /* 0x000000120b170220 */ /* 0x010fd40000400000 */
[----:B------:R-:W0:Y:S01]  /*09a0*/  @P1 LDC.64 R18, c[0x0][0x390] ;  /* 0x0000e400ff121b82 */ /* 0x000e220000000a00 */
[----:B------:R1:W-:Y:S04]  /*09b0*/  @P0 STG.E desc[UR6][R12.64], R23 ;  /* 0x000000170c000986 */ /* 0x0003e8000c101906 */
[----:B------:R-:W2:Y:S04]  /*09c0*/  @P0 LDG.E R20, desc[UR6][R20.64] ;  /* 0x0000000614140981 */ /* 0x000ea8000c1e1900 */
[----:B------:R-:W2:Y:S01]  /*09d0*/  @P0 LDG.E R11, desc[UR6][R14.64] ;  /* 0x000000060e0b0981 */ /* 0x000ea2000c1e1900 */
[----:B------:R-:W-:-:S05]  /*09e0*/  @P0 IADD3 R9, PT, PT, R9, 0x2, RZ ;  /* 0x0000000209090810 */ /* 0x000fca0007ffe0ff */
[----:B------:R-:W-:-:S04]  /*09f0*/  @P1 IMAD R17, R9, R7, R10 ;  /* 0x0000000709111224 */ /* 0x000fc800078e020a */
[----:B0-----:R-:W-:-:S04]  /*0a00*/  @P1 IMAD.WIDE R18, R17, 0x4, R18 ;  /* 0x0000000411121825 */ /* 0x001fc800078e0212 */
[----:B--2---:R-:W-:Y:S01]  /*0a10*/  @P0 FMUL R7, R11, R20 ;  /* 0x000000140b070220 */ /* 0x004fe20000400000 */
[C---:B------:R-:W-:Y:S02]  /*0a20*/  @P0 IMAD.WIDE R10, R0.reuse, 0x4, R12 ;  /* 0x00000004000a0825 */ /* 0x040fe400078e020c */
[----:B-1----:R-:W0:Y:S03]  /*0a30*/  @P1 LDC.64 R12, c[0x0][0x380] ;  /* 0x0000e000ff0c1b82 */ /* 0x002e260000000a00 */
[----:B------:R4:W-:Y:S04]  /*0a40*/  @P0 STG.E desc[UR6][R10.64], R7 ;  /* 0x000000070a000986 */ /* 0x0009e8000c101906 */
[----:B------:R-:W2:Y:S04]  /*0a50*/  @P1 LDG.E R16, desc[UR6][R14.64] ;  /* 0x000000060e101981 */ /* 0x000ea8000c1e1900 */
[----:B------:R-:W2:Y:S01]  /*0a60*/  @P1 LDG.E R19, desc[UR6][R18.64] ;  /* 0x0000000612131981 */ /* 0x000ea2000c1e1900 */
[----:B------:R-:W-:-:S04]  /*0a70*/  @P1 IMAD R9, R0, R9, R5 ;  /* 0x0000000900091224 */ /* 0x000fc800078e0205 */
[----:B0-----:R-:W-:-:S04]  /*0a80*/  @P1 IMAD.WIDE R8, R9, 0x4, R12 ;  /* 0x0000000409081825 */ /* 0x001fc800078e020c */
[----:B--2---:R-:W-:-:S05]  /*0a90*/  @P1 FMUL R13, R16, R19 ;  /* 0x00000013100d1220 */ /* 0x004fca0000400000 */
[----:B------:R4:W-:Y:S02]  /*0aa0*/  @P1 STG.E desc[UR6][R8.64], R13 ;  /* 0x0000000d08001986 */ /* 0x0009e4000c101906 */
.L_x_16:
[----:B------:R-:W0:Y:S01]  /*0ab0*/  LDCU UR4, c[0x0][0x398] ;  /* 0x00007300ff0477ac */ /* 0x000e220008000800 */
[----:B------:R-:W-:-:S04]  /*0ac0*/  IADD3 R5, PT, PT, R4, R5, RZ ;  /* 0x0000000504057210 */ /* 0x000fc80007ffe0ff */
[----:B0-----:R-:W-:-:S13]  /*0ad0*/  ISETP.GE.AND P0, PT, R5, UR4, PT ;  /* 0x0000000405007c0c */ /* 0x001fda000bf06270 */
[----:B------:R-:W-:Y:S05]  /*0ae0*/  @!P0 BRA `(.L_x_18) ;  /* 0xfffffff400908947 */ /* 0x000fea000383ffff */
[----:B-1----:R-:W-:Y:S05]  /*0af0*/  EXIT ;  /* 0x000000000000794d */ /* 0x002fea0003800000 */
.L_x_19:
        /* <DEDUP_REMOVED lines=16> */
.L_x_202:


//--------------------- .text._Z22gpuTemplateApplyNormalIdEvPT_S1_S1_iiii --------------------------
	.section	.text._Z22gpuTemplateApplyNormalIdEvPT_S1_S1_iiii,"ax",@progbits
	.align	128
        .global         _Z22gpuTemplateApplyNormalIdEvPT_S1_S1_iiii
        .type           _Z22gpuTemplateApplyNormalIdEvPT_S1_S1_iiii,@function
        .size           _Z22gpuTemplateApplyNormalIdEvPT_S1_S1_iiii,(.L_x_203 - _Z22gpuTemplateApplyNormalIdEvPT_S1_S1_iiii)
        .other          _Z22gpuTemplateApplyNormalIdEvPT_S1_S1_iiii,@"STO_CUDA_ENTRY STV_DEFAULT"
_Z22gpuTemplateApplyNormalIdEvPT_S1_S1_iiii:
.text._Z22gpuTemplateApplyNormalIdEvPT_S1_S1_iiii:
        /* <DEDUP_REMOVED lines=19> */
.L_x_24:
[----:B0-2---:R-:W0:Y:S01]  /*0130*/  LDC R6, c[0x0][0x39c] ;  /* 0x0000e700ff067b82 */ /* 0x005e220000000800 */
[----:B------:R-:W-:Y:S02]  /*0140*/  IABS R12, R3 ;  /* 0x00000003000c7213 */ /* 0x000fe40000000000 */
[----:B------:R-:W-:Y:S02]  /*0150*/  ISETP.GE.AND P1, PT, R3, RZ, PT ;  /* 0x000000ff0300720c */ /* 0x000fe40003f26270 */
[----:B0-----:R-:W-:-:S04]  /*0160*/  IABS R10, R6 ;  /* 0x00000006000a7213 */ /* 0x001fc80000000000 */
[----:B------:R-:W0:Y:S08]  /*0170*/  I2F.RP R7, R10 ;  /* 0x0000000a00077306 */ /* 0x000e300000209400 */
[----:B0-----:R-:W0:Y:S02]  /*0180*/  MUFU.RCP R7, R7 ;  /* 0x0000000700077308 */ /* 0x001e240000001000 */
[----:B0-----:R-:W-:-:S02]  /*0190*/  IADD3 R8, PT, PT, R7, 0xffffffe, RZ ;  /* 0x0ffffffe07087810 */ /* 0x001fc40007ffe0ff */
[----:B------:R-:W0:Y:S04]  /*01a0*/  LDC R7, c[0x0][0x3a4] ;  /* 0x0000e900ff077b82 */ /* 0x000e280000000800 */
[----:B------:R2:W3:Y:S02]  /*01b0*/  F2I.FTZ.U32.TRUNC.NTZ R9, R8 ;  /* 0x0000000800097305 */ /* 0x0004e4000021f000 */
[----:B--2---:R-:W-:Y:S01]  /*01c0*/  HFMA2 R8, -RZ, RZ, 0, 0 ;  /* 0x00000000ff087431 */ /* 0x004fe200000001ff */
[----:B---3--:R-:W-:-:S05]  /*01d0*/  IADD3 R11, PT, PT, RZ, -R9, RZ ;  /* 0x80000009ff0b7210 */ /* 0x008fca0007ffe0ff */
[----:B------:R-:W-:-:S04]  /*01e0*/  IMAD R11, R11, R10, RZ ;  /* 0x0000000a0b0b7224 */ /* 0x000fc800078e02ff */
[----:B------:R-:W-:Y:S01]  /*01f0*/  IMAD.HI.U32 R9, R9, R11, R8 ;  /* 0x0000000b09097227 */ /* 0x000fe200078e0008 */
[----:B------:R-:W-:Y:S02]  /*0200*/  MOV R11, R12 ;  /* 0x0000000c000b7202 */ /* 0x000fe40000000f00 */
[----:B------:R-:W2:Y:S03]  /*0210*/  LDC.64 R12, c[0x0][0x388] ;  /* 0x0000e200ff0c7b82 */ /* 0x000ea60000000a00 */
[----:B------:R-:W-:-:S05]  /*0220*/  IMAD.HI.U32 R9, R9, R11, RZ ;  /* 0x0000000b09097227 */ /* 0x000fca00078e00ff */
[----:B------:R-:W-:-:S05]  /*0230*/  IADD3 R9, PT, PT, -R9, RZ, RZ ;  /* 0x000000ff09097210 */ /* 0x000fca0007ffe1ff */
[----:B------:R-:W-:-:S05]  /*0240*/  IMAD R9, R10, R9, R11 ;  /* 0x000000090a097224 */ /* 0x000fca00078e020b */
[----:B------:R-:W-:Y:S01]  /*0250*/  ISETP.GT.U32.AND P0, PT, R10, R9, PT ;  /* 0x000000090a00720c */ /* 0x000fe20003f04070 */
[----:B--2---:R-:W-:-:S12]  /*0260*/  IMAD.WIDE R12, R3, 0x8, R12 ;  /* 0x00000008030c7825 */ /* 0x004fd800078e020c */
[----:B------:R-:W-:Y:S02]  /*0270*/  @!P0 IADD3 R9, PT, PT, R9, -R10, RZ ;  /* 0x8000000a09098210 */ /* 0x000fe40007ffe0ff */
[----:B------:R-:W-:Y:S02]  /*0280*/  ISETP.NE.AND P0, PT, R6, RZ, PT ;  /* 0x000000ff0600720c */ /* 0x000fe40003f05270 */
[----:B------:R-:W-:-:S13]  /*0290*/  ISETP.GT.U32.AND P2, PT, R10, R9, PT ;  /* 0x000000090a00720c */ /* 0x000fda0003f44070 */
[----:B------:R-:W-:Y:S02]  /*02a0*/  @!P2 IADD3 R9, PT, PT, R9, -R10, RZ ;  /* 0x8000000a0909a210 */ /* 0x000fe40007ffe0ff */
[----:B0-----:R-:W-:Y:S02]  /*02b0*/  ISETP.GE.U32.AND P2, PT, R7, 0x8, PT ;  /* 0x000000080700780c */ /* 0x001fe40003f46070 */
[----:B------:R-:W-:Y:S02]  /*02c0*/  @!P1 IADD3 R9, PT, PT, -R9, RZ, RZ ;  /* 0x000000ff09099210 */ /* 0x000fe40007ffe1ff */
[----:B------:R-:W-:-:S09]  /*02d0*/  @!P0 LOP3.LUT R9, RZ, R6, RZ, 0x33, !PT ;  /* 0x00000006ff098212 */ /* 0x000fd200078e33ff */
[----:B------:R-:W-:Y:S05]  /*02e0*/  @!P2 BRA `(.L_x_20) ;  /* 0x0000000000eca947 */ /* 0x000fea0003800000 */
[----:B------:R-:W-:Y:S02]  /*02f0*/  MOV R29, R9 ;  /* 0x00000009001d7202 */ /* 0x000fe40000000f00 */
[----:B------:R-:W-:Y:S02]  /*0300*/  MOV R11, R3 ;  /* 0x00000003000b7202 */ /* 0x000fe40000000f00 */
[----:B------:R-:W-:Y:S02]  /*0310*/  MOV R10, R5 ;  /* 0x00000005000a7202 */ /* 0x000fe40000000f00 */
[----:B------:R-:W-:-:S07]  /*0320*/  LOP3.LUT R8, R7, 0x7ffffff8, RZ, 0xc0, !PT ;  /* 0x7ffffff807087812 */ /* 0x000fce00078ec0ff */
.L_x_21:
[----:B0-----:R-:W0:Y:S01]  /*0330*/  LDC.64 R18, c[0x0][0x390] ;  /* 0x0000e400ff127b82 */ /* 0x001e220000000a00 */
[----:B-1----:R-:W2:Y:S07]  /*0340*/  LDG.E.64 R14, desc[UR6][R12.64] ;  /* 0x000000060c0e7981 */ /* 0x002eae000c1e1b00 */
[----:B------:R-:W1:Y:S01]  /*0350*/  LDC.64 R26, c[0x0][0x380] ;  /* 0x0000e000ff1a7b82 */ /* 0x000e620000000a00 */
[----:B0-----:R-:W-:-:S05]  /*0360*/  IMAD.WIDE R18, R29, 0x8, R18 ;  /* 0x000000081d127825 */ /* 0x001fca00078e0212 */
[----:B------:R-:W2:Y:S01]  /*0370*/  LDG.E.64 R16, desc[UR6][R18.64] ;  /* 0x0000000612107981 */ /* 0x000ea2000c1e1b00 */
[----:B------:R-:W-:-:S04]  /*0380*/  IMAD.WIDE R24, R6, 0x8, R18 ;  /* 0x0000000806187825 */ /* 0x000fc800078e0212 */
[----:B-1----:R-:W-:Y:S01]  /*0390*/  IMAD.WIDE R26, R11, 0x8, R26 ;  /* 0x000000080b1a7825 */ /* 0x002fe200078e021a */
[----:B--2---:R-:W-:-:S07]  /*03a0*/  DMUL R16, R14, R16 ;  /* 0x000000100e107228 */ /* 0x004fce0000000000 */
[----:B------:R0:W-:Y:S04]  /*03b0*/  STG.E.64 desc[UR6][R26.64], R16 ;  /* 0x000000101a007986 */ /* 0x0001e8000c101b06 */
[----:B------:R-:W2:Y:S04]  /*03c0*/  LDG.E.64 R14, desc[UR6][R12.64] ;  /* 0x000000060c0e7981 */ /* 0x000ea8000c1e1b00 */
[----:B------:R-:W2:Y:S01]  /*03d0*/  LDG.E.64 R22, desc[UR6][R24.64] ;  /* 0x0000000618167981 */ /* 0x000ea2000c1e1b00 */
[----:B0-----:R-:W-:-:S04]  /*03e0*/  IMAD.WIDE R26, R0, 0x8, R26 ;  /* 0x00000008001a7825 */ /* 0x001fc800078e021a */
[----:B------:R-:W-:Y:S01]  /*03f0*/  IMAD.WIDE R16, R6, 0x8, R24 ;  /* 0x0000000806107825 */ /* 0x000fe200078e0218 */
[----:B--2---:R-:W-:-:S07]  /*0400*/  DMUL R22, R14, R22 ;  /* 0x000000160e167228 */ /* 0x004fce0000000000 */
[----:B------:R0:W-:Y:S04]  /*0410*/  STG.E.64 desc[UR6][R26.64], R22 ;  /* 0x000000161a007986 */ /* 0x0001e8000c101b06 */
[----:B------:R-:W2:Y:S04]  /*0420*/  LDG.E.64 R14, desc[UR6][R12.64] ;  /* 0x000000060c0e7981 */ /* 0x000ea8000c1e1b00 */
[----:B------:R-:W2:Y:S01]  /*0430*/  LDG.E.64 R18, desc[UR6][R16.64] ;  /* 0x0000000610127981 */ /* 0x000ea2000c1e1b00 */
[----:B------:R-:W-:-:S04]  /*0440*/  IMAD.WIDE R20, R0, 0x8, R26 ;  /* 0x0000000800147825 */ /* 0x000fc800078e021a */
[----:B0-----:R-:W-:Y:S01]  /*0450*/  IMAD.WIDE R22, R6, 0x8, R16 ;  /* 0x0000000806167825 */ /* 0x001fe200078e0210 */
        /* <DEDUP_REMOVED lines=16> */
[----:B0-----:R-:W-:Y:S01]  /*0560*/  IMAD.WIDE R16, R6, 0x8, R24 ;  /* 0x0000000806107825 */ /* 0x001fe200078e0218 */
[----:B--2---:R-:W-:-:S03]  /*0570*/  DMUL R22, R14, R22 ;  /* 0x000000160e167228 */ /* 0x004fc60000000000 */
[----:B------:R-:W-:-:S05]  /*0580*/  IMAD.WIDE R14, R0, 0x8, R26 ;  /* 0x00000008000e7825 */ /* 0x000fca00078e021a */
[----:B------:R0:W-:Y:S04]  /*0590*/  STG.E.64 desc[UR6][R14.64], R22 ;  /* 0x000000160e007986 */ /* 0x0001e8000c101b06 */
[----:B------:R-:W2:Y:S04]  /*05a0*/  LDG.E.64 R18, desc[UR6][R12.64] ;  /* 0x000000060c127981 */ /* 0x000ea8000c1e1b00 */
[----:B------:R-:W2:Y:S01]  /*05b0*/  LDG.E.64 R20, desc[UR6][R16.64] ;  /* 0x0000000610147981 */ /* 0x000ea2000c1e1b00 */
[----:B------:R-:W-:Y:S01]  /*05c0*/  IMAD.WIDE R26, R6, 0x8, R16 ;  /* 0x00000008061a7825 */ /* 0x000fe200078e0210 */
[----:B--2---:R-:W-:-:S03]  /*05d0*/  DMUL R18, R18, R20 ;  /* 0x0000001412127228 */ /* 0x004fc60000000000 */
[----:B------:R-:W-:-:S05]  /*05e0*/  IMAD.WIDE R20, R0, 0x8, R14 ;  /* 0x0000000800147825 */ /* 0x000fca00078e020e */
[----:B------:R0:W-:Y:S04]  /*05f0*/  STG.E.64 desc[UR6][R20.64], R18 ;  /* 0x0000001214007986 */ /* 0x0001e8000c101b06 */
[----:B------:R-:W2:Y:S04]  /*0600*/  LDG.E.64 R26, desc[UR6][R26.64] ;  /* 0x000000061a1a7981 */ /* 0x000ea8000c1e1b00 */
[----:B------:R-:W2:Y:S01]  /*0610*/  LDG.E.64 R24, desc[UR6][R12.64] ;  /* 0x000000060c187981 */ /* 0x000ea2000c1e1b00 */
[----:B------:R-:W-:Y:S01]  /*0620*/  IMAD.WIDE R16, R0, 0x8, R20 ;  /* 0x0000000800107825 */ /* 0x000fe200078e0214 */
[----:B------:R-:W-:-:S04]  /*0630*/  IADD3 R10, PT, PT, R10, 0x8, RZ ;  /* 0x000000080a0a7810 */ /* 0x000fc80007ffe0ff */
[----:B------:R-:W-:Y:S02]  /*0640*/  ISETP.NE.AND P0, PT, R10, RZ, PT ;  /* 0x000000ff0a00720c */ /* 0x000fe40003f05270 */
[----:B------:R-:W-:Y:S02]  /*0650*/  LEA R29, R6, R29, 0x3 ;  /* 0x0000001d061d7211 */ /* 0x000fe400078e18ff */
[----:B------:R-:W-:Y:S01]  /*0660*/  LEA R11, R0, R11, 0x3 ;  /* 0x0000000b000b7211 */ /* 0x000fe200078e18ff */
[----:B--2---:R-:W-:-:S07]  /*0670*/  DMUL R24, R24, R26 ;  /* 0x0000001a18187228 */ /* 0x004fce0000000000 */
[----:B------:R0:W-:Y:S01]  /*0680*/  STG.E.64 desc[UR6][R16.64], R24 ;  /* 0x0000001810007986 */ /* 0x0001e2000c101b06 */
[----:B------:R-:W-:Y:S05]  /*0690*/  @P0 BRA `(.L_x_21) ;  /* 0xfffffffc00240947 */ /* 0x000fea000383ffff */
.L_x_20:
[----:B------:R-:W-:-:S13]  /*06a0*/  ISETP.NE.AND P0, PT, R2, RZ, PT ;  /* 0x000000ff0200720c */ /* 0x000fda0003f05270 */
[----:B------:R-:W-:Y:S05]  /*06b0*/  @!P0 BRA `(.L_x_22) ;  /* 0x0000000400008947 */ /* 0x000fea0003800000 */
[----:B------:R-:W-:-:S04]  /*06c0*/  IADD3 R10, PT, PT, R2, -0x1, RZ ;  /* 0xffffffff020a7810 */ /* 0x000fc80007ffe0ff */
[----:B------:R-:W-:-:S13]  /*06d0*/  ISETP.GE.U32.AND P0, PT, R10, 0x3, PT ;  /* 0x000000030a00780c */ /* 0x000fda0003f06070 */
[----:B------:R-:W-:Y:S05]  /*06e0*/  @!P0 BRA `(.L_x_23) ;  /* 0x0000000000748947 */ /* 0x000fea0003800000 */
[----:B0-----:R-:W0:Y:S01]  /*06f0*/  LDC.64 R20, c[0x0][0x390] ;  /* 0x0000e400ff147b82 */ /* 0x001e220000000a00 */
[----:B------:R-:W-:Y:S01]  /*0700*/  IMAD R11, R8, R6, R9 ;  /* 0x00000006080b7224 */ /* 0x000fe200078e0209 */
[----:B-1----:R-:W2:Y:S06]  /*0710*/  LDG.E.64 R18, desc[UR6][R12.64] ;  /* 0x000000060c127981 */ /* 0x002eac000c1e1b00 */
[----:B------:R-:W1:Y:S01]  /*0720*/  LDC.64 R16, c[0x0][0x380] ;  /* 0x0000e000ff107b82 */ /* 0x000e620000000a00 */
[----:B0-----:R-:W-:-:S05]  /*0730*/  IMAD.WIDE R20, R11, 0x8, R20 ;  /* 0x000000080b147825 */ /* 0x001fca00078e0214 */
[----:B------:R-:W2:Y:S01]  /*0740*/  LDG.E.64 R10, desc[UR6][R20.64] ;  /* 0x00000006140a7981 */ /* 0x000ea2000c1e1b00 */
[----:B------:R-:W-:-:S04]  /*0750*/  IMAD R15, R0, R8, R3 ;  /* 0x00000008000f7224 */ /* 0x000fc800078e0203 */
[----:B-1----:R-:W-:-:S04]  /*0760*/  IMAD.WIDE R16, R15, 0x8, R16 ;  /* 0x000000080f107825 */ /* 0x002fc800078e0210 */
[----:B------:R-:W-:Y:S01]  /*0770*/  IMAD.WIDE R14, R6, 0x8, R20 ;  /* 0x00000008060e7825 */ /* 0x000fe200078e0214 */
[----:B--2---:R-:W-:-:S07]  /*0780*/  DMUL R18, R18, R10 ;  /* 0x0000000a12127228 */ /* 0x004fce0000000000 */
[----:B------:R0:W-:Y:S04]  /*0790*/  STG.E.64 desc[UR6][R16.64], R18 ;  /* 0x0000001210007986 */ /* 0x0001e8000c101b06 */
[----:B------:R-:W2:Y:S04]  /*07a0*/  LDG.E.64 R10, desc[UR6][R12.64] ;  /* 0x000000060c0a7981 */ /* 0x000ea8000c1e1b00 */
[----:B------:R-:W2:Y:S01]  /*07b0*/  LDG.E.64 R22, desc[UR6][R14.64] ;  /* 0x000000060e167981 */ /* 0x000ea2000c1e1b00 */
[----:B------:R-:W-:Y:S01]  /*07c0*/  IMAD.WIDE R20, R6, 0x8, R14 ;  /* 0x0000000806147825 */ /* 0x000fe200078e020e */
[----:B--2---:R-:W-:-:S03]  /*07d0*/  DMUL R10, R10, R22 ;  /* 0x000000160a0a7228 */ /* 0x004fc60000000000 */
[----:B------:R-:W-:-:S05]  /*07e0*/  IMAD.WIDE R22, R0, 0x8, R16 ;  /* 0x0000000800167825 */ /* 0x000fca00078e0210 */
[----:B------:R2:W-:Y:S04]  /*07f0*/  STG.E.64 desc[UR6][R22.64], R10 ;  /* 0x0000000a16007986 */ /* 0x0005e8000c101b06 */
[----:B------:R-:W3:Y:S04]  /*0800*/  LDG.E.64 R26, desc[UR6][R12.64] ;  /* 0x000000060c1a7981 */ /* 0x000ee8000c1e1b00 */
[----:B------:R-:W3:Y:S01]  /*0810*/  LDG.E.64 R24, desc[UR6][R20.64] ;  /* 0x0000000614187981 */ /* 0x000ee2000c1e1b00 */
[----:B0-----:R-:W-:Y:S01]  /*0820*/  IMAD.WIDE R16, R6, 0x8, R20 ;  /* 0x0000000806107825 */ /* 0x001fe200078e0214 */
[----:B---3--:R-:W-:-:S03]  /*0830*/  DMUL R26, R26, R24 ;  /* 0x000000181a1a7228 */ /* 0x008fc60000000000 */
[----:B------:R-:W-:-:S05]  /*0840*/  IMAD.WIDE R24, R0, 0x8, R22 ;  /* 0x0000000800187825 */ /* 0x000fca00078e0216 */
[----:B------:R2:W-:Y:S04]  /*0850*/  STG.E.64 desc[UR6][R24.64], R26 ;  /* 0x0000001a18007986 */ /* 0x0005e8000c101b06 */
[----:B------:R-:W3:Y:S04]  /*0860*/  LDG.E.64 R16, desc[UR6][R16.64] ;  /* 0x0000000610107981 */ /* 0x000ee8000c1e1b00 */
[----:B------:R-:W3:Y:S01]  /*0870*/  LDG.E.64 R14, desc[UR6][R12.64] ;  /* 0x000000060c0e7981 */ /* 0x000ee2000c1e1b00 */
[----:B------:R-:W-:Y:S01]  /*0880*/  IMAD.WIDE R18, R0, 0x8, R24 ;  /* 0x0000000800127825 */ /* 0x000fe200078e0218 */
[----:B------:R-:W-:Y:S01]  /*0890*/  IADD3 R8, PT, PT, R8, 0x4, RZ ;  /* 0x0000000408087810 */ /* 0x000fe20007ffe0ff */
[----:B---3--:R-:W-:-:S07]  /*08a0*/  DMUL R14, R14, R16 ;  /* 0x000000100e0e7228 */ /* 0x008fce0000000000 */
[----:B------:R2:W-:Y:S04]  /*08b0*/  STG.E.64 desc[UR6][R18.64], R14 ;  /* 0x0000000e12007986 */ /* 0x0005e8000c101b06 */
.L_x_23:
[----:B--2---:R-:W-:-:S13]  /*08c0*/  LOP3.LUT P0, R10, R7, 0x3, RZ, 0xc0, !PT ;  /* 0x00000003070a7812 */ /* 0x004fda000780c0ff */
[----:B------:R-:W-:Y:S05]  /*08d0*/  @!P0 BRA `(.L_x_22) ;  /* 0x0000000000788947 */ /* 0x000fea0003800000 */
[----:B------:R-:W-:-:S13]  /*08e0*/  ISETP.NE.AND P0, PT, R10, 0x1, PT ;  /* 0x000000010a00780c */ /* 0x000fda0003f05270 */
[----:B0-----:R-:W0:Y:S01]  /*08f0*/  @P0 LDC.64 R14, c[0x0][0x390] ;  /* 0x0000e400ff0e0b82 */ /* 0x001e220000000a00 */
[----:B------:R-:W-:Y:S01]  /*0900*/  @P0 IMAD R11, R8, R6, R9 ;  /* 0x00000006080b0224 */ /* 0x000fe200078e0209 */
[----:B-1----:R-:W2:Y:S03]  /*0910*/  @P0 LDG.E.64 R16, desc[UR6][R12.64] ;  /* 0x000000060c100981 */ /* 0x002ea6000c1e1b00 */
[----:B0-----:R-:W-:-:S03]  /*0920*/  @P0 IMAD.WIDE R14, R11, 0x8, R14 ;  /* 0x000000080b0e0825 */ /* 0x001fc600078e020e */
[----:B------:R-:W0:Y:S02]  /*0930*/  @P0 LDC.64 R10, c[0x0][0x380] ;  /* 0x0000e000ff0a0b82 */ /* 0x000e240000000a00 */
[----:B------:R1:W2:Y:S01]  /*0940*/  @P0 LDG.E.64 R18, desc[UR6][R14.64] ;  /* 0x000000060e120981 */ /* 0x0002a2000c1e1b00 */
[----:B------:R-:W-:Y:S02]  /*0950*/  @P0 IMAD R21, R0, R8, R3 ;  /* 0x0000000800150224 */ /* 0x000fe400078e0203 */
[----:B------:R-:W-:-:S04]  /*0960*/  @P0 IMAD.WIDE R22, R6, 0x8, R14 ;  /* 0x0000000806160825 */ /* 0x000fc800078e020e */
[----:B0-----:R-:W-:Y:S01]  /*0970*/  @P0 IMAD.WIDE R10, R21, 0x8, R10 ;  /* 0x00000008150a0825 */ /* 0x001fe200078e020a */
[----:B------:R-:W-:-:S04]  /*0980*/  LOP3.LUT R7, R7, 0x1, RZ, 0xc0, !PT ;  /* 0x0000000107077812 */ /* 0x000fc800078ec0ff */
[----:B------:R-:W-:-:S13]  /*0990*/  ISETP.NE.U32.AND P1, PT, R7, 0x1, PT ;  /* 0x000000010700780c */ /* 0x000fda0003f25070 */
[----:B-1----:R-:W0:Y:S01]  /*09a0*/  @!P1 LDC.64 R14, c[0x0][0x390] ;  /* 0x0000e400ff0e9b82 */ /* 0x002e220000000a00 */
[----:B--2---:R-:W-:-:S07]  /*09b0*/  @P0 DMUL R16, R16, R18 ;  /* 0x0000001210100228 */ /* 0x004fce0000000000 */
[----:B------:R1:W-:Y:S04]  /*09c0*/  @P0 STG.E.64 desc[UR6][R10.64], R16 ;  /* 0x000000100a000986 */ /* 0x0003e8000c101b06 */
[----:B------:R-:W2:Y:S04]  /*09d0*/  @P0 LDG.E.64 R18, desc[UR6][R22.64] ;  /* 0x0000000616120981 */ /* 0x000ea8000c1e1b00 */
[----:B------:R-:W2:Y:S01]  /*09e0*/  @P0 LDG.E.64 R20, desc[UR6][R12.64] ;  /* 0x000000060c140981 */ /* 0x000ea2000c1e1b00 */
[----:B------:R-:W-:-:S05]  /*09f0*/  @P0 IADD3 R8, PT, PT, R8, 0x2, RZ ;  /* 0x0000000208080810 */ /* 0x000fca0007ffe0ff */
[----:B------:R-:W-:-:S04]  /*0a00*/  @!P1 IMAD R9, R8, R6, R9 ;  /* 0x0000000608099224 */ /* 0x000fc800078e0209 */
[----:B0-----:R-:W-:Y:S01]  /*0a10*/  @!P1 IMAD.WIDE R14, R9, 0x8, R14 ;  /* 0x00000008090e9825 */ /* 0x001fe200078e020e */
[----:B--2---:R-:W-:-:S03]  /*0a20*/  @P0 DMUL R18, R20, R18 ;  /* 0x0000001214120228 */ /* 0x004fc60000000000 */
[C---:B------:R-:W-:Y:S02]  /*0a30*/  @P0 IMAD.WIDE R20, R0.reuse, 0x8, R10 ;  /* 0x0000000800140825 */ /* 0x040fe400078e020a */
[----:B-1----:R-:W0:Y:S03]  /*0a40*/  @!P1 LDC.64 R10, c[0x0][0x380] ;  /* 0x0000e000ff0a9b82 */ /* 0x002e260000000a00 */
[----:B------:R2:W-:Y:S04]  /*0a50*/  @P0 STG.E.64 desc[UR6][R20.64], R18 ;  /* 0x0000001214000986 */ /* 0x0005e8000c101b06 */
[----:B------:R-:W3:Y:S04]  /*0a60*/  @!P1 LDG.E.64 R6, desc[UR6][R12.64] ;  /* 0x000000060c069981 */ /* 0x000ee8000c1e1b00 */
[----:B------:R-:W3:Y:S01]  /*0a70*/  @!P1 LDG.E.64 R14, desc[UR6][R14.64] ;  /* 0x000000060e0e9981 */ /* 0x000ee2000c1e1b00 */
[----:B------:R-:W-:-:S04]  /*0a80*/  @!P1 IMAD R9, R0, R8, R3 ;  /* 0x0000000800099224 */ /* 0x000fc800078e0203 */
[----:B0-----:R-:W-:Y:S01]  /*0a90*/  @!P1 IMAD.WIDE R8, R9, 0x8, R10 ;  /* 0x0000000809089825 */ /* 0x001fe200078e020a */
[----:B---3--:R-:W-:-:S07]  /*0aa0*/  @!P1 DMUL R6, R6, R14 ;  /* 0x0000000e06069228 */ /* 0x008fce0000000000 */
[----:B------:R2:W-:Y:S04]  /*0ab0*/  @!P1 STG.E.64 desc[UR6][R8.64], R6 ;  /* 0x0000000608009986 */ /* 0x0005e8000c101b06 */
.L_x_22:
[----:B------:R-:W3:Y:S01]  /*0ac0*/  LDCU UR4, c[0x0][0x398] ;  /* 0x00007300ff0477ac */ /* 0x000ee20008000800 */
[----:B------:R-:W-:-:S04]  /*0ad0*/  IADD3 R3, PT, PT, R4, R3, RZ ;  /* 0x0000000304037210 */ /* 0x000fc80007ffe0ff */
[----:B---3--:R-:W-:-:S13]  /*0ae0*/  ISETP.GE.AND P0, PT, R3, UR4, PT ;  /* 0x0000000403007c0c */ /* 0x008fda000bf06270 */
[----:B------:R-:W-:Y:S05]  /*0af0*/  @!P0 BRA `(.L_x_24) ;  /* 0xfffffff4008c8947 */ /* 0x000fea000383ffff */
[----:B-1----:R-:W-:Y:S05]  /*0b00*/  EXIT ;  /* 0x000000000000794d */ /* 0x002fea0003800000 */
.L_x_25:
        /* <DEDUP_REMOVED lines=15> */
.L_x_203:


//--------------------- .text._Z20gpuTemplateApplyJac2IfEvPT_S1_S1_S1_S1_ii --------------------------
	.section	.text._Z20gpuTemplateApplyJac2IfEvPT_S1_S1_S1_S1_ii,"ax",@progbits
	.align	128
        .global         _Z20gpuTemplateApplyJac2IfEvPT_S1_S1_S1_S1_ii
        .type           _Z20gpuTemplateApplyJac2IfEvPT_S1_S1_S1_S1_ii,@function
        .size           _Z20gpuTemplateApplyJac2IfEvPT_S1_S1_S1_S1_ii,(.L_x_204 - _Z20gpuTemplateApplyJac2IfEvPT_S1_S1_S1_S1_ii)
        .other          _Z20gpuTemplateApplyJac2IfEvPT_S1_S1_S1_S1_ii,@"STO_CUDA_ENTRY STV_DEFAULT"
_Z20gpuTemplateApplyJac2IfEvPT_S1_S1_S1_S1_ii:
.text._Z20gpuTemplateApplyJac2IfEvPT_S1_S1_S1_S1_ii:
        /* <DEDUP_REMOVED lines=8> */
[----:B------:R-:W0:Y:S01]  /*0080*/  LDC R22, c[0x0][0x3ac] ;  /* 0x0000eb00ff167b82 */ /* 0x000e220000000800 */
[----:B------:R-:W1:Y:S01]  /*0090*/  LDCU UR4, c[0x0][0x370] ;  /* 0x00006e00ff0477ac */ /* 0x000e620008000800 */
[----:B------:R-:W2:Y:S06]  /*00a0*/  LDCU.64 UR6, c[0x0][0x358] ;  /* 0x00006b00ff0677ac */ /* 0x000eac0008000a00 */
[----:B------:R-:W3:Y:S01]  /*00b0*/  LDC R20, c[0x0][0x3ac] ;  /* 0x0000eb00ff147b82 */ /* 0x000ee20000000800 */
[----:B------:R-:W4:Y:S07]  /*00c0*/  LDCU UR5, c[0x0][0x3a8] ;  /* 0x00007500ff0577ac */ /* 0x000f2e0008000800 */
[----:B------:R-:W2:Y:S01]  /*00d0*/  LDC.64 R10, c[0x0][0x3a0] ;  /* 0x0000e800ff0a7b82 */ /* 0x000ea20000000a00 */
[----:B-1----:R-:W-:Y:S01]  /*00e0*/  IMAD R23, R16, UR4, RZ ;  /* 0x0000000410177c24 */ /* 0x002fe2000f8e02ff */
[----:B0-----:R-:W-:-:S06]  /*00f0*/  IABS R0, R22 ;  /* 0x0000001600007213 */ /* 0x001fcc0000000000 */
[----:B------:R-:W0:Y:S01]  /*0100*/  LDC.64 R8, c[0x0][0x390] ;  /* 0x0000e400ff087b82 */ /* 0x000e220000000a00 */
[----:B------:R-:W-:Y:S01]  /*0110*/  ISETP.NE.AND P0, PT, R22, RZ, PT ;  /* 0x000000ff1600720c */ /* 0x000fe20003f05270 */
[----:B------:R-:W1:Y:S01]  /*0120*/  I2F.RP R14, R0 ;  /* 0x00000000000e7306 */ /* 0x000e620000209400 */
[----:B------:R-:W-:-:S05]  /*0130*/  LOP3.LUT R22, RZ, R22, RZ, 0x33, !PT ;  /* 0x00000016ff167212 */ /* 0x000fca00078e33ff */
[----:B------:R-:W0:Y:S08]  /*0140*/  LDC.64 R6, c[0x0][0x398] ;  /* 0x0000e600ff067b82 */ /* 0x000e300000000a00 */
[----:B------:R-:W0:Y:S01]  /*0150*/  LDC.64 R4, c[0x0][0x380] ;  /* 0x0000e000ff047b82 */ /* 0x000e220000000a00 */
[----:B-1----:R-:W1:Y:S07]  /*0160*/  MUFU.RCP R14, R14 ;  /* 0x0000000e000e7308 */ /* 0x002e6e0000001000 */
[----:B------:R-:W0:Y:S01]  /*0170*/  LDC.64 R2, c[0x0][0x388] ;  /* 0x0000e200ff027b82 */ /* 0x000e220000000a00 */
[----:B-1----:R-:W-:-:S04]  /*0180*/  IADD3 R12, PT, PT, R14, 0xffffffe, RZ ;  /* 0x0ffffffe0e0c7810 */ /* 0x002fc80007ffe0ff */
[----:B------:R1:W5:Y:S02]  /*0190*/  F2I.FTZ.U32.TRUNC.NTZ R13, R12 ;  /* 0x0000000c000d7305 */ /* 0x000364000021f000 */
[----:B-1----:R-:W-:Y:S01]  /*01a0*/  IMAD.MOV.U32 R12, RZ, RZ, RZ ;  /* 0x000000ffff0c7224 */ /* 0x002fe200078e00ff */
[----:B-----5:R-:W-:-:S05]  /*01b0*/  IADD3 R21, PT, PT, RZ, -R13, RZ ;  /* 0x8000000dff157210 */ /* 0x020fca0007ffe0ff */
[----:B------:R-:W-:-:S04]  /*01c0*/  IMAD R21, R21, R0, RZ ;  /* 0x0000000015157224 */ /* 0x000fc800078e02ff */
[----:B--234-:R-:W-:-:S07]  /*01d0*/  IMAD.HI.U32 R21, R13, R21, R12 ;  /* 0x000000150d157227 */ /* 0x01cfce00078e000c */
.L_x_26:
[----:B------:R-:W-:Y:S01]  /*01e0*/  IABS R14, R25 ;  /* 0x00000019000e7213 */ /* 0x000fe20000000000 */
[----:B0-----:R-:W-:Y:S01]  /*01f0*/  IMAD.WIDE R28, R25, 0x4, R6 ;  /* 0x00000004191c7825 */ /* 0x001fe200078e0206 */
[----:B------:R-:W-:-:S03]  /*0200*/  IABS R16, R20 ;  /* 0x0000001400107213 */ /* 0x000fc60000000000 */
[----:B-1----:R-:W-:Y:S01]  /*0210*/  IMAD.HI.U32 R12, R21, R14, RZ ;  /* 0x0000000e150c7227 */ /* 0x002fe200078e00ff */
[----:B------:R-:W2:Y:S04]  /*0220*/  LDG.E R24, desc[UR6][R28.64] ;  /* 0x000000061c187981 */ /* 0x000ea8000c1e1900 */
[----:B------:R-:W-:-:S05]  /*0230*/  IADD3 R13, PT, PT, -R12, RZ, RZ ;  /* 0x000000ff0c0d7210 */ /* 0x000fca0007ffe1ff */
[----:B------:R-:W-:-:S05]  /*0240*/  IMAD R13, R16, R13, R14 ;  /* 0x0000000d100d7224 */ /* 0x000fca00078e020e */
[----:B------:R-:W-:-:S13]  /*0250*/  ISETP.GT.U32.AND P2, PT, R0, R13, PT ;  /* 0x0000000d0000720c */ /* 0x000fda0003f44070 */
[----:B------:R-:W-:Y:S01]  /*0260*/  @!P2 IMAD.IADD R13, R13, 0x1, -R16 ;  /* 0x000000010d0da824 */ /* 0x000fe200078e0a10 */
[----:B------:R-:W-:-:S04]  /*0270*/  @!P2 IADD3 R12, PT, PT, R12, 0x1, RZ ;  /* 0x000000010c0ca810 */ /* 0x000fc80007ffe0ff */
[----:B------:R-:W-:Y:S02]  /*0280*/  ISETP.GE.U32.AND P1, PT, R13, R0, PT ;  /* 0x000000000d00720c */ /* 0x000fe40003f26070 */
[----:B------:R-:W-:-:S04]  /*0290*/  LOP3.LUT R13, R25, R20, RZ, 0x3c, !PT ;  /* 0x00000014190d7212 */ /* 0x000fc800078e3cff */
[----:B------:R-:W-:-:S07]  /*02a0*/  ISETP.GE.AND P3, PT, R13, RZ, PT ;  /* 0x000000ff0d00720c */ /* 0x000fce0003f66270 */
[----:B------:R-:W-:-:S06]  /*02b0*/  @P1 IADD3 R12, PT, PT, R12, 0x1, RZ ;  /* 0x000000010c0c1810 */ /* 0x000fcc0007ffe0ff */
[----:B------:R-:W-:-:S05]  /*02c0*/  @!P3 IMAD.MOV R12, RZ, RZ, -R12 ;  /* 0x000000ffff0cb224 */ /* 0x000fca00078e0a0c */
[----:B------:R-:W-:Y:S01]  /*02d0*/  SEL R15, R22, R12, !P0 ;  /* 0x0000000c160f7207 */ /* 0x000fe20004000000 */
[----:B------:R-:W-:-:S03]  /*02e0*/  IMAD.WIDE R12, R25, 0x4, R4 ;  /* 0x00000004190c7825 */ /* 0x000fc600078e0204 */
[----:B------:R-:W-:Y:S01]  /*02f0*/  IADD3 R19, PT, PT, -R15, RZ, RZ ;  /* 0x000000ff0f137210 */ /* 0x000fe20007ffe1ff */
[----:B------:R-:W-:Y:S01]  /*0300*/  IMAD.WIDE R16, R25, 0x4, R8 ;  /* 0x0000000419107825 */ /* 0x000fe200078e0208 */
[----:B------:R-:W2:Y:S03]  /*0310*/  LDG.E R27, desc[UR6][R12.64] ;  /* 0x000000060c1b7981 */ /* 0x000ea6000c1e1900 */
[----:B------:R-:W-:Y:S02]  /*0320*/  IMAD.WIDE R14, R15, 0x4, R10 ;  /* 0x000000040f0e7825 */ /* 0x000fe400078e020a */
[----:B------:R-:W3:Y:S02]  /*0330*/  LDG.E R17, desc[UR6][R16.64] ;  /* 0x0000000610117981 */ /* 0x000ee4000c1e1900 */
[----:B------:R-:W-:Y:S02]  /*0340*/  IMAD R19, R20, R19, R25 ;  /* 0x0000001314137224 */ /* 0x000fe400078e0219 */
[----:B------:R-:W3:Y:S02]  /*0350*/  LDG.E R14, desc[UR6][R14.64] ;  /* 0x000000060e0e7981 */ /* 0x000ee4000c1e1900 */
[----:B------:R-:W-:-:S06]  /*0360*/  IMAD.WIDE R18, R19, 0x4, R2 ;  /* 0x0000000413127825 */ /* 0x000fcc00078e0202 */
[----:B------:R-:W4:Y:S01]  /*0370*/  LDG.E R19, desc[UR6][R18.64] ;  /* 0x0000000612137981 */ /* 0x000f22000c1e1900 */
[----:B------:R-:W-:-:S04]  /*0380*/  IADD3 R25, PT, PT, R23, R25, RZ ;  /* 0x0000001917197210 */ /* 0x000fc80007ffe0ff */
[----:B------:R-:W-:Y:S01]  /*0390*/  ISETP.GE.AND P1, PT, R25, UR5, PT ;  /* 0x0000000519007c0c */ /* 0x000fe2000bf26270 */
[----:B--2---:R-:W-:-:S04]  /*03a0*/  FADD R24, R27, R24 ;  /* 0x000000181b187221 */ /* 0x004fc80000000000 */
[----:B---3--:R-:W-:-:S04]  /*03b0*/  FFMA R24, -R17, R14, R24 ;  /* 0x0000000e11187223 */ /* 0x008fc80000000118 */
[----:B----4-:R-:W-:-:S05]  /*03c0*/  FMUL R27, R24, R19 ;  /* 0x00000013181b7220 */ /* 0x010fca0000400000 */
[----:B------:R1:W-:Y:S01]  /*03d0*/  STG.E desc[UR6][R12.64], R27 ;  /* 0x0000001b0c007986 */ /* 0x0003e2000c101906 */
[----:B------:R-:W-:Y:S05]  /*03e0*/  @!P1 BRA `(.L_x_26) ;  /* 0xfffffffc007c9947 */ /* 0x000fea000383ffff */
[----:B------:R-:W-:Y:S05]  /*03f0*/  EXIT ;  /* 0x000000000000794d */ /* 0x000fea0003800000 */
.L_x_27:
        /* <DEDUP_REMOVED lines=16> */
.L_x_204:


//--------------------- .text._Z20gpuTemplateApplyJac2IdEvPT_S1_S1_S1_S1_ii --------------------------
	.section	.text._Z20gpuTemplateApplyJac2IdEvPT_S1_S1_S1_S1_ii,"ax",@progbits
	.align	128
        .global         _Z20gpuTemplateApplyJac2IdEvPT_S1_S1_S1_S1_ii
        .type           _Z20gpuTemplateApplyJac2IdEvPT_S1_S1_S1_S1_ii,@function
        .size           _Z20gpuTemplateApplyJac2IdEvPT_S1_S1_S1_S1_ii,(.L_x_205 - _Z20gpuTemplateApplyJac2IdEvPT_S1_S1_S1_S1_ii)
        .other          _Z20gpuTemplateApplyJac2IdEvPT_S1_S1_S1_S1_ii,@"STO_CUDA_ENTRY STV_DEFAULT"
_Z20gpuTemplateApplyJac2IdEvPT_S1_S1_S1_S1_ii:
.text._Z20gpuTemplateApplyJac2IdEvPT_S1_S1_S1_S1_ii:
        /* <DEDUP_REMOVED lines=13> */
[----:B------:R-:W1:Y:S01]  /*00d0*/  LDC.64 R6, c[0x0][0x3a0] ;  /* 0x0000e800ff067b82 */ /* 0x000e620000000a00 */
[----:B0-----:R-:W-:-:S07]  /*00e0*/  IABS R0, R17 ;  /* 0x0000001100007213 */ /* 0x001fce0000000000 */
[----:B------:R-:W0:Y:S01]  /*00f0*/  LDC.64 R8, c[0x0][0x390] ;  /* 0x0000e400ff087b82 */ /* 0x000e220000000a00 */
[----:B------:R-:W-:Y:S01]  /*0100*/  ISETP.NE.AND P0, PT, R17, RZ, PT ;  /* 0x000000ff1100720c */ /* 0x000fe20003f05270 */
[----:B------:R-:W5:Y:S06]  /*0110*/  I2F.RP R3, R0 ;  /* 0x0000000000037306 */ /* 0x000f6c0000209400 */
[----:B------:R-:W0:Y:S08]  /*0120*/  LDC.64 R10, c[0x0][0x398] ;  /* 0x0000e600ff0a7b82 */ /* 0x000e300000000a00 */
[----:B------:R-:W0:Y:S01]  /*0130*/  LDC.64 R12, c[0x0][0x380] ;  /* 0x0000e000ff0c7b82 */ /* 0x000e220000000a00 */
[----:B-----5:R-:W5:Y:S07]  /*0140*/  MUFU.RCP R3, R3 ;  /* 0x0000000300037308 */ /* 0x020f6e0000001000 */
[----:B------:R-:W0:Y:S01]  /*0150*/  LDC.64 R14, c[0x0][0x388] ;  /* 0x0000e200ff0e7b82 */ /* 0x000e220000000a00 */
[----:B-----5:R-:W-:-:S04]  /*0160*/  VIADD R4, R3, 0xffffffe ;  /* 0x0ffffffe03047836 */ /* 0x020fc80000000000 */
[----:B------:R5:W2:Y:S02]  /*0170*/  F2I.FTZ.U32.TRUNC.NTZ R5, R4 ;  /* 0x0000000400057305 */ /* 0x000aa4000021f000 */
[----:B-----5:R-:W-:Y:S02]  /*0180*/  HFMA2 R4, -RZ, RZ, 0, 0 ;  /* 0x00000000ff047431 */ /* 0x020fe400000001ff */
[----:B--2---:R-:W-:-:S04]  /*0190*/  IMAD.MOV R3, RZ, RZ, -R5 ;  /* 0x000000ffff037224 */ /* 0x004fc800078e0a05 */
[----:B------:R-:W-:-:S04]  /*01a0*/  IMAD R3, R3, R0, RZ ;  /* 0x0000000003037224 */ /* 0x000fc800078e02ff */
[----:B------:R-:W-:Y:S01]  /*01b0*/  IMAD.HI.U32 R3, R5, R3, R4 ;  /* 0x0000000305037227 */ /* 0x000fe200078e0004 */
[----:B------:R-:W-:-:S03]  /*01c0*/  LOP3.LUT R4, RZ, R17, RZ, 0x33, !PT ;  /* 0x00000011ff047212 */ /* 0x000fc600078e33ff */
[----:B-1-34-:R-:W-:-:S07]  /*01d0*/  IMAD R5, R16, UR4, RZ ;  /* 0x0000000410057c24 */ /* 0x01afce000f8e02ff */
.L_x_28:
[----:B01----:R-:W-:-:S04]  /*01e0*/  IMAD.WIDE R22, R27, 0x8, R10 ;  /* 0x000000081b167825 */ /* 0x003fc800078e020a */
[----:B------:R-:W-:Y:S02]  /*01f0*/  IMAD.WIDE R16, R27, 0x8, R12 ;  /* 0x000000081b107825 */ /* 0x000fe400078e020c */
[----:B------:R-:W2:Y:S04]  /*0200*/  LDG.E.64 R22, desc[UR6][R22.64] ;  /* 0x0000000616167981 */ /* 0x000ea8000c1e1b00 */
[----:B------:R-:W2:Y:S01]  /*0210*/  LDG.E.64 R18, desc[UR6][R16.64] ;  /* 0x0000000610127981 */ /* 0x000ea2000c1e1b00 */
[----:B------:R-:W-:Y:S02]  /*0220*/  IABS R24, R27 ;  /* 0x0000001b00187213 */ /* 0x000fe40000000000 */
[----:B------:R-:W-:-:S03]  /*0230*/  IABS R26, R2 ;  /* 0x00000002001a7213 */ /* 0x000fc60000000000 */
[----:B------:R-:W-:-:S04]  /*0240*/  IMAD.HI.U32 R20, R3, R24, RZ ;  /* 0x0000001803147227 */ /* 0x000fc800078e00ff */
[----:B------:R-:W-:-:S04]  /*0250*/  IMAD.MOV R21, RZ, RZ, -R20 ;  /* 0x000000ffff157224 */ /* 0x000fc800078e0a14 */
[----:B------:R-:W-:-:S05]  /*0260*/  IMAD R21, R26, R21, R24 ;  /* 0x000000151a157224 */ /* 0x000fca00078e0218 */
[----:B------:R-:W-:-:S13]  /*0270*/  ISETP.GT.U32.AND P2, PT, R0, R21, PT ;  /* 0x000000150000720c */ /* 0x000fda0003f44070 */
[----:B------:R-:W-:Y:S01]  /*0280*/  @!P2 IADD3 R21, PT, PT, R21, -R26, RZ ;  /* 0x8000001a1515a210 */ /* 0x000fe20007ffe0ff */
[----:B------:R-:W-:-:S03]  /*0290*/  @!P2 VIADD R20, R20, 0x1 ;  /* 0x000000011414a836 */ /* 0x000fc60000000000 */
[----:B------:R-:W-:Y:S02]  /*02a0*/  ISETP.GE.U32.AND P1, PT, R21, R0, PT ;  /* 0x000000001500720c */ /* 0x000fe40003f26070 */
[----:B------:R-:W-:-:S04]  /*02b0*/  LOP3.LUT R21, R27, R2, RZ, 0x3c, !PT ;  /* 0x000000021b157212 */ /* 0x000fc800078e3cff */
[----:B------:R-:W-:-:S07]  /*02c0*/  ISETP.GE.AND P3, PT, R21, RZ, PT ;  /* 0x000000ff1500720c */ /* 0x000fce0003f66270 */
[----:B------:R-:W-:-:S06]  /*02d0*/  @P1 IADD3 R20, PT, PT, R20, 0x1, RZ ;  /* 0x0000000114141810 */ /* 0x000fcc0007ffe0ff */
[----:B------:R-:W-:-:S05]  /*02e0*/  @!P3 IMAD.MOV R20, RZ, RZ, -R20 ;  /* 0x000000ffff14b224 */ /* 0x000fca00078e0a14 */
[----:B------:R-:W-:-:S04]  /*02f0*/  SEL R21, R4, R20, !P0 ;  /* 0x0000001404157207 */ /* 0x000fc80004000000 */
[C---:B------:R-:W-:Y:S01]  /*0300*/  IADD3 R25, PT, PT, -R21.reuse, RZ, RZ ;  /* 0x000000ff15197210 */ /* 0x040fe20007ffe1ff */
[----:B------:R-:W-:-:S04]  /*0310*/  IMAD.WIDE R20, R21, 0x8, R6 ;  /* 0x0000000815147825 */ /* 0x000fc800078e0206 */
[----:B------:R-:W-:Y:S02]  /*0320*/  IMAD R25, R2, R25, R27 ;  /* 0x0000001902197224 */ /* 0x000fe400078e021b */
[----:B------:R-:W3:Y:S02]  /*0330*/  LDG.E.64 R20, desc[UR6][R20.64] ;  /* 0x0000000614147981 */ /* 0x000ee4000c1e1b00 */
[----:B------:R-:W-:-:S06]  /*0340*/  IMAD.WIDE R24, R25, 0x8, R14 ;  /* 0x0000000819187825 */ /* 0x000fcc00078e020e */
[----:B------:R-:W4:Y:S01]  /*0350*/  LDG.E.64 R24, desc[UR6][R24.64] ;  /* 0x0000000618187981 */ /* 0x000f22000c1e1b00 */
[----:B--2---:R-:W-:Y:S01]  /*0360*/  DADD R22, R18, R22 ;  /* 0x0000000012167229 */ /* 0x004fe20000000016 */
[----:B------:R-:W-:-:S06]  /*0370*/  IMAD.WIDE R18, R27, 0x8, R8 ;  /* 0x000000081b127825 */ /* 0x000fcc00078e0208 */
[----:B------:R-:W3:Y:S01]  /*0380*/  LDG.E.64 R18, desc[UR6][R18.64] ;  /* 0x0000000612127981 */ /* 0x000ee2000c1e1b00 */
[----:B------:R-:W-:-:S04]  /*0390*/  IADD3 R27, PT, PT, R5, R27, RZ ;  /* 0x0000001b051b7210 */ /* 0x000fc80007ffe0ff */
[----:B------:R-:W-:Y:S01]  /*03a0*/  ISETP.GE.AND P1, PT, R27, UR5, PT ;  /* 0x000000051b007c0c */ /* 0x000fe2000bf26270 */
[----:B---3--:R-:W-:-:S08]  /*03b0*/  DFMA R22, -R18, R20, R22 ;  /* 0x000000141216722b */ /* 0x008fd00000000116 */
[----:B----4-:R-:W-:-:S07]  /*03c0*/  DMUL R22, R22, R24 ;  /* 0x0000001816167228 */ /* 0x010fce0000000000 */
[----:B------:R1:W-:Y:S01]  /*03d0*/  STG.E.64 desc[UR6][R16.64], R22 ;  /* 0x0000001610007986 */ /* 0x0003e2000c101b06 */
[----:B------:R-:W-:Y:S05]  /*03e0*/  @!P1 BRA `(.L_x_28) ;  /* 0xfffffffc007c9947 */ /* 0x000fea000383ffff */
[----:B------:R-:W-:Y:S05]  /*03f0*/  EXIT ;  /* 0x000000000000794d */ /* 0x000fea0003800000 */
.L_x_29:
        /* <DEDUP_REMOVED lines=16> */
.L_x_205:


//--------------------- .text._Z20gpuTemplateApplyJac1IfEvPT_S1_ii --------------------------
	.section	.text._Z20gpuTemplateApplyJac1IfEvPT_S1_ii,"ax",@progbits
	.align	128
        .global         _Z20gpuTemplateApplyJac1IfEvPT_S1_ii
        .type           _Z20gpuTemplateApplyJac1IfEvPT_S1_ii,@function
        .size           _Z20gpuTemplateApplyJac1IfEvPT_S1_ii,(.L_x_206 - _Z20gpuTemplateApplyJac1IfEvPT_S1_ii)
        .other          _Z20gpuTemplateApplyJac1IfEvPT_S1_ii,@"STO_CUDA_ENTRY STV_DEFAULT"
_Z20gpuTemplateApplyJac1IfEvPT_S1_ii:
.text._Z20gpuTemplateApplyJac1IfEvPT_S1_ii:
        /* <DEDUP_REMOVED lines=19> */
[----:B------:R-:W-:-:S07]  /*0130*/  LOP3.LUT R14, RZ, R14, RZ, 0x33, !PT ;  /* 0x0000000eff0e7212 */ /* 0x000fce00078e33ff */
[----:B-1----:R-:W1:Y:S02]  /*0140*/  MUFU.RCP R10, R10 ;  /* 0x0000000a000a7308 */ /* 0x002e640000001000 */
[----:B-1----:R-:W-:-:S06]  /*0150*/  VIADD R8, R10, 0xffffffe ;  /* 0x0ffffffe0a087836 */ /* 0x002fcc0000000000 */
[----:B------:R1:W5:Y:S02]  /*0160*/  F2I.FTZ.U32.TRUNC.NTZ R9, R8 ;  /* 0x0000000800097305 */ /* 0x000364000021f000 */
[----:B-1----:R-:W-:Y:S02]  /*0170*/  HFMA2 R8, -RZ, RZ, 0, 0 ;  /* 0x00000000ff087431 */ /* 0x002fe400000001ff */
[----:B-----5:R-:W-:-:S04]  /*0180*/  IMAD.MOV R13, RZ, RZ, -R9 ;  /* 0x000000ffff0d7224 */ /* 0x020fc800078e0a09 */
[----:B------:R-:W-:-:S04]  /*0190*/  IMAD R13, R13, R0, RZ ;  /* 0x000000000d0d7224 */ /* 0x000fc800078e02ff */
[----:B0-234-:R-:W-:-:S07]  /*01a0*/  IMAD.HI.U32 R13, R9, R13, R8 ;  /* 0x0000000d090d7227 */ /* 0x01dfce00078e0008 */
.L_x_30:
[----:B------:R-:W-:Y:S02]  /*01b0*/  IABS R10, R7 ;  /* 0x00000007000a7213 */ /* 0x000fe40000000000 */
[----:B------:R-:W-:Y:S02]  /*01c0*/  IABS R16, R6 ;  /* 0x0000000600107213 */ /* 0x000fe40000000000 */
[----:B------:R-:W-:Y:S01]  /*01d0*/  ISETP.GE.AND P2, PT, R7, RZ, PT ;  /* 0x000000ff0700720c */ /* 0x000fe20003f46270 */
[----:B0-----:R-:W-:-:S04]  /*01e0*/  IMAD.HI.U32 R8, R13, R10, RZ ;  /* 0x0000000a0d087227 */ /* 0x001fc800078e00ff */
[----:B------:R-:W-:-:S04]  /*01f0*/  IMAD.MOV R9, RZ, RZ, -R8 ;  /* 0x000000ffff097224 */ /* 0x000fc800078e0a08 */
[----:B------:R-:W-:-:S05]  /*0200*/  IMAD R9, R16, R9, R10 ;  /* 0x0000000910097224 */ /* 0x000fca00078e020a */
[----:B------:R-:W-:-:S13]  /*0210*/  ISETP.GT.U32.AND P1, PT, R0, R9, PT ;  /* 0x000000090000720c */ /* 0x000fda0003f24070 */
[----:B------:R-:W-:-:S04]  /*0220*/  @!P1 IADD3 R9, PT, PT, R9, -R16, RZ ;  /* 0x8000001009099210 */ /* 0x000fc80007ffe0ff */
[----:B------:R-:W-:-:S13]  /*0230*/  ISETP.GT.U32.AND P1, PT, R0, R9, PT ;  /* 0x000000090000720c */ /* 0x000fda0003f24070 */
[----:B------:R-:W-:-:S05]  /*0240*/  @!P1 IMAD.IADD R9, R9, 0x1, -R16 ;  /* 0x0000000109099824 */ /* 0x000fca00078e0a10 */
[----:B------:R-:W-:-:S04]  /*0250*/  @!P2 IADD3 R9, PT, PT, -R9, RZ, RZ ;  /* 0x000000ff0909a210 */ /* 0x000fc80007ffe1ff */
[----:B------:R-:W-:Y:S01]  /*0260*/  SEL R11, R14, R9, !P0 ;  /* 0x000000090e0b7207 */ /* 0x000fe20004000000 */
[----:B------:R-:W-:-:S04]  /*0270*/  IMAD.WIDE R8, R7, 0x4, R4 ;  /* 0x0000000407087825 */ /* 0x000fc800078e0204 */
[----:B------:R-:W-:Y:S01]  /*0280*/  IMAD.WIDE R10, R11, 0x4, R2 ;  /* 0x000000040b0a7825 */ /* 0x000fe200078e0202 */
[----:B------:R-:W2:Y:S05]  /*0290*/  LDG.E R15, desc[UR6][R8.64] ;  /* 0x00000006080f7981 */ /* 0x000eaa000c1e1900 */
[----:B------:R-:W2:Y:S01]  /*02a0*/  LDG.E R10, desc[UR6][R10.64] ;  /* 0x000000060a0a7981 */ /* 0x000ea2000c1e1900 */
[----:B------:R-:W-:-:S05]  /*02b0*/  IMAD.IADD R7, R12, 0x1, R7 ;  /* 0x000000010c077824 */ /* 0x000fca00078e0207 */
[----:B------:R-:W-:Y:S01]  /*02c0*/  ISETP.GE.AND P1, PT, R7, UR5, PT ;  /* 0x0000000507007c0c */ /* 0x000fe2000bf26270 */
[----:B--2---:R-:W-:-:S05]  /*02d0*/  FMUL R15, R15, R10 ;  /* 0x0000000a0f0f7220 */ /* 0x004fca0000400000 */
[----:B------:R0:W-:Y:S07]  /*02e0*/  STG.E desc[UR6][R8.64], R15 ;  /* 0x0000000f08007986 */ /* 0x0001ee000c101906 */
[----:B------:R-:W-:Y:S05]  /*02f0*/  @!P1 BRA `(.L_x_30) ;  /* 0xfffffffc00ac9947 */ /* 0x000fea000383ffff */
[----:B------:R-:W-:Y:S05]  /*0300*/  EXIT ;  /* 0x000000000000794d */ /* 0x000fea0003800000 */
.L_x_31:
        /* <DEDUP_REMOVED lines=15> */
.L_x_206:


//--------------------- .text._Z20gpuTemplateApplyJac1IdEvPT_S1_ii --------------------------
	.section	.text._Z20gpuTemplateApplyJac1IdEvPT_S1_ii,"ax",@progbits
	.align	128
        .global         _Z20gpuTemplateApplyJac1IdEvPT_S1_ii
        .type           _Z20gpuTemplateApplyJac1IdEvPT_S1_ii,@function
        .size           _Z20gpuTemplateApplyJac1IdEvPT_S1_ii,(.L_x_207 - _Z20gpuTemplateApplyJac1IdEvPT_S1_ii)
        .other          _Z20gpuTemplateApplyJac1IdEvPT_S1_ii,@"STO_CUDA_ENTRY STV_DEFAULT"
_Z20gpuTemplateApplyJac1IdEvPT_S1_ii:
.text._Z20gpuTemplateApplyJac1IdEvPT_S1_ii:
        /* <DEDUP_REMOVED lines=17> */
[----:B------:R-:W5:Y:S01]  /*0110*/  I2F.RP R7, R0 ;  /* 0x0000000000077306 */ /* 0x000f620000209400 */
[----:B------:R-:W-:-:S07]  /*0120*/  LOP3.LUT R16, RZ, R16, RZ, 0x33, !PT ;  /* 0x00000010ff107212 */ /* 0x000fce00078e33ff */
[----:B-----5:R-:W5:Y:S02]  /*0130*/  MUFU.RCP R7, R7 ;  /* 0x0000000700077308 */ /* 0x020f640000001000 */
[----:B-----5:R-:W-:-:S06]  /*0140*/  VIADD R8, R7, 0xffffffe ;  /* 0x0ffffffe07087836 */ /* 0x020fcc0000000000 */
[----:B------:R5:W2:Y:S02]  /*0150*/  F2I.FTZ.U32.TRUNC.NTZ R9, R8 ;  /* 0x0000000800097305 */ /* 0x000aa4000021f000 */
[----:B-----5:R-:W-:Y:S02]  /*0160*/  HFMA2 R8, -RZ, RZ, 0, 0 ;  /* 0x00000000ff087431 */ /* 0x020fe400000001ff */
[----:B--2---:R-:W-:-:S04]  /*0170*/  IMAD.MOV R13, RZ, RZ, -R9 ;  /* 0x000000ffff0d7224 */ /* 0x004fc800078e0a09 */
[----:B------:R-:W-:-:S04]  /*0180*/  IMAD R7, R13, R0, RZ ;  /* 0x000000000d077224 */ /* 0x000fc800078e02ff */
[----:B------:R-:W-:-:S04]  /*0190*/  IMAD.HI.U32 R7, R9, R7, R8 ;  /* 0x0000000709077227 */ /* 0x000fc800078e0008 */
[----:B------:R-:W-:Y:S02]  /*01a0*/  IMAD.MOV.U32 R9, RZ, RZ, R10 ;  /* 0x000000ffff097224 */ /* 0x000fe400078e000a */
[----:B01-34-:R-:W-:-:S07]  /*01b0*/  IMAD R8, R11, UR4, RZ ;  /* 0x000000040b087c24 */ /* 0x01bfce000f8e02ff */
.L_x_32:
[----:B0-----:R-:W-:Y:S02]  /*01c0*/  IABS R12, R9 ;  /* 0x00000009000c7213 */ /* 0x001fe40000000000 */
[----:B------:R-:W-:Y:S02]  /*01d0*/  IABS R14, R6 ;  /* 0x00000006000e7213 */ /* 0x000fe40000000000 */
[----:B------:R-:W-:Y:S01]  /*01e0*/  ISETP.GE.AND P2, PT, R9, RZ, PT ;  /* 0x000000ff0900720c */ /* 0x000fe20003f46270 */
[----:B------:R-:W-:-:S05]  /*01f0*/  IMAD.HI.U32 R10, R7, R12, RZ ;  /* 0x0000000c070a7227 */ /* 0x000fca00078e00ff */
[----:B------:R-:W-:-:S05]  /*0200*/  IADD3 R11, PT, PT, -R10, RZ, RZ ;  /* 0x000000ff0a0b7210 */ /* 0x000fca0007ffe1ff */
[----:B------:R-:W-:-:S05]  /*0210*/  IMAD R11, R14, R11, R12 ;  /* 0x0000000b0e0b7224 */ /* 0x000fca00078e020c */
[----:B------:R-:W-:-:S13]  /*0220*/  ISETP.GT.U32.AND P1, PT, R0, R11, PT ;  /* 0x0000000b0000720c */ /* 0x000fda0003f24070 */
[----:B------:R-:W-:-:S05]  /*0230*/  @!P1 IMAD.IADD R11, R11, 0x1, -R14 ;  /* 0x000000010b0b9824 */ /* 0x000fca00078e0a0e */
[----:B------:R-:W-:-:S13]  /*0240*/  ISETP.GT.U32.AND P1, PT, R0, R11, PT ;  /* 0x0000000b0000720c */ /* 0x000fda0003f24070 */
[----:B------:R-:W-:-:S05]  /*0250*/  @!P1 IADD3 R11, PT, PT, R11, -R14, RZ ;  /* 0x8000000e0b0b9210 */ /* 0x000fca0007ffe0ff */
[----:B------:R-:W-:-:S05]  /*0260*/  @!P2 IMAD.MOV R11, RZ, RZ, -R11 ;  /* 0x000000ffff0ba224 */ /* 0x000fca00078e0a0b */
[----:B------:R-:W-:Y:S01]  /*0270*/  SEL R15, R16, R11, !P0 ;  /* 0x0000000b100f7207 */ /* 0x000fe20004000000 */
[----:B------:R-:W-:-:S04]  /*0280*/  IMAD.WIDE R10, R9, 0x8, R2 ;  /* 0x00000008090a7825 */ /* 0x000fc800078e0202 */
[----:B------:R-:W-:Y:S01]  /*0290*/  IMAD.WIDE R14, R15, 0x8, R4 ;  /* 0x000000080f0e7825 */ /* 0x000fe200078e0204 */
[----:B------:R-:W2:Y:S05]  /*02a0*/  LDG.E.64 R12, desc[UR6][R10.64] ;  /* 0x000000060a0c7981 */ /* 0x000eaa000c1e1b00 */
[----:B------:R-:W2:Y:S01]  /*02b0*/  LDG.E.64 R14, desc[UR6][R14.64] ;  /* 0x000000060e0e7981 */ /* 0x000ea2000c1e1b00 */
[----:B------:R-:W-:-:S04]  /*02c0*/  IADD3 R9, PT, PT, R8, R9, RZ ;  /* 0x0000000908097210 */ /* 0x000fc80007ffe0ff */
[----:B------:R-:W-:Y:S01]  /*02d0*/  ISETP.GE.AND P1, PT, R9, UR5, PT ;  /* 0x0000000509007c0c */ /* 0x000fe2000bf26270 */
[----:B--2---:R-:W-:-:S07]  /*02e0*/  DMUL R12, R12, R14 ;  /* 0x0000000e0c0c7228 */ /* 0x004fce0000000000 */
[----:B------:R0:W-:Y:S05]  /*02f0*/  STG.E.64 desc[UR6][R10.64], R12 ;  /* 0x0000000c0a007986 */ /* 0x0001ea000c101b06 */
[----:B------:R-:W-:Y:S05]  /*0300*/  @!P1 BRA `(.L_x_32) ;  /* 0xfffffffc00ac9947 */ /* 0x000fea000383ffff */
[----:B------:R-:W-:Y:S05]  /*0310*/  EXIT ;  /* 0x000000000000794d */ /* 0x000fea0003800000 */
.L_x_33:
        /* <DEDUP_REMOVED lines=14> */
.L_x_207:


//--------------------- .text._Z19gpuTemplateApplyXx2IfEvPT_S1_S1_iiii --------------------------
	.section	.text._Z19gpuTemplateApplyXx2IfEvPT_S1_S1_iiii,"ax",@progbits
	.align	128
        .global         _Z19gpuTemplateApplyXx2IfEvPT_S1_S1_iiii
        .type           _Z19gpuTemplateApplyXx2IfEvPT_S1_S1_iiii,@function
        .size           _Z19gpuTemplateApplyXx2IfEvPT_S1_S1_iiii,(.L_x_208 - _Z19gpuTemplateApplyXx2IfEvPT_S1_S1_iiii)
        .other          _Z19gpuTemplateApplyXx2IfEvPT_S1_S1_iiii,@"STO_CUDA_ENTRY STV_DEFAULT"
_Z19gpuTemplateApplyXx2IfEvPT_S1_S1_iiii:
.text._Z19gpuTemplateApplyXx2IfEvPT_S1_S1_iiii:
        /* <DEDUP_REMOVED lines=8> */
[----:B------:R-:W0:Y:S01]  /*0080*/  LDCU.64 UR4, c[0x0][0x3a0] ;  /* 0x00007400ff0477ac */ /* 0x000e220008000a00 */
[----:B------:R-:W1:Y:S01]  /*0090*/  LDC R11, c[0x0][0x39c] ;  /* 0x0000e700ff0b7b82 */ /* 0x000e620000000800 */
[----:B------:R-:W2:Y:S01]  /*00a0*/  LDCU UR6, c[0x0][0x370] ;  /* 0x00006e00ff0677ac */ /* 0x000ea20008000800 */
[----:B------:R-:W3:Y:S01]  /*00b0*/  LDCU.64 UR8, c[0x0][0x358] ;  /* 0x00006b00ff0877ac */ /* 0x000ee20008000a00 */
[----:B0-----:R-:W-:Y:S01]  /*00c0*/  UISETP.GT.AND UP0, UPT, UR4, URZ, UPT ;  /* 0x000000ff0400728c */ /* 0x001fe2000bf04270 */
[----:B--2---:R-:W-:Y:S02]  /*00d0*/  IMAD R9, R9, UR6, RZ ;  /* 0x0000000609097c24 */ /* 0x004fe4000f8e02ff */
[----:B-1----:R-:W-:-:S06]  /*00e0*/  IMAD R11, R11, UR5, RZ ;  /* 0x000000050b0b7c24 */ /* 0x002fcc000f8e02ff */
[----:B---3--:R-:W-:Y:S05]  /*00f0*/  BRA.U UP0, `(.L_x_34) ;  /* 0x00000001001c7547 */ /* 0x008fea000b800000 */
[----:B------:R-:W0:Y:S02]  /*0100*/  LDC.64 R4, c[0x0][0x380] ;  /* 0x0000e000ff047b82 */ /* 0x000e240000000a00 */
.L_x_35:
[----:B0-----:R-:W-:Y:S01]  /*0110*/  IMAD.WIDE R2, R0, 0x4, R4 ;  /* 0x0000000400027825 */ /* 0x001fe200078e0204 */
[----:B------:R-:W-:-:S04]  /*0120*/  IADD3 R0, PT, PT, R9, R0, RZ ;  /* 0x0000000009007210 */ /* 0x000fc80007ffe0ff */
[----:B------:R1:W-:Y:S01]  /*0130*/  STG.E desc[UR8][R2.64], RZ ;  /* 0x000000ff02007986 */ /* 0x0003e2000c101908 */
[----:B------:R-:W-:-:S13]  /*0140*/  ISETP.GE.AND P0, PT, R0, UR7, PT ;  /* 0x0000000700007c0c */ /* 0x000fda000bf06270 */
[----:B-1----:R-:W-:Y:S05]  /*0150*/  @!P0 BRA `(.L_x_35) ;  /* 0xfffffffc00ec8947 */ /* 0x002fea000383ffff */
[----:B------:R-:W-:Y:S05]  /*0160*/  EXIT ;  /* 0x000000000000794d */ /* 0x000fea0003800000 */
.L_x_34:
[----:B------:R-:W-:Y:S02]  /*0170*/  ULOP3.LUT UR5, UR4, 0x7ffffff8, URZ, 0xc0, !UPT ;  /* 0x7ffffff804057892 */ /* 0x000fe4000f8ec0ff */
[----:B------:R-:W-:Y:S02]  /*0180*/  ULOP3.LUT UR4, UR4, 0x7, URZ, 0xc0, !UPT ;  /* 0x0000000704047892 */ /* 0x000fe4000f8ec0ff */
[----:B------:R-:W-:-:S12]  /*0190*/  UIADD3 UR5, UPT, UPT, -UR5, URZ, URZ ;  /* 0x000000ff05057290 */ /* 0x000fd8000fffe1ff */
.L_x_40:
[----:B0-----:R-:W0:Y:S01]  /*01a0*/  LDC R13, c[0x0][0x39c] ;  /* 0x0000e700ff0d7b82 */ /* 0x001e220000000800 */
[----:B------:R-:W-:Y:S01]  /*01b0*/  IABS R10, R0 ;  /* 0x00000000000a7213 */ /* 0x000fe20000000000 */
[----:B-1--4-:R-:W-:Y:S01]  /*01c0*/  HFMA2 R17, -RZ, RZ, 0, 0 ;  /* 0x00000000ff117431 */ /* 0x012fe200000001ff */
[----:B------:R-:W-:Y:S02]  /*01d0*/  ISETP.GE.AND P1, PT, R0, RZ, PT ;  /* 0x000000ff0000720c */ /* 0x000fe40003f26270 */
[----:B------:R-:W-:-:S03]  /*01e0*/  MOV R15, RZ ;  /* 0x000000ff000f7202 */ /* 0x000fc60000000f00 */
[----:B------:R-:W1:Y:S01]  /*01f0*/  LDC R8, c[0x0][0x3a0] ;  /* 0x0000e800ff087b82 */ /* 0x000e620000000800 */
[----:B0-----:R-:W-:-:S04]  /*0200*/  IABS R5, R13 ;  /* 0x0000000d00057213 */ /* 0x001fc80000000000 */
[----:B------:R-:W0:Y:S08]  /*0210*/  I2F.RP R4, R5 ;  /* 0x0000000500047306 */ /* 0x000e300000209400 */
[----:B0-----:R-:W0:Y:S02]  /*0220*/  MUFU.RCP R4, R4 ;  /* 0x0000000400047308 */ /* 0x001e240000001000 */
[----:B0-----:R-:W-:-:S06]  /*0230*/  IADD3 R2, PT, PT, R4, 0xffffffe, RZ ;  /* 0x0ffffffe04027810 */ /* 0x001fcc0007ffe0ff */
[----:B------:R0:W2:Y:S02]  /*0240*/  F2I.FTZ.U32.TRUNC.NTZ R3, R2 ;  /* 0x0000000200037305 */ /* 0x0000a4000021f000 */
[----:B0-----:R-:W-:Y:S01]  /*0250*/  HFMA2 R2, -RZ, RZ, 0, 0 ;  /* 0x00000000ff027431 */ /* 0x001fe200000001ff */
[----:B--2---:R-:W-:-:S05]  /*0260*/  IADD3 R6, PT, PT, RZ, -R3, RZ ;  /* 0x80000003ff067210 */ /* 0x004fca0007ffe0ff */
[----:B------:R-:W-:-:S04]  /*0270*/  IMAD R7, R6, R5, RZ ;  /* 0x0000000506077224 */ /* 0x000fc800078e02ff */
[----:B------:R-:W-:-:S06]  /*0280*/  IMAD.HI.U32 R3, R3, R7, R2 ;  /* 0x0000000703037227 */ /* 0x000fcc00078e0002 */
[----:B------:R-:W-:-:S05]  /*0290*/  IMAD.HI.U32 R3, R3, R10, RZ ;  /* 0x0000000a03037227 */ /* 0x000fca00078e00ff */
[----:B------:R-:W-:-:S05]  /*02a0*/  IADD3 R3, PT, PT, -R3, RZ, RZ ;  /* 0x000000ff03037210 */ /* 0x000fca0007ffe1ff */
[C---:B------:R-:W-:Y:S02]  /*02b0*/  IMAD R10, R5.reuse, R3, R10 ;  /* 0x00000003050a7224 */ /* 0x040fe400078e020a */
[----:B------:R-:W0:Y:S03]  /*02c0*/  LDC.64 R2, c[0x0][0x380] ;  /* 0x0000e000ff027b82 */ /* 0x000e260000000a00 */
[----:B------:R-:W-:-:S13]  /*02d0*/  ISETP.GT.U32.AND P0, PT, R5, R10, PT ;  /* 0x0000000a0500720c */ /* 0x000fda0003f04070 */
[----:B------:R-:W-:Y:S02]  /*02e0*/  @!P0 IADD3 R10, PT, PT, R10, -R5, RZ ;  /* 0x800000050a0a8210 */ /* 0x000fe40007ffe0ff */
[----:B------:R-:W-:Y:S02]  /*02f0*/  ISETP.NE.AND P0, PT, R13, RZ, PT ;  /* 0x000000ff0d00720c */ /* 0x000fe40003f05270 */
[----:B------:R-:W-:Y:S01]  /*0300*/  ISETP.GT.U32.AND P2, PT, R5, R10, PT ;  /* 0x0000000a0500720c */ /* 0x000fe20003f44070 */
[----:B0-----:R-:W-:-:S05]  /*0310*/  IMAD.WIDE R2, R0, 0x4, R2 ;  /* 0x0000000400027825 */ /* 0x001fca00078e0202 */
[----:B------:R0:W-:Y:S07]  /*0320*/  STG.E desc[UR8][R2.64], RZ ;  /* 0x000000ff02007986 */ /* 0x0001ee000c101908 */
[----:B------:R-:W-:Y:S02]  /*0330*/  @!P2 IADD3 R10, PT, PT, R10, -R5, RZ ;  /* 0x800000050a0aa210 */ /* 0x000fe40007ffe0ff */
[----:B-1----:R-:W-:Y:S02]  /*0340*/  ISETP.GE.U32.AND P2, PT, R8, 0x8, PT ;  /* 0x000000080800780c */ /* 0x002fe40003f46070 */
[----:B------:R-:W-:-:S02]  /*0350*/  @!P1 IADD3 R10, PT, PT, -R10, RZ, RZ ;  /* 0x000000ff0a0a9210 */ /* 0x000fc40007ffe1ff */
[----:B------:R-:W-:-:S09]  /*0360*/  @!P0 LOP3.LUT R10, RZ, R13, RZ, 0x33, !PT ;  /* 0x0000000dff0a8212 */ /* 0x000fd200078e33ff */
[----:B0-----:R-:W-:Y:S05]  /*0370*/  @!P2 BRA `(.L_x_36) ;  /* 0x0000000000f0a947 */ /* 0x001fea0003800000 */
[----:B------:R-:W-:Y:S02]  /*0380*/  MOV R17, RZ ;  /* 0x000000ff00117202 */ /* 0x000fe40000000f00 */
[----:B------:R-:W-:Y:S02]  /*0390*/  MOV R16, R0 ;  /* 0x0000000000107202 */ /* 0x000fe40000000f00 */
[----:B------:R-:W-:Y:S02]  /*03a0*/  MOV R14, R10 ;  /* 0x0000000a000e7202 */ /* 0x000fe40000000f00 */
[----:B------:R-:W-:Y:S02]  /*03b0*/  MOV R12, UR5 ;  /* 0x00000005000c7c02 */ /* 0x000fe40008000f00 */
[----:B------:R-:W-:-:S07]  /*03c0*/  LOP3.LUT R15, R8, 0x7ffffff8, RZ, 0xc0, !PT ;  /* 0x7ffffff8080f7812 */ /* 0x000fce00078ec0ff */
.L_x_37:
[----:B------:R-:W0:Y:S08]  /*03d0*/  LDC.64 R4, c[0x0][0x388] ;  /* 0x0000e200ff047b82 */ /* 0x000e300000000a00 */
[----:B-1----:R-:W1:Y:S01]  /*03e0*/  LDC.64 R6, c[0x0][0x390] ;  /* 0x0000e400ff067b82 */ /* 0x002e620000000a00 */
[----:B0-----:R-:W-:-:S05]  /*03f0*/  IMAD.WIDE R4, R16, 0x4, R4 ;  /* 0x0000000410047825 */ /* 0x001fca00078e0204 */
[----:B------:R-:W2:Y:S01]  /*0400*/  LDG.E R18, desc[UR8][R4.64] ;  /* 0x0000000804127981 */ /* 0x000ea2000c1e1900 */
[----:B-1----:R-:W-:-:S05]  /*0410*/  IMAD.WIDE R6, R14, 0x4, R6 ;  /* 0x000000040e067825 */ /* 0x002fca00078e0206 */
[----:B------:R-:W2:Y:S01]  /*0420*/  LDG.E R19, desc[UR8][R6.64] ;  /* 0x0000000806137981 */ /* 0x000ea2000c1e1900 */
[----:B------:R-:W-:-:S04]  /*0430*/  IMAD.WIDE R20, R13, 0x4, R6 ;  /* 0x000000040d147825 */ /* 0x000fc800078e0206 */
[----:B--2---:R-:W-:Y:S01]  /*0440*/  FFMA R17, R18, R19, R17 ;  /* 0x0000001312117223 */ /* 0x004fe20000000011 */
[----:B------:R-:W-:-:S04]  /*0450*/  IMAD.WIDE R18, R11, 0x4, R4 ;  /* 0x000000040b127825 */ /* 0x000fc800078e0204 */
[----:B------:R0:W-:Y:S04]  /*0460*/  STG.E desc[UR8][R2.64], R17 ;  /* 0x0000001102007986 */ /* 0x0001e8000c101908 */
[----:B------:R-:W2:Y:S04]  /*0470*/  LDG.E R22, desc[UR8][R18.64] ;  /* 0x0000000812167981 */ /* 0x000ea8000c1e1900 */
        /* <DEDUP_REMOVED lines=11> */
[----:B------:R-:W3:Y:S04]  /*0530*/  LDG.E R18, desc[UR8][R4.64] ;  /* 0x0000000804127981 */ /* 0x000ee8000c1e1900 */
[----:B0-----:R-:W3:Y:S01]  /*0540*/  LDG.E R17, desc[UR8][R6.64] ;  /* 0x0000000806117981 */ /* 0x001ee2000c1e1900 */
[----:B------:R-:W-:-:S04]  /*0550*/  IMAD.WIDE R20, R13, 0x4, R6 ;  /* 0x000000040d147825 */ /* 0x000fc800078e0206 */
[----:B---3--:R-:W-:Y:S01]  /*0560*/  FFMA R17, R18, R17, R29 ;  /* 0x0000001112117223 */ /* 0x008fe2000000001d */
[----:B------:R-:W-:-:S04]  /*0570*/  IMAD.WIDE R18, R11, 0x4, R4 ;  /* 0x000000040b127825 */ /* 0x000fc800078e0204 */
[----:B------:R0:W-:Y:S04]  /*0580*/  STG.E desc[UR8][R2.64], R17 ;  /* 0x0000001102007986 */ /* 0x0001e8000c101908 */
[----:B------:R-:W1:Y:S04]  /*0590*/  LDG.E R22, desc[UR8][R18.64] ;  /* 0x0000000812167981 */ /* 0x000e68000c1e1900 */
[----:B------:R-:W1:Y:S01]  /*05a0*/  LDG.E R23, desc[UR8][R20.64] ;  /* 0x0000000814177981 */ /* 0x000e62000c1e1900 */
[----:B------:R-:W-:-:S04]  /*05b0*/  IMAD.WIDE R24, R13, 0x4, R20 ;  /* 0x000000040d187825 */ /* 0x000fc800078e0214 */
[----:B-1----:R-:W-:Y:S01]  /*05c0*/  FFMA R27, R22, R23, R17 ;  /* 0x00000017161b7223 */ /* 0x002fe20000000011 */
        /* <DEDUP_REMOVED lines=9> */
[----:B0-----:R-:W2:Y:S01]  /*0660*/  LDG.E R17, desc[UR8][R6.64] ;  /* 0x0000000806117981 */ /* 0x001ea2000c1e1900 */
[----:B------:R-:W-:-:S04]  /*0670*/  IMAD.WIDE R20, R13, 0x4, R6 ;  /* 0x000000040d147825 */ /* 0x000fc800078e0206 */
[----:B--2---:R-:W-:Y:S01]  /*0680*/  FFMA R26, R18, R17, R29 ;  /* 0x00000011121a7223 */ /* 0x004fe2000000001d */
[----:B------:R-:W-:-:S04]  /*0690*/  IMAD.WIDE R18, R11, 0x4, R4 ;  /* 0x000000040b127825 */ /* 0x000fc800078e0204 */
[----:B------:R1:W-:Y:S04]  /*06a0*/  STG.E desc[UR8][R2.64], R26 ;  /* 0x0000001a02007986 */ /* 0x0003e8000c101908 */
[----:B------:R-:W2:Y:S04]  /*06b0*/  LDG.E R19, desc[UR8][R18.64] ;  /* 0x0000000812137981 */ /* 0x000ea8000c1e1900 */
[----:B------:R-:W2:Y:S01]  /*06c0*/  LDG.E R20, desc[UR8][R20.64] ;  /* 0x0000000814147981 */ /* 0x000ea2000c1e1900 */
[----:B------:R-:W-:-:S04]  /*06d0*/  IADD3 R12, PT, PT, R12, 0x8, RZ ;  /* 0x000000080c0c7810 */ /* 0x000fc80007ffe0ff */
[----:B------:R-:W-:Y:S02]  /*06e0*/  ISETP.NE.AND P0, PT, R12, RZ, PT ;  /* 0x000000ff0c00720c */ /* 0x000fe40003f05270 */
[----:B------:R-:W-:Y:S02]  /*06f0*/  LEA R16, R11, R16, 0x3 ;  /* 0x000000100b107211 */ /* 0x000fe400078e18ff */
[----:B------:R-:W-:Y:S01]  /*0700*/  LEA R14, R13, R14, 0x3 ;  /* 0x0000000e0d0e7211 */ /* 0x000fe200078e18ff */
[----:B--2---:R-:W-:-:S05]  /*0710*/  FFMA R17, R19, R20, R26 ;  /* 0x0000001413117223 */ /* 0x004fca000000001a */
[----:B------:R1:W-:Y:S03]  /*0720*/  STG.E desc[UR8][R2.64], R17 ;  /* 0x0000001102007986 */ /* 0x0003e6000c101908 */
[----:B------:R-:W-:Y:S05]  /*0730*/  @P0 BRA `(.L_x_37) ;  /* 0xfffffffc00240947 */ /* 0x000fea000383ffff */
.L_x_36:
[----:B------:R-:W-:-:S09]  /*0740*/  UISETP.NE.AND UP0, UPT, UR4, URZ, UPT ;  /* 0x000000ff0400728c */ /* 0x000fd2000bf05270 */
[----:B------:R-:W-:Y:S05]  /*0750*/  BRA.U !UP0, `(.L_x_38) ;  /* 0x0000000508007547 */ /* 0x000fea000b800000 */
[----:B------:R-:W-:Y:S01]  /*0760*/  UIADD3 UR6, UPT, UPT, UR4, -0x1, URZ ;  /* 0xffffffff04067890 */ /* 0x000fe2000fffe0ff */
[----:B------:R-:W-:-:S03]  /*0770*/  LOP3.LUT P0, R12, R8, 0x3, RZ, 0xc0, !PT ;  /* 0x00000003080c7812 */ /* 0x000fc6000780c0ff */
[----:B------:R-:W-:-:S09]  /*0780*/  UISETP.GE.U32.AND UP0, UPT, UR6, 0x3, UPT ;  /* 0x000000030600788c */ /* 0x000fd2000bf06070 */
[----:B------:R-:W-:Y:S05]  /*0790*/  BRA.U !UP0, `(.L_x_39) ;  /* 0x0000000108747547 */ /* 0x000fea000b800000 */
[----:B------:R-:W0:Y:S01]  /*07a0*/  LDC.64 R6, c[0x0][0x388] ;  /* 0x0000e200ff067b82 */ /* 0x000e220000000a00 */
[----:B------:R-:W-:Y:S02]  /*07b0*/  IMAD R19, R11, R15, R0 ;  /* 0x0000000f0b137224 */ /* 0x000fe400078e0200 */
[----:B------:R-:W-:-:S05]  /*07c0*/  IMAD R21, R15, R13, R10 ;  /* 0x0000000d0f157224 */ /* 0x000fca00078e020a */
[----:B------:R-:W2:Y:S01]  /*07d0*/  LDC.64 R4, c[0x0][0x390] ;  /* 0x0000e400ff047b82 */ /* 0x000ea20000000a00 */
[----:B0-----:R-:W-:-:S05]  /*07e0*/  IMAD.WIDE R6, R19, 0x4, R6 ;  /* 0x0000000413067825 */ /* 0x001fca00078e0206 */
[----:B------:R-:W3:Y:S01]  /*07f0*/  LDG.E R14, desc[UR8][R6.64] ;  /* 0x00000008060e7981 */ /* 0x000ee2000c1e1900 */
[----:B--2---:R-:W-:-:S05]  /*0800*/  IMAD.WIDE R4, R21, 0x4, R4 ;  /* 0x0000000415047825 */ /* 0x004fca00078e0204 */
[----:B------:R-:W3:Y:S01]  /*0810*/  LDG.E R16, desc[UR8][R4.64] ;  /* 0x0000000804107981 */ /* 0x000ee2000c1e1900 */
[----:B------:R-:W-:-:S04]  /*0820*/  IMAD.WIDE R18, R13, 0x4, R4 ;  /* 0x000000040d127825 */ /* 0x000fc800078e0204 */
[----:B---3--:R-:W-:Y:S01]  /*0830*/  FFMA R25, R14, R16, R17 ;  /* 0x000000100e197223 */ /* 0x008fe20000000011 */
[----:B-1----:R-:W-:-:S04]  /*0840*/  IMAD.WIDE R16, R11, 0x4, R6 ;  /* 0x000000040b107825 */ /* 0x002fc800078e0206 */
        /* <DEDUP_REMOVED lines=15> */
[----:B------:R-:W-:Y:S01]  /*0940*/  IADD3 R15, PT, PT, R15, 0x4, RZ ;  /* 0x000000040f0f7810 */ /* 0x000fe20007ffe0ff */
[----:B--2---:R-:W-:-:S05]  /*0950*/  FFMA R17, R4, R6, R29 ;  /* 0x0000000604117223 */ /* 0x004fca000000001d */
[----:B------:R0:W-:Y:S02]  /*0960*/  STG.E desc[UR8][R2.64], R17 ;  /* 0x0000001102007986 */ /* 0x0001e4000c101908 */
.L_x_39:
[----:B------:R-:W-:Y:S05]  /*0970*/  @!P0 BRA `(.L_x_38) ;  /* 0x0000000000788947 */ /* 0x000fea0003800000 */
[----:B------:R-:W-:-:S13]  /*0980*/  ISETP.NE.AND P0, PT, R12, 0x1, PT ;  /* 0x000000010c00780c */ /* 0x000fda0003f05270 */
[----:B------:R-:W2:Y:S01]  /*0990*/  @P0 LDC.64 R6, c[0x0][0x388] ;  /* 0x0000e200ff060b82 */ /* 0x000ea20000000a00 */
[----:B------:R-:W-:Y:S02]  /*09a0*/  @P0 IMAD R19, R11, R15, R0 ;  /* 0x0000000f0b130224 */ /* 0x000fe400078e0200 */
[----:B------:R-:W-:-:S05]  /*09b0*/  @P0 IMAD R21, R15, R13, R10 ;  /* 0x0000000d0f150224 */ /* 0x000fca00078e020a */
[----:B------:R-:W3:Y:S01]  /*09c0*/  @P0 LDC.64 R4, c[0x0][0x390] ;  /* 0x0000e400ff040b82 */ /* 0x000ee20000000a00 */
[----:B--2---:R-:W-:-:S05]  /*09d0*/  @P0 IMAD.WIDE R6, R19, 0x4, R6 ;  /* 0x0000000413060825 */ /* 0x004fca00078e0206 */
[----:B------:R2:W0:Y:S01]  /*09e0*/  @P0 LDG.E R12, desc[UR8][R6.64] ;  /* 0x00000008060c0981 */ /* 0x000422000c1e1900 */
[----:B---3--:R-:W-:-:S05]  /*09f0*/  @P0 IMAD.WIDE R4, R21, 0x4, R4 ;  /* 0x0000000415040825 */ /* 0x008fca00078e0204 */
[----:B------:R-:W0:Y:S01]  /*0a00*/  @P0 LDG.E R14, desc[UR8][R4.64] ;  /* 0x00000008040e0981 */ /* 0x000e22000c1e1900 */
[----:B------:R-:W-:-:S04]  /*0a10*/  @P0 IMAD.WIDE R20, R11, 0x4, R6 ;  /* 0x000000040b140825 */ /* 0x000fc800078e0206 */
[----:B------:R-:W-:Y:S01]  /*0a20*/  @P0 IMAD.WIDE R22, R13, 0x4, R4 ;  /* 0x000000040d160825 */ /* 0x000fe200078e0204 */
[----:B------:R-:W-:-:S04]  /*0a30*/  LOP3.LUT R8, R8, 0x1, RZ, 0xc0, !PT ;  /* 0x0000000108087812 */ /* 0x000fc800078ec0ff */
[----:B------:R-:W-:-:S13]  /*0a40*/  ISETP.NE.U32.AND P1, PT, R8, 0x1, PT ;  /* 0x000000010800780c */ /* 0x000fda0003f25070 */
[----:B------:R-:W3:Y:S08]  /*0a50*/  @!P1 LDC.64 R18, c[0x0][0x388] ;  /* 0x0000e200ff129b82 */ /* 0x000ef00000000a00 */
[----:B--2---:R-:W2:Y:S01]  /*0a60*/  @!P1 LDC.64 R6, c[0x0][0x390] ;  /* 0x0000e400ff069b82 */ /* 0x004ea20000000a00 */
[----:B0-----:R-:W-:-:S05]  /*0a70*/  @P0 FFMA R25, R12, R14, R17 ;  /* 0x0000000e0c190223 */ /* 0x001fca0000000011 */
[----:B------:R4:W-:Y:S04]  /*0a80*/  @P0 STG.E desc[UR8][R2.64], R25 ;  /* 0x0000001902000986 */ /* 0x0009e8000c101908 */
[----:B------:R-:W1:Y:S04]  /*0a90*/  @P0 LDG.E R20, desc[UR8][R20.64] ;  /* 0x0000000814140981 */ /* 0x000e68000c1e1900 */
[----:B------:R-:W1:Y:S01]  /*0aa0*/  @P0 LDG.E R22, desc[UR8][R22.64] ;  /* 0x0000000816160981 */ /* 0x000e62000c1e1900 */
[----:B------:R-:W-:-:S05]  /*0ab0*/  @P0 IADD3 R15, PT, PT, R15, 0x2, RZ ;  /* 0x000000020f0f0810 */ /* 0x000fca0007ffe0ff */
[----:B------:R-:W-:Y:S02]  /*0ac0*/  @!P1 IMAD R5, R11, R15, R0 ;  /* 0x0000000f0b059224 */ /* 0x000fe400078e0200 */
[----:B------:R-:W-:Y:S02]  /*0ad0*/  @!P1 IMAD R13, R15, R13, R10 ;  /* 0x0000000d0f0d9224 */ /* 0x000fe400078e020a */
[----:B---3--:R-:W-:-:S04]  /*0ae0*/  @!P1 IMAD.WIDE R18, R5, 0x4, R18 ;  /* 0x0000000405129825 */ /* 0x008fc800078e0212 */
[----:B--2---:R-:W-:-:S04]  /*0af0*/  @!P1 IMAD.WIDE R6, R13, 0x4, R6 ;  /* 0x000000040d069825 */ /* 0x004fc800078e0206 */
[----:B-1----:R-:W-:-:S05]  /*0b00*/  @P0 FFMA R17, R20, R22, R25 ;  /* 0x0000001614110223 */ /* 0x002fca0000000019 */
[----:B------:R4:W-:Y:S04]  /*0b10*/  @P0 STG.E desc[UR8][R2.64], R17 ;  /* 0x0000001102000986 */ /* 0x0009e8000c101908 */
[----:B------:R-:W2:Y:S04]  /*0b20*/  @!P1 LDG.E R18, desc[UR8][R18.64] ;  /* 0x0000000812129981 */ /* 0x000ea8000c1e1900 */
[----:B------:R-:W2:Y:S02]  /*0b30*/  @!P1 LDG.E R6, desc[UR8][R6.64] ;  /* 0x0000000806069981 */ /* 0x000ea4000c1e1900 */
[----:B--2---:R-:W-:-:S05]  /*0b40*/  @!P1 FFMA R5, R18, R6, R17 ;  /* 0x0000000612059223 */ /* 0x004fca0000000011 */
[----:B------:R4:W-:Y:S02]  /*0b50*/  @!P1 STG.E desc[UR8][R2.64], R5 ;  /* 0x0000000502009986 */ /* 0x0009e4000c101908 */
.L_x_38:
[----:B------:R-:W2:Y:S01]  /*0b60*/  LDCU UR6, c[0x0][0x398] ;  /* 0x00007300ff0677ac */ /* 0x000ea20008000800 */
[----:B------:R-:W-:-:S04]  /*0b70*/  IADD3 R0, PT, PT, R9, R0, RZ ;  /* 0x0000000009007210 */ /* 0x000fc80007ffe0ff */
[----:B--2---:R-:W-:-:S13]  /*0b80*/  ISETP.GE.AND P0, PT, R0, UR6, PT ;  /* 0x0000000600007c0c */ /* 0x004fda000bf06270 */
[----:B------:R-:W-:Y:S05]  /*0b90*/  @!P0 BRA `(.L_x_40) ;  /* 0xfffffff400808947 */ /* 0x000fea000383ffff */
[----:B------:R-:W-:Y:S05]  /*0ba0*/  EXIT ;  /* 0x000000000000794d */ /* 0x000fea0003800000 */
.L_x_41:
        /* <DEDUP_REMOVED lines=13> */
.L_x_208:


//--------------------- .text._Z19gpuTemplateApplyXx2IdEvPT_S1_S1_iiii --------------------------
	.section	.text._Z19gpuTemplateApplyXx2IdEvPT_S1_S1_iiii,"ax",@progbits
	.align	128
        .global         _Z19gpuTemplateApplyXx2IdEvPT_S1_S1_iiii
        .type           _Z19gpuTemplateApplyXx2IdEvPT_S1_S1_iiii,@function
        .size           _Z19gpuTemplateApplyXx2IdEvPT_S1_S1_iiii,(.L_x_209 - _Z19gpuTemplateApplyXx2IdEvPT_S1_S1_iiii)
        .other          _Z19gpuTemplateApplyXx2IdEvPT_S1_S1_iiii,@"STO_CUDA_ENTRY STV_DEFAULT"
_Z19gpuTemplateApplyXx2IdEvPT_S1_S1_iiii:
.text._Z19gpuTemplateApplyXx2IdEvPT_S1_S1_iiii:
        /* <DEDUP_REMOVED lines=10> */
[----:B------:R-:W2:Y:S01]  /*00a0*/  LDCU UR8, c[0x0][0x39c] ;  /* 0x00007380ff0877ac */ /* 0x000ea20008000800 */
[----:B------:R-:W3:Y:S01]  /*00b0*/  LDCU.64 UR6, c[0x0][0x358] ;  /* 0x00006b00ff0677ac */ /* 0x000ee20008000a00 */
[----:B-1----:R-:W-:Y:S01]  /*00c0*/  IMAD R3, R3, UR4, RZ ;  /* 0x0000000403037c24 */ /* 0x002fe2000f8e02ff */
[----:B0-----:R-:W-:Y:S01]  /*00d0*/  ISETP.GT.AND P0, PT, R6, RZ, PT ;  /* 0x000000ff0600720c */ /* 0x001fe20003f04270 */
[----:B--2---:R-:W-:-:S12]  /*00e0*/  IMAD R5, R7, UR8, RZ ;  /* 0x0000000807057c24 */ /* 0x004fd8000f8e02ff */
[----:B---3--:R-:W-:Y:S05]  /*00f0*/  @P0 BRA `(.L_x_42) ;  /* 0x00000000001c0947 */ /* 0x008fea0003800000 */
[----:B------:R-:W0:Y:S02]  /*0100*/  LDC.64 R6, c[0x0][0x380] ;  /* 0x0000e000ff067b82 */ /* 0x000e240000000a00 */
.L_x_43:
[----:B0-----:R-:W-:Y:S01]  /*0110*/  IMAD.WIDE R4, R0, 0x8, R6 ;  /* 0x0000000800047825 */ /* 0x001fe200078e0206 */
[----:B------:R-:W-:-:S04]  /*0120*/  IADD3 R0, PT, PT, R3, R0, RZ ;  /* 0x0000000003007210 */ /* 0x000fc80007ffe0ff */
[----:B------:R1:W-:Y:S01]  /*0130*/  STG.E.64 desc[UR6][R4.64], RZ ;  /* 0x000000ff04007986 */ /* 0x0003e2000c101b06 */
[----:B------:R-:W-:-:S13]  /*0140*/  ISETP.GE.AND P0, PT, R0, UR5, PT ;  /* 0x0000000500007c0c */ /* 0x000fda000bf06270 */
[----:B-1----:R-:W-:Y:S05]  /*0150*/  @!P0 BRA `(.L_x_43) ;  /* 0xfffffffc00ec8947 */ /* 0x002fea000383ffff */
[----:B------:R-:W-:Y:S05]  /*0160*/  EXIT ;  /* 0x000000000000794d */ /* 0x000fea0003800000 */
.L_x_42:
[C---:B------:R-:W-:Y:S02]  /*0170*/  LOP3.LUT R2, R6.reuse, 0x7ffffff8, RZ, 0xc0, !PT ;  /* 0x7ffffff806027812 */ /* 0x040fe400078ec0ff */
[C---:B------:R-:W-:Y:S02]  /*0180*/  LOP3.LUT R4, R6.reuse, 0x7, RZ, 0xc0, !PT ;  /* 0x0000000706047812 */ /* 0x040fe400078ec0ff */
[----:B------:R-:W-:Y:S02]  /*0190*/  LOP3.LUT R6, R6, 0x3, RZ, 0xc0, !PT ;  /* 0x0000000306067812 */ /* 0x000fe400078ec0ff */
[----:B------:R-:W-:-:S07]  /*01a0*/  IADD3 R7, PT, PT, -R2, RZ, RZ ;  /* 0x000000ff02077210 */ /* 0x000fce0007ffe1ff */
.L_x_48:
[----:B0-2---:R-:W0:Y:S01]  /*01b0*/  LDC R8, c[0x0][0x39c] ;  /* 0x0000e700ff087b82 */ /* 0x005e220000000800 */
[----:B------:R-:W-:Y:S02]  /*01c0*/  IABS R23, R0 ;  /* 0x0000000000177213 */ /* 0x000fe40000000000 */
[----:B-1----:R-:W-:Y:S02]  /*01d0*/  CS2R R24, SRZ ;  /* 0x0000000000187805 */ /* 0x002fe4000001ff00 */
[----:B------:R-:W-:Y:S02]  /*01e0*/  ISETP.GE.AND P1, PT, R0, RZ, PT ;  /* 0x000000ff0000720c */ /* 0x000fe40003f26270 */
[----:B------:R-:W-:Y:S02]  /*01f0*/  MOV R22, RZ ;  /* 0x000000ff00167202 */ /* 0x000fe40000000f00 */
[----:B0-----:R-:W-:-:S04]  /*0200*/  IABS R12, R8 ;  /* 0x00000008000c7213 */ /* 0x001fc80000000000 */
[----:B------:R-:W0:Y:S08]  /*0210*/  I2F.RP R9, R12 ;  /* 0x0000000c00097306 */ /* 0x000e300000209400 */
[----:B0-----:R-:W0:Y:S02]  /*0220*/  MUFU.RCP R9, R9 ;  /* 0x0000000900097308 */ /* 0x001e240000001000 */
[----:B0-----:R-:W-:-:S02]  /*0230*/  IADD3 R10, PT, PT, R9, 0xffffffe, RZ ;  /* 0x0ffffffe090a7810 */ /* 0x001fc40007ffe0ff */
[----:B------:R-:W0:Y:S04]  /*0240*/  LDC R9, c[0x0][0x3a0] ;  /* 0x0000e800ff097b82 */ /* 0x000e280000000800 */
[----:B------:R1:W2:Y:S02]  /*0250*/  F2I.FTZ.U32.TRUNC.NTZ R11, R10 ;  /* 0x0000000a000b7305 */ /* 0x0002a4000021f000 */
[----:B-1----:R-:W-:Y:S01]  /*0260*/  HFMA2 R10, -RZ, RZ, 0, 0 ;  /* 0x00000000ff0a7431 */ /* 0x002fe200000001ff */
[----:B--2---:R-:W-:-:S05]  /*0270*/  IADD3 R13, PT, PT, RZ, -R11, RZ ;  /* 0x8000000bff0d7210 */ /* 0x004fca0007ffe0ff */
[----:B------:R-:W-:-:S04]  /*0280*/  IMAD R13, R13, R12, RZ ;  /* 0x0000000c0d0d7224 */ /* 0x000fc800078e02ff */
[----:B------:R-:W-:-:S06]  /*0290*/  IMAD.HI.U32 R11, R11, R13, R10 ;  /* 0x0000000d0b0b7227 */ /* 0x000fcc00078e000a */
[----:B------:R-:W-:-:S05]  /*02a0*/  IMAD.HI.U32 R11, R11, R23, RZ ;  /* 0x000000170b0b7227 */ /* 0x000fca00078e00ff */
[----:B------:R-:W-:-:S05]  /*02b0*/  IADD3 R11, PT, PT, -R11, RZ, RZ ;  /* 0x000000ff0b0b7210 */ /* 0x000fca0007ffe1ff */
[C---:B------:R-:W-:Y:S02]  /*02c0*/  IMAD R23, R12.reuse, R11, R23 ;  /* 0x0000000b0c177224 */ /* 0x040fe400078e0217 */
[----:B------:R-:W1:Y:S03]  /*02d0*/  LDC.64 R10, c[0x0][0x380] ;  /* 0x0000e000ff0a7b82 */ /* 0x000e660000000a00 */
[----:B------:R-:W-:-:S13]  /*02e0*/  ISETP.GT.U32.AND P0, PT, R12, R23, PT ;  /* 0x000000170c00720c */ /* 0x000fda0003f04070 */
[----:B------:R-:W-:Y:S02]  /*02f0*/  @!P0 IADD3 R23, PT, PT, R23, -R12, RZ ;  /* 0x8000000c17178210 */ /* 0x000fe40007ffe0ff */
[----:B------:R-:W-:Y:S02]  /*0300*/  ISETP.NE.AND P0, PT, R8, RZ, PT ;  /* 0x000000ff0800720c */ /* 0x000fe40003f05270 */
[----:B------:R-:W-:Y:S01]  /*0310*/  ISETP.GT.U32.AND P2, PT, R12, R23, PT ;  /* 0x000000170c00720c */ /* 0x000fe20003f44070 */
[----:B-1----:R-:W-:-:S05]  /*0320*/  IMAD.WIDE R10, R0, 0x8, R10 ;  /* 0x00000008000a7825 */ /* 0x002fca00078e020a */
[----:B------:R1:W-:Y:S07]  /*0330*/  STG.E.64 desc[UR6][R10.64], RZ ;  /* 0x000000ff0a007986 */ /* 0x0003ee000c101b06 */
[----:B------:R-:W-:Y:S02]  /*0340*/  @!P2 IADD3 R23, PT, PT, R23, -R12, RZ ;  /* 0x8000000c1717a210 */ /* 0x000fe40007ffe0ff */
[----:B0-----:R-:W-:Y:S02]  /*0350*/  ISETP.GE.U32.AND P2, PT, R9, 0x8, PT ;  /* 0x000000080900780c */ /* 0x001fe40003f46070 */
[----:B------:R-:W-:-:S02]  /*0360*/  @!P1 IADD3 R23, PT, PT, -R23, RZ, RZ ;  /* 0x000000ff17179210 */ /* 0x000fc40007ffe1ff */
[----:B------:R-:W-:-:S09]  /*0370*/  @!P0 LOP3.LUT R23, RZ, R8, RZ, 0x33, !PT ;  /* 0x00000008ff178212 */ /* 0x000fd200078e33ff */
[----:B-1----:R-:W-:Y:S05]  /*0380*/  @!P2 BRA `(.L_x_44) ;  /* 0x0000000000f0a947 */ /* 0x002fea0003800000 */
[----:B------:R-:W-:Y:S02]  /*0390*/  MOV R28, R0 ;  /* 0x00000000001c7202 */ /* 0x000fe40000000f00 */
[----:B------:R-:W-:Y:S02]  /*03a0*/  CS2R R24, SRZ ;  /* 0x0000000000187805 */ /* 0x000fe4000001ff00 */
[----:B------:R-:W-:Y:S02]  /*03b0*/  MOV R29, R23 ;  /* 0x00000017001d7202 */ /* 0x000fe40000000f00 */
[----:B------:R-:W-:-:S07]  /*03c0*/  MOV R22, R7 ;  /* 0x0000000700167202 */ /* 0x000fce0000000f00 */
.L_x_45:
[----:B0-----:R-:W0:Y:S08]  /*03d0*/  LDC.64 R20, c[0x0][0x388] ;  /* 0x0000e200ff147b82 */ /* 0x001e300000000a00 */
[----:B------:R-:W1:Y:S01]  /*03e0*/  LDC.64 R18, c[0x0][0x390] ;  /* 0x0000e400ff127b82 */ /* 0x000e620000000a00 */
[----:B0-----:R-:W-:-:S05]  /*03f0*/  IMAD.WIDE R20, R28, 0x8, R20 ;  /* 0x000000081c147825 */ /* 0x001fca00078e0214 */
[----:B------:R-:W2:Y:S01]  /*0400*/  LDG.E.64 R12, desc[UR6][R20.64] ;  /* 0x00000006140c7981 */ /* 0x000ea2000c1e1b00 */
[----:B-1----:R-:W-:-:S05]  /*0410*/  IMAD.WIDE R18, R29, 0x8, R18 ;  /* 0x000000081d127825 */ /* 0x002fca00078e0212 */
[----:B------:R-:W2:Y:S01]  /*0420*/  LDG.E.64 R16, desc[UR6][R18.64] ;  /* 0x0000000612107981 */ /* 0x000ea2000c1e1b00 */
[----:B------:R-:W-:Y:S01]  /*0430*/  IMAD.WIDE R26, R5, 0x8, R20 ;  /* 0x00000008051a7825 */ /* 0x000fe200078e0214 */
[----:B--2---:R-:W-:-:S03]  /*0440*/  DFMA R16, R12, R16, R24 ;  /* 0x000000100c10722b */ /* 0x004fc60000000018 */
[----:B------:R-:W-:-:S04]  /*0450*/  IMAD.WIDE R24, R8, 0x8, R18 ;  /* 0x0000000808187825 */ /* 0x000fc800078e0212 */
[----:B------:R0:W-:Y:S04]  /*0460*/  STG.E.64 desc[UR6][R10.64], R16 ;  /* 0x000000100a007986 */ /* 0x0001e8000c101b06 */
[----:B------:R1:W2:Y:S04]  /*0470*/  LDG.E.64 R12, desc[UR6][R26.64] ;  /* 0x000000061a0c7981 */ /* 0x0002a8000c1e1b00 */
[----:B------:R-:W2:Y:S01]  /*0480*/  LDG.E.64 R14, desc[UR6][R24.64] ;  /* 0x00000006180e7981 */ /* 0x000ea2000c1e1b00 */
[----:B-1----:R-:W-:Y:S01]  /*0490*/  IMAD.WIDE R26, R5, 0x8, R26 ;  /* 0x00000008051a7825 */ /* 0x002fe200078e021a */
[----:B--2---:R-:W-:-:S03]  /*04a0*/  DFMA R14, R12, R14, R16 ;  /* 0x0000000e0c0e722b */ /* 0x004fc60000000010 */
[----:B0-----:R-:W-:-:S04]  /*04b0*/  IMAD.WIDE R16, R8, 0x8, R24 ;  /* 0x0000000808107825 */ /* 0x001fc800078e0218 */
[----:B------:R0:W-:Y:S04]  /*04c0*/  STG.E.64 desc[UR6][R10.64], R14 ;  /* 0x0000000e0a007986 */ /* 0x0001e8000c101b06 */
[----:B------:R-:W2:Y:S04]  /*04d0*/  LDG.E.64 R12, desc[UR6][R26.64] ;  /* 0x000000061a0c7981 */ /* 0x000ea8000c1e1b00 */
[----:B------:R-:W2:Y:S01]  /*04e0*/  LDG.E.64 R18, desc[UR6][R16.64] ;  /* 0x0000000610127981 */ /* 0x000ea2000c1e1b00 */
[----:B------:R-:W-:Y:S01]  /*04f0*/  IMAD.WIDE R20, R5, 0x8, R26 ;  /* 0x0000000805147825 */ /* 0x000fe200078e021a */
[----:B--2---:R-:W-:-:S03]  /*0500*/  DFMA R18, R12, R18, R14 ;  /* 0x000000120c12722b */ /* 0x004fc6000000000e */
[----:B0-----:R-:W-:-:S04]  /*0510*/  IMAD.WIDE R14, R8, 0x8, R16 ;  /* 0x00000008080e7825 */ /* 0x001fc800078e0210 */
        /* <DEDUP_REMOVED lines=13> */
[----:B------:R-:W2:Y:S04]  /*05f0*/  LDG.E.64 R14, desc[UR6][R26.64] ;  /* 0x000000061a0e7981 */ /* 0x000ea8000c1e1b00 */
[----:B------:R-:W2:Y:S02]  /*0600*/  LDG.E.64 R12, desc[UR6][R24.64] ;  /* 0x00000006180c7981 */ /* 0x000ea4000c1e1b00 */
[----:B--2---:R-:W-:Y:S01]  /*0610*/  DFMA R12, R14, R12, R16 ;  /* 0x0000000c0e0c722b */ /* 0x004fe20000000010 */
[----:B------:R-:W-:-:S04]  /*0620*/  IMAD.WIDE R14, R5, 0x8, R26 ;  /* 0x00000008050e7825 */ /* 0x000fc800078e021a */
[C---:B0-----:R-:W-:Y:S02]  /*0630*/  IMAD.WIDE R16, R8.reuse, 0x8, R24 ;  /* 0x0000000808107825 */ /* 0x041fe400078e0218 */
[----:B------:R0:W-:Y:S04]  /*0640*/  STG.E.64 desc[UR6][R10.64], R12 ;  /* 0x0000000c0a007986 */ /* 0x0001e8000c101b06 */
[----:B------:R-:W2:Y:S04]  /*0650*/  LDG.E.64 R18, desc[UR6][R14.64] ;  /* 0x000000060e127981 */ /* 0x000ea8000c1e1b00 */
[----:B------:R1:W2:Y:S02]  /*0660*/  LDG.E.64 R20, desc[UR6][R16.64] ;  /* 0x0000000610147981 */ /* 0x0002a4000c1e1b00 */
[----:B-1----:R-:W-:Y:S01]  /*0670*/  IMAD.WIDE R16, R8, 0x8, R16 ;  /* 0x0000000808107825 */ /* 0x002fe200078e0210 */
[----:B--2---:R-:W-:-:S03]  /*0680*/  DFMA R18, R18, R20, R12 ;  /* 0x000000141212722b */ /* 0x004fc6000000000c */
[----:B------:R-:W-:-:S04]  /*0690*/  IMAD.WIDE R20, R5, 0x8, R14 ;  /* 0x0000000805147825 */ /* 0x000fc800078e020e */
[----:B------:R0:W-:Y:S04]  /*06a0*/  STG.E.64 desc[UR6][R10.64], R18 ;  /* 0x000000120a007986 */ /* 0x0001e8000c101b06 */
[----:B------:R-:W2:Y:S04]  /*06b0*/  LDG.E.64 R20, desc[UR6][R20.64] ;  /* 0x0000000614147981 */ /* 0x000ea8000c1e1b00 */
[----:B------:R-:W2:Y:S01]  /*06c0*/  LDG.E.64 R24, desc[UR6][R16.64] ;  /* 0x0000000610187981 */ /* 0x000ea2000c1e1b00 */
[----:B------:R-:W-:-:S04]  /*06d0*/  IADD3 R22, PT, PT, R22, 0x8, RZ ;  /* 0x0000000816167810 */ /* 0x000fc80007ffe0ff */
[----:B------:R-:W-:Y:S02]  /*06e0*/  ISETP.NE.AND P0, PT, R22, RZ, PT ;  /* 0x000000ff1600720c */ /* 0x000fe40003f05270 */
[----:B------:R-:W-:Y:S02]  /*06f0*/  LEA R28, R5, R28, 0x3 ;  /* 0x0000001c051c7211 */ /* 0x000fe400078e18ff */
[----:B------:R-:W-:Y:S01]  /*0700*/  LEA R29, R8, R29, 0x3 ;  /* 0x0000001d081d7211 */ /* 0x000fe200078e18ff */
[----:B--2---:R-:W-:-:S07]  /*0710*/  DFMA R24, R20, R24, R18 ;  /* 0x000000181418722b */ /* 0x004fce0000000012 */
[----:B------:R0:W-:Y:S01]  /*0720*/  STG.E.64 desc[UR6][R10.64], R24 ;  /* 0x000000180a007986 */ /* 0x0001e2000c101b06 */
[----:B------:R-:W-:Y:S05]  /*0730*/  @P0 BRA `(.L_x_45) ;  /* 0xfffffffc00240947 */ /* 0x000fea000383ffff */
[----:B------:R-:W-:-:S07]  /*0740*/  MOV R22, R2 ;  /* 0x0000000200167202 */ /* 0x000fce0000000f00 */
.L_x_44:
[----:B------:R-:W-:-:S13]  /*0750*/  ISETP.NE.AND P0, PT, R4, RZ, PT ;  /* 0x000000ff0400720c */ /* 0x000fda0003f05270 */
[----:B------:R-:W-:Y:S05]  /*0760*/  @!P0 BRA `(.L_x_46) ;  /* 0x0000000000fc8947 */ /* 0x000fea0003800000 */
[----:B0-----:R-:W-:Y:S02]  /*0770*/  IADD3 R12, PT, PT, R4, -0x1, RZ ;  /* 0xffffffff040c7810 */ /* 0x001fe40007ffe0ff */
[----:B------:R-:W-:Y:S02]  /*0780*/  ISETP.NE.AND P1, PT, R6, RZ, PT ;  /* 0x000000ff0600720c */ /* 0x000fe40003f25270 */
[----:B------:R-:W-:-:S13]  /*0790*/  ISETP.GE.U32.AND P0, PT, R12, 0x3, PT ;  /* 0x000000030c00780c */ /* 0x000fda0003f06070 */
[----:B------:R-:W-:Y:S05]  /*07a0*/  @!P0 BRA `(.L_x_47) ;  /* 0x0000000000748947 */ /* 0x000fea0003800000 */
[----:B------:R-:W0:Y:S01]  /*07b0*/  LDC.64 R16, c[0x0][0x388] ;  /* 0x0000e200ff107b82 */ /* 0x000e220000000a00 */
[----:B------:R-:W-:Y:S02]  /*07c0*/  IMAD R13, R5, R22, R0 ;  /* 0x00000016050d7224 */ /* 0x000fe400078e0200 */
[----:B------:R-:W-:-:S05]  /*07d0*/  IMAD R19, R22, R8, R23 ;  /* 0x0000000816137224 */ /* 0x000fca00078e0217 */
        /* <DEDUP_REMOVED lines=9> */
[----:B------:R-:W2:Y:S04]  /*0870*/  LDG.E.64 R12, desc[UR6][R26.64] ;  /* 0x000000061a0c7981 */ /* 0x000ea8000c1e1b00 */
[----:B------:R-:W2:Y:S01]  /*0880*/  LDG.E.64 R20, desc[UR6][R24.64] ;  /* 0x0000000618147981 */ /* 0x000ea2000c1e1b00 */
[----:B------:R-:W-:Y:S01]  /*0890*/  IMAD.WIDE R18, R5, 0x8, R26 ;  /* 0x0000000805127825 */ /* 0x000fe200078e021a */
[----:B--2---:R-:W-:-:S03]  /*08a0*/  DFMA R20, R12, R20, R28 ;  /* 0x000000140c14722b */ /* 0x004fc6000000001c */
[----:B------:R-:W-:-:S04]  /*08b0*/  IMAD.WIDE R12, R8, 0x8, R24 ;  /* 0x00000008080c7825 */ /* 0x000fc800078e0218 */
[----:B------:R1:W-:Y:S04]  /*08c0*/  STG.E.64 desc[UR6][R10.64], R20 ;  /* 0x000000140a007986 */ /* 0x0003e8000c101b06 */
[----:B------:R-:W2:Y:S04]  /*08d0*/  LDG.E.64 R16, desc[UR6][R18.64] ;  /* 0x0000000612107981 */ /* 0x000ea8000c1e1b00 */
[----:B------:R-:W2:Y:S01]  /*08e0*/  LDG.E.64 R14, desc[UR6][R12.64] ;  /* 0x000000060c0e7981 */ /* 0x000ea2000c1e1b00 */
[----:B0-----:R-:W-:Y:S01]  /*08f0*/  IMAD.WIDE R28, R8, 0x8, R12 ;  /* 0x00000008081c7825 */ /* 0x001fe200078e020c */
[----:B--2---:R-:W-:-:S03]  /*0900*/  DFMA R14, R16, R14, R20 ;  /* 0x0000000e100e722b */ /* 0x004fc60000000014 */
[----:B------:R-:W-:-:S04]  /*0910*/  IMAD.WIDE R16, R5, 0x8, R18 ;  /* 0x0000000805107825 */ /* 0x000fc800078e0212 */
[----:B------:R1:W-:Y:S04]  /*0920*/  STG.E.64 desc[UR6][R10.64], R14 ;  /* 0x0000000e0a007986 */ /* 0x0003e8000c101b06 */
[----:B------:R-:W2:Y:S04]  /*0930*/  LDG.E.64 R16, desc[UR6][R16.64] ;  /* 0x0000000610107981 */ /* 0x000ea8000c1e1b00 */
[----:B------:R-:W2:Y:S01]  /*0940*/  LDG.E.64 R28, desc[UR6][R28.64] ;  /* 0x000000061c1c7981 */ /* 0x000ea2000c1e1b00 */
[----:B------:R-:W-:Y:S01]  /*0950*/  IADD3 R22, PT, PT, R22, 0x4, RZ ;  /* 0x0000000416167810 */ /* 0x000fe20007ffe0ff */
[----:B--2---:R-:W-:-:S07]  /*0960*/  DFMA R24, R16, R28, R14 ;  /* 0x0000001c1018722b */ /* 0x004fce000000000e */
[----:B------:R1:W-:Y:S04]  /*0970*/  STG.E.64 desc[UR6][R10.64], R24 ;  /* 0x000000180a007986 */ /* 0x0003e8000c101b06 */
.L_x_47:
[----:B------:R-:W-:Y:S05]  /*0980*/  @!P1 BRA `(.L_x_46) ;  /* 0x0000000000749947 */ /* 0x000fea0003800000 */
[----:B------:R-:W-:-:S13]  /*0990*/  ISETP.NE.AND P0, PT, R6, 0x1, PT ;  /* 0x000000010600780c */ /* 0x000fda0003f05270 */
[----:B------:R-:W0:Y:S01]  /*09a0*/  @P0 LDC.64 R28, c[0x0][0x388] ;  /* 0x0000e200ff1c0b82 */ /* 0x000e220000000a00 */
[----:B------:R-:W-:Y:S02]  /*09b0*/  @P0 IMAD R13, R5, R22, R0 ;  /* 0x00000016050d0224 */ /* 0x000fe400078e0200 */
[----:B-1----:R-:W-:-:S05]  /*09c0*/  @P0 IMAD R15, R22, R8, R23 ;  /* 0x00000008160f0224 */ /* 0x002fca00078e0217 */
[----:B------:R-:W1:Y:S01]  /*09d0*/  @P0 LDC.64 R26, c[0x0][0x390] ;  /* 0x0000e400ff1a0b82 */ /* 0x000e620000000a00 */
[----:B0-----:R-:W-:-:S05]  /*09e0*/  @P0 IMAD.WIDE R28, R13, 0x8, R28 ;  /* 0x000000080d1c0825 */ /* 0x001fca00078e021c */
[----:B------:R-:W2:Y:S01]  /*09f0*/  @P0 LDG.E.64 R12, desc[UR6][R28.64] ;  /* 0x000000061c0c0981 */ /* 0x000ea2000c1e1b00 */
[----:B-1----:R-:W-:-:S05]  /*0a00*/  @P0 IMAD.WIDE R26, R15, 0x8, R26 ;  /* 0x000000080f1a0825 */ /* 0x002fca00078e021a */
[----:B------:R-:W2:Y:S01]  /*0a10*/  @P0 LDG.E.64 R16, desc[UR6][R26.64] ;  /* 0x000000061a100981 */ /* 0x000ea2000c1e1b00 */
[----:B------:R-:W-:Y:S01]  /*0a20*/  @P0 IMAD.WIDE R14, R8, 0x8, R26 ;  /* 0x00000008080e0825 */ /* 0x000fe200078e021a */
[----:B------:R-:W-:-:S13]  /*0a30*/  LOP3.LUT P1, RZ, R9, 0x1, RZ, 0xc0, !PT ;  /* 0x0000000109ff7812 */ /* 0x000fda000782c0ff */
[----:B------:R-:W0:Y:S08]  /*0a40*/  @P1 LDC.64 R20, c[0x0][0x388] ;  /* 0x0000e200ff141b82 */ /* 0x000e300000000a00 */
[----:B------:R-:W1:Y:S01]  /*0a50*/  @P1 LDC.64 R18, c[0x0][0x390] ;  /* 0x0000e400ff121b82 */ /* 0x000e620000000a00 */
[----:B--2---:R-:W-:Y:S01]  /*0a60*/  @P0 DFMA R16, R12, R16, R24 ;  /* 0x000000100c10022b */ /* 0x004fe20000000018 */
[----:B------:R-:W-:-:S06]  /*0a70*/  @P0 IMAD.WIDE R12, R5, 0x8, R28 ;  /* 0x00000008050c0825 */ /* 0x000fcc00078e021c */
[----:B------:R2:W-:Y:S04]  /*0a80*/  @P0 STG.E.64 desc[UR6][R10.64], R16 ;  /* 0x000000100a000986 */ /* 0x0005e8000c101b06 */
[----:B------:R-:W3:Y:S04]  /*0a90*/  @P0 LDG.E.64 R12, desc[UR6][R12.64] ;  /* 0x000000060c0c0981 */ /* 0x000ee8000c1e1b00 */
[----:B------:R-:W3:Y:S01]  /*0aa0*/  @P0 LDG.E.64 R14, desc[UR6][R14.64] ;  /* 0x000000060e0e0981 */ /* 0x000ee2000c1e1b00 */
[----:B------:R-:W-:-:S05]  /*0ab0*/  @P0 IADD3 R22, PT, PT, R22, 0x2, RZ ;  /* 0x0000000216160810 */ /* 0x000fca0007ffe0ff */
[----:B------:R-:W-:Y:S02]  /*0ac0*/  @P1 IMAD R23, R22, R8, R23 ;  /* 0x0000000816171224 */ /* 0x000fe400078e0217 */
[----:B------:R-:W-:Y:S02]  /*0ad0*/  @P1 IMAD R9, R5, R22, R0 ;  /* 0x0000001605091224 */ /* 0x000fe400078e0200 */
[----:B-1----:R-:W-:-:S04]  /*0ae0*/  @P1 IMAD.WIDE R18, R23, 0x8, R18 ;  /* 0x0000000817121825 */ /* 0x002fc800078e0212 */
[----:B0-----:R-:W-:Y:S01]  /*0af0*/  @P1 IMAD.WIDE R20, R9, 0x8, R20 ;  /* 0x0000000809141825 */ /* 0x001fe200078e0214 */
[----:B---3--:R-:W-:-:S07]  /*0b00*/  @P0 DFMA R24, R12, R14, R16 ;  /* 0x0000000e0c18022b */ /* 0x008fce0000000010 */
[----:B------:R2:W-:Y:S04]  /*0b10*/  @P0 STG.E.64 desc[UR6][R10.64], R24 ;  /* 0x000000180a000986 */ /* 0x0005e8000c101b06 */
[----:B------:R-:W3:Y:S04]  /*0b20*/  @P1 LDG.E.64 R20, desc[UR6][R20.64] ;  /* 0x0000000614141981 */ /* 0x000ee8000c1e1b00 */
[----:B------:R-:W3:Y:S02]  /*0b30*/  @P1 LDG.E.64 R18, desc[UR6][R18.64] ;  /* 0x0000000612121981 */ /* 0x000ee4000c1e1b00 */
[----:B---3--:R-:W-:-:S07]  /*0b40*/  @P1 DFMA R8, R20, R18, R24 ;  /* 0x000000121408122b */ /* 0x008fce0000000018 */
[----:B------:R2:W-:Y:S04]  /*0b50*/  @P1 STG.E.64 desc[UR6][R10.64], R8 ;  /* 0x000000080a001986 */ /* 0x0005e8000c101b06 */
.L_x_46:
[----:B------:R-:W3:Y:S01]  /*0b60*/  LDCU UR4, c[0x0][0x398] ;  /* 0x00007300ff0477ac */ /* 0x000ee20008000800 */
[----:B------:R-:W-:-:S04]  /*0b70*/  IADD3 R0, PT, PT, R3, R0, RZ ;  /* 0x0000000003007210 */ /* 0x000fc80007ffe0ff */
[----:B---3--:R-:W-:-:S13]  /*0b80*/  ISETP.GE.AND P0, PT, R0, UR4, PT ;  /* 0x0000000400007c0c */ /* 0x008fda000bf06270 */
[----:B------:R-:W-:Y:S05]  /*0b90*/  @!P0 BRA `(.L_x_48) ;  /* 0xfffffff400848947 */ /* 0x000fea000383ffff */
[----:B------:R-:W-:Y:S05]  /*0ba0*/  EXIT ;  /* 0x000000000000794d */ /* 0x000fea0003800000 */
.L_x_49:
        /* <DEDUP_REMOVED lines=13> */
.L_x_209:


//--------------------- .text._Z19gpuTemplateApplyXx1IfEvPT_S1_S1_iii --------------------------
	.section	.text._Z19gpuTemplateApplyXx1IfEvPT_S1_S1_iii,"ax",@progbits
	.align	128
        .global         _Z19gpuTemplateApplyXx1IfEvPT_S1_S1_iii
        .type           _Z19gpuTemplateApplyXx1IfEvPT_S1_S1_iii,@function
        .size           _Z19gpuTemplateApplyXx1IfEvPT_S1_S1_iii,(.L_x_210 - _Z19gpuTemplateApplyXx1IfEvPT_S1_S1_iii)
        .other          _Z19gpuTemplateApplyXx1IfEvPT_S1_S1_iii,@"STO_CUDA_ENTRY STV_DEFAULT"
_Z19gpuTemplateApplyXx1IfEvPT_S1_S1_iii:
.text._Z19gpuTemplateApplyXx1IfEvPT_S1_S1_iii:
        /* <DEDUP_REMOVED lines=8> */
[----:B------:R-:W0:Y:S01]  /*0080*/  LDCU UR4, c[0x0][0x3a0] ;  /* 0x00007400ff0477ac */ /* 0x000e220008000800 */
[----:B------:R-:W1:Y:S01]  /*0090*/  LDCU UR5, c[0x0][0x370] ;  /* 0x00006e00ff0577ac */ /* 0x000e620008000800 */
[----:B------:R-:W2:Y:S01]  /*00a0*/  LDCU.64 UR10, c[0x0][0x358] ;  /* 0x00006b00ff0a77ac */ /* 0x000ea20008000a00 */
[----:B0-----:R-:W-:Y:S01]  /*00b0*/  UISETP.GT.AND UP0, UPT, UR4, URZ, UPT ;  /* 0x000000ff0400728c */ /* 0x001fe2000bf04270 */
[----:B-1----:R-:W-:-:S08]  /*00c0*/  IMAD R7, R7, UR5, RZ ;  /* 0x0000000507077c24 */ /* 0x002fd0000f8e02ff */
[----:B--2---:R-:W-:Y:S05]  /*00d0*/  BRA.U UP0, `(.L_x_50) ;  /* 0x00000001001c7547 */ /* 0x004fea000b800000 */
[----:B------:R-:W0:Y:S02]  /*00e0*/  LDC.64 R4, c[0x0][0x380] ;  /* 0x0000e000ff047b82 */ /* 0x000e240000000a00 */
.L_x_51:
[----:B0-----:R-:W-:Y:S01]  /*00f0*/  IMAD.WIDE R2, R0, 0x4, R4 ;  /* 0x0000000400027825 */ /* 0x001fe200078e0204 */
[----:B------:R-:W-:-:S04]  /*0100*/  IADD3 R0, PT, PT, R7, R0, RZ ;  /* 0x0000000007007210 */ /* 0x000fc80007ffe0ff */
[----:B------:R1:W-:Y:S01]  /*0110*/  STG.E desc[UR10][R2.64], RZ ;  /* 0x000000ff02007986 */ /* 0x0003e2000c10190a */
[----:B------:R-:W-:-:S13]  /*0120*/  ISETP.GE.AND P0, PT, R0, UR6, PT ;  /* 0x0000000600007c0c */ /* 0x000fda000bf06270 */
[----:B-1----:R-:W-:Y:S05]  /*0130*/  @!P0 BRA `(.L_x_51) ;  /* 0xfffffffc00ec8947 */ /* 0x002fea000383ffff */
[----:B------:R-:W-:Y:S05]  /*0140*/  EXIT ;  /* 0x000000000000794d */ /* 0x000fea0003800000 */
.L_x_50:
[----:B------:R-:W-:Y:S02]  /*0150*/  ULOP3.LUT UR7, UR4, 0x7ffffff0, URZ, 0xc0, !UPT ;  /* 0x7ffffff004077892 */ /* 0x000fe4000f8ec0ff */
[----:B------:R-:W-:Y:S02]  /*0160*/  ULOP3.LUT UR5, UR4, 0xf, URZ, 0xc0, !UPT ;  /* 0x0000000f04057892 */ /* 0x000fe4000f8ec0ff */
[----:B------:R-:W-:Y:S02]  /*0170*/  ULOP3.LUT UR6, UR4, 0x7, URZ, 0xc0, !UPT ;  /* 0x0000000704067892 */ /* 0x000fe4000f8ec0ff */
[----:B------:R-:W-:Y:S02]  /*0180*/  ULOP3.LUT UR4, UR4, 0x3, URZ, 0xc0, !UPT ;  /* 0x0000000304047892 */ /* 0x000fe4000f8ec0ff */
[----:B------:R-:W-:-:S12]  /*0190*/  UIADD3 UR9, UPT, UPT, -UR7, URZ, URZ ;  /* 0x000000ff07097290 */ /* 0x000fd8000fffe1ff */
.L_x_57:
[----:B0-----:R-:W0:Y:S01]  /*01a0*/  LDC R6, c[0x0][0x39c] ;  /* 0x0000e700ff067b82 */ /* 0x001e220000000800 */
[----:B------:R-:W-:Y:S01]  /*01b0*/  IABS R9, R0 ;  /* 0x0000000000097213 */ /* 0x000fe20000000000 */
[----:B-1----:R-:W1:Y:S01]  /*01c0*/  LDCU UR8, c[0x0][0x3a0] ;  /* 0x00007400ff0877ac */ /* 0x002e620008000800 */
[----:B------:R-:W-:Y:S01]  /*01d0*/  ISETP.GE.AND P2, PT, R0, RZ, PT ;  /* 0x000000ff0000720c */ /* 0x000fe20003f46270 */
[----:B--234-:R-:W-:Y:S01]  /*01e0*/  HFMA2 R13, -RZ, RZ, 0, 0 ;  /* 0x00000000ff0d7431 */ /* 0x01cfe200000001ff */
[----:B-1----:R-:W-:Y:S01]  /*01f0*/  UISETP.GE.U32.AND UP0, UPT, UR8, 0x10, UPT ;  /* 0x000000100800788c */ /* 0x002fe2000bf06070 */
[----:B0-----:R-:W-:-:S04]  /*0200*/  IABS R8, R6 ;  /* 0x0000000600087213 */ /* 0x001fc80000000000 */
[----:B------:R-:W0:Y:S08]  /*0210*/  I2F.RP R4, R8 ;  /* 0x0000000800047306 */ /* 0x000e300000209400 */
[----:B0-----:R-:W0:Y:S02]  /*0220*/  MUFU.RCP R4, R4 ;  /* 0x0000000400047308 */ /* 0x001e240000001000 */
[----:B0-----:R-:W-:-:S06]  /*0230*/  IADD3 R2, PT, PT, R4, 0xffffffe, RZ ;  /* 0x0ffffffe04027810 */ /* 0x001fcc0007ffe0ff */
[----:B------:R0:W1:Y:S02]  /*0240*/  F2I.FTZ.U32.TRUNC.NTZ R3, R2 ;  /* 0x0000000200037305 */ /* 0x000064000021f000 */
[----:B0-----:R-:W-:Y:S01]  /*0250*/  HFMA2 R2, -RZ, RZ, 0, 0 ;  /* 0x00000000ff027431 */ /* 0x001fe200000001ff */
[----:B-1----:R-:W-:-:S05]  /*0260*/  IADD3 R5, PT, PT, RZ, -R3, RZ ;  /* 0x80000003ff057210 */ /* 0x002fca0007ffe0ff */
[----:B------:R-:W-:-:S04]  /*0270*/  IMAD R5, R5, R8, RZ ;  /* 0x0000000805057224 */ /* 0x000fc800078e02ff */
[----:B------:R-:W-:Y:S02]  /*0280*/  IMAD.HI.U32 R3, R3, R5, R2 ;  /* 0x0000000503037227 */ /* 0x000fe400078e0002 */
[----:B------:R-:W0:Y:S04]  /*0290*/  LDC.64 R4, c[0x0][0x388] ;  /* 0x0000e200ff047b82 */ /* 0x000e280000000a00 */
[----:B------:R-:W-:-:S05]  /*02a0*/  IMAD.HI.U32 R3, R3, R9, RZ ;  /* 0x0000000903037227 */ /* 0x000fca00078e00ff */
[----:B------:R-:W-:-:S05]  /*02b0*/  IADD3 R3, PT, PT, -R3, RZ, RZ ;  /* 0x000000ff03037210 */ /* 0x000fca0007ffe1ff */
[C---:B------:R-:W-:Y:S02]  /*02c0*/  IMAD R9, R8.reuse, R3, R9 ;  /* 0x0000000308097224 */ /* 0x040fe400078e0209 */
[----:B------:R-:W1:Y:S03]  /*02d0*/  LDC.64 R2, c[0x0][0x380] ;  /* 0x0000e000ff027b82 */ /* 0x000e660000000a00 */
[----:B------:R-:W-:Y:S01]  /*02e0*/  ISETP.GT.U32.AND P0, PT, R8, R9, PT ;  /* 0x000000090800720c */ /* 0x000fe20003f04070 */
[----:B0-----:R-:W-:-:S12]  /*02f0*/  IMAD.WIDE R4, R0, 0x4, R4 ;  /* 0x0000000400047825 */ /* 0x001fd800078e0204 */
[----:B------:R-:W-:Y:S02]  /*0300*/  @!P0 IADD3 R9, PT, PT, R9, -R8, RZ ;  /* 0x8000000809098210 */ /* 0x000fe40007ffe0ff */
[----:B------:R-:W-:Y:S02]  /*0310*/  ISETP.NE.AND P0, PT, R6, RZ, PT ;  /* 0x000000ff0600720c */ /* 0x000fe40003f05270 */
[----:B------:R-:W-:Y:S01]  /*0320*/  ISETP.GT.U32.AND P1, PT, R8, R9, PT ;  /* 0x000000090800720c */ /* 0x000fe20003f24070 */
[----:B-1----:R-:W-:-:S05]  /*0330*/  IMAD.WIDE R2, R0, 0x4, R2 ;  /* 0x0000000400027825 */ /* 0x002fca00078e0202 */
[----:B------:R0:W-:Y:S07]  /*0340*/  STG.E desc[UR10][R2.64], RZ ;  /* 0x000000ff02007986 */ /* 0x0001ee000c10190a */
[----:B------:R-:W-:Y:S02]  /*0350*/  @!P1 IADD3 R9, PT, PT, R9, -R8, RZ ;  /* 0x8000000809099210 */ /* 0x000fe40007ffe0ff */
[----:B------:R-:W-:Y:S02]  /*0360*/  MOV R8, RZ ;  /* 0x000000ff00087202 */ /* 0x000fe40000000f00 */
[----:B------:R-:W-:-:S02]  /*0370*/  @!P2 IADD3 R9, PT, PT, -R9, RZ, RZ ;  /* 0x000000ff0909a210 */ /* 0x000fc40007ffe1ff */
[----:B------:R-:W-:Y:S01]  /*0380*/  @!P0 LOP3.LUT R9, RZ, R6, RZ, 0x33, !PT ;  /* 0x00000006ff098212 */ /* 0x000fe200078e33ff */
[----:B------:R-:W-:Y:S06]  /*0390*/  BRA.U !UP0, `(.L_x_52) ;  /* 0x0000000508647547 */ /* 0x000fec000b800000 */
[----:B------:R-:W-:Y:S02]  /*03a0*/  MOV R13, RZ ;  /* 0x000000ff000d7202 */ /* 0x000fe40000000f00 */
[----:B------:R-:W-:Y:S02]  /*03b0*/  MOV R11, R9 ;  /* 0x00000009000b7202 */ /* 0x000fe40000000f00 */
[----:B------:R-:W-:-:S07]  /*03c0*/  MOV R8, UR9 ;  /* 0x0000000900087c02 */ /* 0x000fce0008000f00 */
.L_x_53:
[----:B-1----:R-:W1:Y:S01]  /*03d0*/  LDC.64 R14, c[0x0][0x390] ;  /* 0x0000e400ff0e7b82 */ /* 0x002e620000000a00 */
[----:B------:R-:W2:Y:S01]  /*03e0*/  LDG.E R10, desc[UR10][R4.64] ;  /* 0x0000000a040a7981 */ /* 0x000ea2000c1e1900 */
[----:B-1----:R-:W-:-:S05]  /*03f0*/  IMAD.WIDE R14, R11, 0x4, R14 ;  /* 0x000000040b0e7825 */ /* 0x002fca00078e020e */
[----:B------:R-:W2:Y:S02]  /*0400*/  LDG.E R12, desc[UR10][R14.64] ;  /* 0x0000000a0e0c7981 */ /* 0x000ea4000c1e1900 */
[----:B--2---:R-:W-:Y:S01]  /*0410*/  FFMA R19, R10, R12, R13 ;  /* 0x0000000c0a137223 */ /* 0x004fe2000000000d */
[----:B------:R-:W-:-:S04]  /*0420*/  IMAD.WIDE R12, R6, 0x4, R14 ;  /* 0x00000004060c7825 */ /* 0x000fc800078e020e */
[----:B------:R1:W-:Y:S04]  /*0430*/  STG.E desc[UR10][R2.64], R19 ;  /* 0x0000001302007986 */ /* 0x0003e8000c10190a */
[----:B------:R-:W2:Y:S04]  /*0440*/  LDG.E R10, desc[UR10][R4.64] ;  /* 0x0000000a040a7981 */ /* 0x000ea8000c1e1900 */
[----:B------:R-:W2:Y:S02]  /*0450*/  LDG.E R16, desc[UR10][R12.64] ;  /* 0x0000000a0c107981 */ /* 0x000ea4000c1e1900 */
[----:B--2---:R-:W-:Y:S01]  /*0460*/  FFMA R21, R10, R16, R19 ;  /* 0x000000100a157223 */ /* 0x004fe20000000013 */
[----:B------:R-:W-:-:S04]  /*0470*/  IMAD.WIDE R16, R6, 0x4, R12 ;  /* 0x0000000406107825 */ /* 0x000fc800078e020c */
[----:B------:R2:W-:Y:S04]  /*0480*/  STG.E desc[UR10][R2.64], R21 ;  /* 0x0000001502007986 */ /* 0x0005e8000c10190a */
[----:B------:R-:W3:Y:S04]  /*0490*/  LDG.E R10, desc[UR10][R4.64] ;  /* 0x0000000a040a7981 */ /* 0x000ee8000c1e1900 */
[----:B------:R-:W3:Y:S01]  /*04a0*/  LDG.E R18, desc[UR10][R16.64] ;  /* 0x0000000a10127981 */ /* 0x000ee2000c1e1900 */
[----:B------:R-:W-:-:S04]  /*04b0*/  IMAD.WIDE R14, R6, 0x4, R16 ;  /* 0x00000004060e7825 */ /* 0x000fc800078e0210 */
[----:B---3--:R-:W-:-:S05]  /*04c0*/  FFMA R23, R10, R18, R21 ;  /* 0x000000120a177223 */ /* 0x008fca0000000015 */
[----:B------:R3:W-:Y:S04]  /*04d0*/  STG.E desc[UR10][R2.64], R23 ;  /* 0x0000001702007986 */ /* 0x0007e8000c10190a */
[----:B------:R-:W1:Y:S04]  /*04e0*/  LDG.E R10, desc[UR10][R4.64] ;  /* 0x0000000a040a7981 */ /* 0x000e68000c1e1900 */
[----:B------:R-:W1:Y:S01]  /*04f0*/  LDG.E R18, desc[UR10][R14.64] ;  /* 0x0000000a0e127981 */ /* 0x000e62000c1e1900 */
[----:B------:R-:W-:-:S04]  /*0500*/  IMAD.WIDE R12, R6, 0x4, R14 ;  /* 0x00000004060c7825 */ /* 0x000fc800078e020e */
[----:B-1----:R-:W-:-:S05]  /*0510*/  FFMA R19, R10, R18, R23 ;  /* 0x000000120a137223 */ /* 0x002fca0000000017 */
[----:B------:R1:W-:Y:S04]  /*0520*/  STG.E desc[UR10][R2.64], R19 ;  /* 0x0000001302007986 */ /* 0x0003e8000c10190a */
[----:B------:R-:W2:Y:S04]  /*0530*/  LDG.E R10, desc[UR10][R4.64] ;  /* 0x0000000a040a7981 */ /* 0x000ea8000c1e1900 */
[----:B------:R-:W2:Y:S01]  /*0540*/  LDG.E R18, desc[UR10][R12.64] ;  /* 0x0000000a0c127981 */ /* 0x000ea2000c1e1900 */
[----:B------:R-:W-:-:S04]  /*0550*/  IMAD.WIDE R16, R6, 0x4, R12 ;  /* 0x0000000406107825 */ /* 0x000fc800078e020c */
[----:B--2---:R-:W-:-:S05]  /*0560*/  FFMA R21, R10, R18, R19 ;  /* 0x000000120a157223 */ /* 0x004fca0000000013 */
        /* <DEDUP_REMOVED lines=51> */
[----:B------:R-:W2:Y:S04]  /*08a0*/  LDG.E R14, desc[UR10][R14.64] ;  /* 0x0000000a0e0e7981 */ /* 0x000ea8000c1e1900 */
[----:B------:R-:W2:Y:S01]  /*08b0*/  LDG.E R10, desc[UR10][R4.64] ;  /* 0x0000000a040a7981 */ /* 0x000ea2000c1e1900 */
[----:B------:R-:W-:-:S04]  /*08c0*/  IADD3 R8, PT, PT, R8, 0x10, RZ ;  /* 0x0000001008087810 */ /* 0x000fc80007ffe0ff */
[----:B------:R-:W-:Y:S02]  /*08d0*/  ISETP.NE.AND P0, PT, R8, RZ, PT ;  /* 0x000000ff0800720c */ /* 0x000fe40003f05270 */
[----:B------:R-:W-:Y:S01]  /*08e0*/  LEA R11, R6, R11, 0x4 ;  /* 0x0000000b060b7211 */ /* 0x000fe200078e20ff */
[----:B--2---:R-:W-:-:S05]  /*08f0*/  FFMA R13, R10, R14, R23 ;  /* 0x0000000e0a0d7223 */ /* 0x004fca0000000017 */
[----:B------:R1:W-:Y:S05]  /*0900*/  STG.E desc[UR10][R2.64], R13 ;  /* 0x0000000d02007986 */ /* 0x0003ea000c10190a */
[----:B------:R-:W-:Y:S05]  /*0910*/  @P0 BRA `(.L_x_53) ;  /* 0xfffffff800ac0947 */ /* 0x000fea000383ffff */
[----:B------:R-:W-:-:S07]  /*0920*/  MOV R8, UR7 ;  /* 0x0000000700087c02 */ /* 0x000fce0008000f00 */
.L_x_52:
[----:B------:R-:W-:-:S09]  /*0930*/  UISETP.NE.AND UP0, UPT, UR5, URZ, UPT ;  /* 0x000000ff0500728c */ /* 0x000fd2000bf05270 */
[----:B------:R-:W-:Y:S05]  /*0940*/  BRA.U !UP0, `(.L_x_54) ;  /* 0x0000000508847547 */ /* 0x000fea000b800000 */
[----:B------:R-:W-:Y:S02]  /*0950*/  UIADD3 UR8, UPT, UPT, UR5, -0x1, URZ ;  /* 0xffffffff05087890 */ /* 0x000fe4000fffe0ff */
[----:B------:R-:W-:Y:S02]  /*0960*/  UISETP.NE.AND UP1, UPT, UR6, URZ, UPT ;  /* 0x000000ff0600728c */ /* 0x000fe4000bf25270 */
[----:B------:R-:W-:-:S09]  /*0970*/  UISETP.GE.U32.AND UP0, UPT, UR8, 0x7, UPT ;  /* 0x000000070800788c */ /* 0x000fd2000bf06070 */
[----:B------:R-:W-:Y:S05]  /*0980*/  BRA.U !UP0, `(.L_x_55) ;  /* 0x0000000108ac7547 */ /* 0x000fea000b800000 */
[----:B------:R-:W2:Y:S01]  /*0990*/  LDC.64 R10, c[0x0][0x390] ;  /* 0x0000e400ff0a7b82 */ /* 0x000ea20000000a00 */
[----:B------:R-:W-:Y:S01]  /*09a0*/  IMAD R15, R8, R6, R9 ;  /* 0x00000006080f7224 */ /* 0x000fe200078e0209 */
[----:B------:R-:W3:Y:S03]  /*09b0*/  LDG.E R12, desc[UR10][R4.64] ;  /* 0x0000000a040c7981 */ /* 0x000ee6000c1e1900 */
[----:B--2---:R-:W-:-:S05]  /*09c0*/  IMAD.WIDE R10, R15, 0x4, R10 ;  /* 0x000000040f0a7825 */ /* 0x004fca00078e020a */
[----:B------:R-:W3:Y:S02]  /*09d0*/  LDG.E R14, desc[UR10][R10.64] ;  /* 0x0000000a0a0e7981 */ /* 0x000ee4000c1e1900 */
[----:B---3--:R-:W-:Y:S01]  /*09e0*/  FFMA R17, R12, R14, R13 ;  /* 0x0000000e0c117223 */ /* 0x008fe2000000000d */
[----:B-1----:R-:W-:-:S04]  /*09f0*/  IMAD.WIDE R12, R6, 0x4, R10 ;  /* 0x00000004060c7825 */ /* 0x002fc800078e020a */
        /* <DEDUP_REMOVED lines=11> */
[----:B------:R-:W4:Y:S04]  /*0ab0*/  LDG.E R16, desc[UR10][R4.64] ;  /* 0x0000000a04107981 */ /* 0x000f28000c1e1900 */
[----:B-1----:R-:W4:Y:S01]  /*0ac0*/  LDG.E R17, desc[UR10][R10.64] ;  /* 0x0000000a0a117981 */ /* 0x002f22000c1e1900 */
[----:B------:R-:W-:-:S04]  /*0ad0*/  IMAD.WIDE R12, R6, 0x4, R10 ;  /* 0x00000004060c7825 */ /* 0x000fc800078e020a */
[----:B----4-:R-:W-:-:S05]  /*0ae0*/  FFMA R17, R16, R17, R21 ;  /* 0x0000001110117223 */ /* 0x010fca0000000015 */
        /* <DEDUP_REMOVED lines=11> */
[----:B------:R-:W3:Y:S04]  /*0ba0*/  LDG.E R16, desc[UR10][R4.64] ;  /* 0x0000000a04107981 */ /* 0x000ee8000c1e1900 */
[----:B-1----:R-:W3:Y:S02]  /*0bb0*/  LDG.E R17, desc[UR10][R10.64] ;  /* 0x0000000a0a117981 */ /* 0x002ee4000c1e1900 */
[----:B---3--:R-:W-:Y:S01]  /*0bc0*/  FFMA R23, R16, R17, R21 ;  /* 0x0000001110177223 */ /* 0x008fe20000000015 */
[----:B------:R-:W-:-:S04]  /*0bd0*/  IMAD.WIDE R16, R6, 0x4, R10 ;  /* 0x0000000406107825 */ /* 0x000fc800078e020a */
[----:B------:R2:W-:Y:S04]  /*0be0*/  STG.E desc[UR10][R2.64], R23 ;  /* 0x0000001702007986 */ /* 0x0005e8000c10190a */
[----:B------:R-:W3:Y:S04]  /*0bf0*/  LDG.E R16, desc[UR10][R16.64] ;  /* 0x0000000a10107981 */ /* 0x000ee8000c1e1900 */
[----:B------:R-:W3:Y:S01]  /*0c00*/  LDG.E R12, desc[UR10][R4.64] ;  /* 0x0000000a040c7981 */ /* 0x000ee2000c1e1900 */
[----:B------:R-:W-:Y:S01]  /*0c10*/  IADD3 R8, PT, PT, R8, 0x8, RZ ;  /* 0x0000000808087810 */ /* 0x000fe20007ffe0ff */
[----:B---3--:R-:W-:-:S05]  /*0c20*/  FFMA R13, R12, R16, R23 ;  /* 0x000000100c0d7223 */ /* 0x008fca0000000017 */
[----:B------:R2:W-:Y:S02]  /*0c30*/  STG.E desc[UR10][R2.64], R13 ;  /* 0x0000000d02007986 */ /* 0x0005e4000c10190a */
.L_x_55:
[----:B------:R-:W-:Y:S05]  /*0c40*/  BRA.U !UP1, `(.L_x_54) ;  /* 0x0000000109c47547 */ /* 0x000fea000b800000 */
[----:B------:R-:W-:Y:S02]  /*0c50*/  UIADD3 UR8, UPT, UPT, UR6, -0x1, URZ ;  /* 0xffffffff06087890 */ /* 0x000fe4000fffe0ff */
[----:B------:R-:W-:Y:S02]  /*0c60*/  UISETP.NE.AND UP1, UPT, UR4, URZ, UPT ;  /* 0x000000ff0400728c */ /* 0x000fe4000bf25270 */
[----:B------:R-:W-:-:S09]  /*0c70*/  UISETP.GE.U32.AND UP0, UPT, UR8, 0x3, UPT ;  /* 0x000000030800788c */ /* 0x000fd2000bf06070 */
[----:B------:R-:W-:Y:S05]  /*0c80*/  BRA.U !UP0, `(.L_x_56) ;  /* 0x00000001085c7547 */ /* 0x000fea000b800000 */
[----:B------:R-:W3:Y:S01]  /*0c90*/  LDC.64 R10, c[0x0][0x390] ;  /* 0x0000e400ff0a7b82 */ /* 0x000ee20000000a00 */
[----:B------:R-:W-:Y:S01]  /*0ca0*/  IMAD R15, R8, R6, R9 ;  /* 0x00000006080f7224 */ /* 0x000fe200078e0209 */
[----:B------:R-:W4:Y:S03]  /*0cb0*/  LDG.E R12, desc[UR10][R4.64] ;  /* 0x0000000a040c7981 */ /* 0x000f26000c1e1900 */
[----:B---3--:R-:W-:-:S05]  /*0cc0*/  IMAD.WIDE R10, R15, 0x4, R10 ;  /* 0x000000040f0a7825 */ /* 0x008fca00078e020a */
[----:B------:R-:W4:Y:S02]  /*0cd0*/  LDG.E R14, desc[UR10][R10.64] ;  /* 0x0000000a0a0e7981 */ /* 0x000f24000c1e1900 */
[----:B----4-:R-:W-:Y:S01]  /*0ce0*/  FFMA R17, R12, R14, R13 ;  /* 0x0000000e0c117223 */ /* 0x010fe2000000000d */
[----:B-12---:R-:W-:-:S04]  /*0cf0*/  IMAD.WIDE R12, R6, 0x4, R10 ;  /* 0x00000004060c7825 */ /* 0x006fc800078e020a */
[----:B------:R3:W-:Y:S04]  /*0d00*/  STG.E desc[UR10][R2.64], R17 ;  /* 0x0000001102007986 */ /* 0x0007e8000c10190a */
[----:B------:R-:W2:Y:S04]  /*0d10*/  LDG.E R14, desc[UR10][R4.64] ;  /* 0x0000000a040e7981 */ /* 0x000ea8000c1e1900 */
[----:B------:R-:W2:Y:S02]  /*0d20*/  LDG.E R15, desc[UR10][R12.64] ;  /* 0x0000000a0c0f7981 */ /* 0x000ea4000c1e1900 */
[----:B--2---:R-:W-:Y:S01]  /*0d30*/  FFMA R19, R14, R15, R17 ;  /* 0x0000000f0e137223 */ /* 0x004fe20000000011 */
[----:B------:R-:W-:-:S04]  /*0d40*/  IMAD.WIDE R14, R6, 0x4, R12 ;  /* 0x00000004060e7825 */ /* 0x000fc800078e020c */
[----:B------:R3:W-:Y:S04]  /*0d50*/  STG.E desc[UR10][R2.64], R19 ;  /* 0x0000001302007986 */ /* 0x0007e8000c10190a */
[----:B------:R-:W2:Y:S04]  /*0d60*/  LDG.E R16, desc[UR10][R4.64] ;  /* 0x0000000a04107981 */ /* 0x000ea8000c1e1900 */
[----:B------:R-:W2:Y:S01]  /*0d70*/  LDG.E R18, desc[UR10][R14.64] ;  /* 0x0000000a0e127981 */ /* 0x000ea2000c1e1900 */
[----:B------:R-:W-:-:S04]  /*0d80*/  IMAD.WIDE R10, R6, 0x4, R14 ;  /* 0x00000004060a7825 */ /* 0x000fc800078e020e */
[----:B--2---:R-:W-:-:S05]  /*0d90*/  FFMA R21, R16, R18, R19 ;  /* 0x0000001210157223 */ /* 0x004fca0000000013 */
[----:B------:R3:W-:Y:S04]  /*0da0*/  STG.E desc[UR10][R2.64], R21 ;  /* 0x0000001502007986 */ /* 0x0007e8000c10190a */
[----:B------:R-:W2:Y:S04]  /*0db0*/  LDG.E R10, desc[UR10][R10.64] ;  /* 0x0000000a0a0a7981 */ /* 0x000ea8000c1e1900 */
[----:B------:R-:W2:Y:S01]  /*0dc0*/  LDG.E R16, desc[UR10][R4.64] ;  /* 0x0000000a04107981 */ /* 0x000ea2000c1e1900 */
[----:B------:R-:W-:Y:S01]  /*0dd0*/  IADD3 R8, PT, PT, R8, 0x4, RZ ;  /* 0x0000000408087810 */ /* 0x000fe20007ffe0ff */
[----:B--2---:R-:W-:-:S05]  /*0de0*/  FFMA R13, R16, R10, R21 ;  /* 0x0000000a100d7223 */ /* 0x004fca0000000015 */
[----:B------:R3:W-:Y:S02]  /*0df0*/  STG.E desc[UR10][R2.64], R13 ;  /* 0x0000000d02007986 */ /* 0x0007e4000c10190a */
.L_x_56:
[----:B------:R-:W-:Y:S05]  /*0e00*/  BRA.U !UP1, `(.L_x_54) ;  /* 0x0000000109547547 */ /* 0x000fea000b800000 */
[----:B------:R-:W4:Y:S01]  /*0e10*/  LDC.64 R10, c[0x0][0x390] ;  /* 0x0000e400ff0a7b82 */ /* 0x000f220000000a00 */
[----:B------:R-:W-:-:S04]  /*0e20*/  IMAD R9, R8, R6, R9 ;  /* 0x0000000608097224 */ /* 0x000fc800078e0209 */
[----:B----4-:R-:W-:Y:S02]  /*0e30*/  IMAD.WIDE R8, R9, 0x4, R10 ;  /* 0x0000000409087825 */ /* 0x010fe400078e020a */
[----:B------:R-:W1:Y:S04]  /*0e40*/  LDG.E R10, desc[UR10][R4.64] ;  /* 0x0000000a040a7981 */ /* 0x000e68000c1e1900 */
[----:B------:R-:W1:Y:S01]  /*0e50*/  LDG.E R11, desc[UR10][R8.64] ;  /* 0x0000000a080b7981 */ /* 0x000e62000c1e1900 */
[----:B------:R-:W-:Y:S01]  /*0e60*/  UISETP.NE.AND UP0, UPT, UR4, 0x1, UPT ;  /* 0x000000010400788c */ /* 0x000fe2000bf05270 */
[----:B-123--:R-:W-:-:S05]  /*0e70*/  FFMA R13, R10, R11, R13 ;  /* 0x0000000b0a0d7223 */ /* 0x00efca000000000d */
[----:B------:R4:W-:Y:S03]  /*0e80*/  STG.E desc[UR10][R2.64], R13 ;  /* 0x0000000d02007986 */ /* 0x0009e6000c10190a */
[----:B------:R-:W-:Y:S05]  /*0e90*/  BRA.U !UP0, `(.L_x_54) ;  /* 0x0000000108307547 */ /* 0x000fea000b800000 */
[----:B------:R-:W-:Y:S01]  /*0ea0*/  IMAD.WIDE R8, R6, 0x4, R8 ;  /* 0x0000000406087825 */ /* 0x000fe200078e0208 */
[----:B------:R-:W2:Y:S04]  /*0eb0*/  LDG.E R10, desc[UR10][R4.64] ;  /* 0x0000000a040a7981 */ /* 0x000ea8000c1e1900 */
[----:B------:R-:W2:Y:S01]  /*0ec0*/  LDG.E R11, desc[UR10][R8.64] ;  /* 0x0000000a080b7981 */ /* 0x000ea2000c1e1900 */
[----:B------:R-:W-:Y:S01]  /*0ed0*/  UISETP.NE.AND UP0, UPT, UR4, 0x2, UPT ;  /* 0x000000020400788c */ /* 0x000fe2000bf05270 */
[----:B--2---:R-:W-:-:S05]  /*0ee0*/  FFMA R11, R10, R11, R13 ;  /* 0x0000000b0a0b7223 */ /* 0x004fca000000000d */
[----:B------:R1:W-:Y:S03]  /*0ef0*/  STG.E desc[UR10][R2.64], R11 ;  /* 0x0000000b02007986 */ /* 0x0003e6000c10190a */
[----:B------:R-:W-:Y:S05]  /*0f00*/  BRA.U !UP0, `(.L_x_54) ;  /* 0x0000000108147547 */ /* 0x000fea000b800000 */
[----:B------:R-:W-:Y:S01]  /*0f10*/  IMAD.WIDE R8, R6, 0x4, R8 ;  /* 0x0000000406087825 */ /* 0x000fe200078e0208 */
[----:B------:R-:W1:Y:S05]  /*0f20*/  LDG.E R4, desc[UR10][R4.64] ;  /* 0x0000000a04047981 */ /* 0x000e6a000c1e1900 */
[----:B------:R-:W1:Y:S02]  /*0f30*/  LDG.E R9, desc[UR10][R8.64] ;  /* 0x0000000a08097981 */ /* 0x000e64000c1e1900 */
[----:B-1----:R-:W-:-:S05]  /*0f40*/  FFMA R11, R4, R9, R11 ;  /* 0x00000009040b7223 */ /* 0x002fca000000000b */
[----:B------:R1:W-:Y:S02]  /*0f50*/  STG.E desc[UR10][R2.64], R11 ;  /* 0x0000000b02007986 */ /* 0x0003e4000c10190a */
.L_x_54:
[----:B------:R-:W5:Y:S01]  /*0f60*/  LDCU UR8, c[0x0][0x398] ;  /* 0x00007300ff0877ac */ /* 0x000f620008000800 */
[----:B------:R-:W-:-:S04]  /*0f70*/  IADD3 R0, PT, PT, R7, R0, RZ ;  /* 0x0000000007007210 */ /* 0x000fc80007ffe0ff */
[----:B-----5:R-:W-:-:S13]  /*0f80*/  ISETP.GE.AND P0, PT, R0, UR8, PT ;  /* 0x0000000800007c0c */ /* 0x020fda000bf06270 */
[----:B------:R-:W-:Y:S05]  /*0f90*/  @!P0 BRA `(.L_x_57) ;  /* 0xfffffff000808947 */ /* 0x000fea000383ffff */
[----:B------:R-:W-:Y:S05]  /*0fa0*/  EXIT ;  /* 0x000000000000794d */ /* 0x000fea0003800000 */
.L_x_58:
        /* <DEDUP_REMOVED lines=13> */
.L_x_210:


//--------------------- .text._Z19gpuTemplateApplyXx1IdEvPT_S1_S1_iii --------------------------
	.section	.text._Z19gpuTemplateApplyXx1IdEvPT_S1_S1_iii,"ax",@progbits
	.align	128
        .global         _Z19gpuTemplateApplyXx1IdEvPT_S1_S1_iii
        .type           _Z19gpuTemplateApplyXx1IdEvPT_S1_S1_iii,@function
        .size           _Z19gpuTemplateApplyXx1IdEvPT_S1_S1_iii,(.L_x_211 - _Z19gpuTemplateApplyXx1IdEvPT_S1_S1_iii)
        .other          _Z19gpuTemplateApplyXx1IdEvPT_S1_S1_iii,@"STO_CUDA_ENTRY STV_DEFAULT"
_Z19gpuTemplateApplyXx1IdEvPT_S1_S1_iii:
.text._Z19gpuTemplateApplyXx1IdEvPT_S1_S1_iii:
        /* <DEDUP_REMOVED lines=15> */
.L_x_60:
[----:B0-----:R-:W-:Y:S01]  /*00f0*/  IMAD.WIDE R2, R0, 0x8, R4 ;  /* 0x0000000800027825 */ /* 0x001fe200078e0204 */
[----:B------:R-:W-:-:S04]  /*0100*/  IADD3 R0, PT, PT, R7, R0, RZ ;  /* 0x0000000007007210 */ /* 0x000fc80007ffe0ff */
[----:B------:R1:W-:Y:S01]  /*0110*/  STG.E.64 desc[UR10][R2.64], RZ ;  /* 0x000000ff02007986 */ /* 0x0003e2000c101b0a */
[----:B------:R-:W-:-:S13]  /*0120*/  ISETP.GE.AND P0, PT, R0, UR6, PT ;  /* 0x0000000600007c0c */ /* 0x000fda000bf06270 */
[----:B-1----:R-:W-:Y:S05]  /*0130*/  @!P0 BRA `(.L_x_60) ;  /* 0xfffffffc00ec8947 */ /* 0x002fea000383ffff */
[----:B------:R-:W-:Y:S05]  /*0140*/  EXIT ;  /* 0x000000000000794d */ /* 0x000fea0003800000 */
.L_x_59:
[----:B------:R-:W-:Y:S02]  /*0150*/  ULOP3.LUT UR5, UR4, 0x7ffffff0, URZ, 0xc0, !UPT ;  /* 0x7ffffff004057892 */ /* 0x000fe4000f8ec0ff */
[----:B------:R-:W-:Y:S02]  /*0160*/  ULOP3.LUT UR6, UR4, 0xf, URZ, 0xc0, !UPT ;  /* 0x0000000f04067892 */ /* 0x000fe4000f8ec0ff */
[----:B------:R-:W-:Y:S02]  /*0170*/  ULOP3.LUT UR7, UR4, 0x7, URZ, 0xc0, !UPT ;  /* 0x0000000704077892 */ /* 0x000fe4000f8ec0ff */
[----:B------:R-:W-:Y:S02]  /*0180*/  ULOP3.LUT UR4, UR4, 0x3, URZ, 0xc0, !UPT ;  /* 0x0000000304047892 */ /* 0x000fe4000f8ec0ff */
[----:B------:R-:W-:-:S12]  /*0190*/  UIADD3 UR5, UPT, UPT, -UR5, URZ, URZ ;  /* 0x000000ff05057290 */ /* 0x000fd8000fffe1ff */
.L_x_66:
[----:B0-----:R-:W0:Y:S01]  /*01a0*/  LDC R6, c[0x0][0x39c] ;  /* 0x0000e700ff067b82 */ /* 0x001e220000000800 */
[----:B------:R-:W-:Y:S02]  /*01b0*/  IABS R9, R0 ;  /* 0x0000000000097213 */ /* 0x000fe40000000000 */
[----:B-123--:R-:W-:Y:S02]  /*01c0*/  CS2R R12, SRZ ;  /* 0x00000000000c7805 */ /* 0x00efe4000001ff00 */
[----:B------:R-:W-:Y:S02]  /*01d0*/  ISETP.GE.AND P1, PT, R0, RZ, PT ;  /* 0x000000ff0000720c */ /* 0x000fe40003f26270 */
[----:B----4-:R-:W-:Y:S01]  /*01e0*/  MOV R10, RZ ;  /* 0x000000ff000a7202 */ /* 0x010fe20000000f00 */
        /* <DEDUP_REMOVED lines=9> */
[----:B------:R-:W-:Y:S02]  /*0280*/  IMAD.HI.U32 R3, R3, R5, R2 ;  /* 0x0000000503037227 */ /* 0x000fe400078e0002 */
[----:B------:R-:W0:Y:S04]  /*0290*/  LDC.64 R4, c[0x0][0x388] ;  /* 0x0000e200ff047b82 */ /* 0x000e280000000a00 */
[----:B------:R-:W-:-:S05]  /*02a0*/  IMAD.HI.U32 R3, R3, R9, RZ ;  /* 0x0000000903037227 */ /* 0x000fca00078e00ff */
[----:B------:R-:W-:-:S05]  /*02b0*/  IADD3 R3, PT, PT, -R3, RZ, RZ ;  /* 0x000000ff03037210 */ /* 0x000fca0007ffe1ff */
[C---:B------:R-:W-:Y:S02]  /*02c0*/  IMAD R9, R8.reuse, R3, R9 ;  /* 0x0000000308097224 */ /* 0x040fe400078e0209 */
[----:B------:R-:W2:Y:S03]  /*02d0*/  LDC.64 R2, c[0x0][0x380] ;  /* 0x0000e000ff027b82 */ /* 0x000ea60000000a00 */
[----:B------:R-:W-:Y:S01]  /*02e0*/  ISETP.GT.U32.AND P0, PT, R8, R9, PT ;  /* 0x000000090800720c */ /* 0x000fe20003f04070 */
[----:B0-----:R-:W-:-:S12]  /*02f0*/  IMAD.WIDE R4, R0, 0x8, R4 ;  /* 0x0000000800047825 */ /* 0x001fd800078e0204 */
[----:B------:R-:W-:Y:S02]  /*0300*/  @!P0 IADD3 R9, PT, PT, R9, -R8, RZ ;  /* 0x8000000809098210 */ /* 0x000fe40007ffe0ff */
[----:B------:R-:W-:Y:S02]  /*0310*/  ISETP.NE.AND P0, PT, R6, RZ, PT ;  /* 0x000000ff0600720c */ /* 0x000fe40003f05270 */
[----:B------:R-:W-:Y:S01]  /*0320*/  ISETP.GT.U32.AND P2, PT, R8, R9, PT ;  /* 0x000000090800720c */ /* 0x000fe20003f44070 */
[----:B--2---:R-:W-:-:S05]  /*0330*/  IMAD.WIDE R2, R0, 0x8, R2 ;  /* 0x0000000800027825 */ /* 0x004fca00078e0202 */
[----:B------:R0:W-:Y:S07]  /*0340*/  STG.E.64 desc[UR10][R2.64], RZ ;  /* 0x000000ff02007986 */ /* 0x0001ee000c101b0a */
[----:B------:R-:W-:Y:S02]  /*0350*/  @!P2 IADD3 R9, PT, PT, R9, -R8, RZ ;  /* 0x800000080909a210 */ /* 0x000fe40007ffe0ff */
[----:B-1----:R-:W-:Y:S02]  /*0360*/  ISETP.GE.U32.AND P2, PT, R11, 0x10, PT ;  /* 0x000000100b00780c */ /* 0x002fe40003f46070 */
[----:B------:R-:W-:-:S02]  /*0370*/  @!P1 IADD3 R9, PT, PT, -R9, RZ, RZ ;  /* 0x000000ff09099210 */ /* 0x000fc40007ffe1ff */
[----:B------:R-:W-:-:S09]  /*0380*/  @!P0 LOP3.LUT R9, RZ, R6, RZ, 0x33, !PT ;  /* 0x00000006ff098212 */ /* 0x000fd200078e33ff */
[----:B0-----:R-:W-:Y:S05]  /*0390*/  @!P2 BRA `(.L_x_61) ;  /* 0x000000040064a947 */ /* 0x001fea0003800000 */
[----:B------:R-:W-:Y:S02]  /*03a0*/  LOP3.LUT R10, R11, 0x7ffffff0, RZ, 0xc0, !PT ;  /* 0x7ffffff00b0a7812 */ /* 0x000fe400078ec0ff */
[----:B------:R-:W-:Y:S02]  /*03b0*/  CS2R R12, SRZ ;  /* 0x00000000000c7805 */ /* 0x000fe4000001ff00 */
[----:B------:R-:W-:Y:S02]  /*03c0*/  MOV R11, R9 ;  /* 0x00000009000b7202 */ /* 0x000fe40000000f00 */
[----:B------:R-:W-:-:S07]  /*03d0*/  MOV R8, UR5 ;  /* 0x0000000500087c02 */ /* 0x000fce0008000f00 */
.L_x_62:
[----:B0-----:R-:W0:Y:S01]  /*03e0*/  LDC.64 R16, c[0x0][0x390] ;  /* 0x0000e400ff107b82 */ /* 0x001e220000000a00 */
[----:B------:R-:W2:Y:S01]  /*03f0*/  LDG.E.64 R14, desc[UR10][R4.64] ;  /* 0x0000000a040e7981 */ /* 0x000ea2000c1e1b00 */
[----:B0-----:R-:W-:-:S05]  /*0400*/  IMAD.WIDE R16, R11, 0x8, R16 ;  /* 0x000000080b107825 */ /* 0x001fca00078e0210 */
[----:B------:R-:W2:Y:S02]  /*0410*/  LDG.E.64 R18, desc[UR10][R16.64] ;  /* 0x0000000a10127981 */ /* 0x000ea4000c1e1b00 */
[----:B--2---:R-:W-:Y:S01]  /*0420*/  DFMA R14, R14, R18, R12 ;  /* 0x000000120e0e722b */ /* 0x004fe2000000000c */
[----:B------:R-:W-:-:S06]  /*0430*/  IMAD.WIDE R18, R6, 0x8, R16 ;  /* 0x0000000806127825 */ /* 0x000fcc00078e0210 */
[----:B------:R0:W-:Y:S04]  /*0440*/  STG.E.64 desc[UR10][R2.64], R14 ;  /* 0x0000000e02007986 */ /* 0x0001e8000c101b0a */
[----:B------:R-:W2:Y:S04]  /*0450*/  LDG.E.64 R12, desc[UR10][R4.64] ;  /* 0x0000000a040c7981 */ /* 0x000ea8000c1e1b00 */
[----:B------:R-:W2:Y:S01]  /*0460*/  LDG.E.64 R20, desc[UR10][R18.64] ;  /* 0x0000000a12147981 */ /* 0x000ea2000c1e1b00 */
[----:B------:R-:W-:Y:S01]  /*0470*/  IMAD.WIDE R22, R6, 0x8, R18 ;  /* 0x0000000806167825 */ /* 0x000fe200078e0212 */
[----:B--2---:R-:W-:-:S07]  /*0480*/  DFMA R12, R12, R20, R14 ;  /* 0x000000140c0c722b */ /* 0x004fce000000000e */
[----:B------:R1:W-:Y:S04]  /*0490*/  STG.E.64 desc[UR10][R2.64], R12 ;  /* 0x0000000c02007986 */ /* 0x0003e8000c101b0a */
[----:B------:R-:W2:Y:S04]  /*04a0*/  LDG.E.64 R20, desc[UR10][R4.64] ;  /* 0x0000000a04147981 */ /* 0x000ea8000c1e1b00 */
[----:B------:R-:W2:Y:S01]  /*04b0*/  LDG.E.64 R24, desc[UR10][R22.64] ;  /* 0x0000000a16187981 */ /* 0x000ea2000c1e1b00 */
[----:B------:R-:W-:Y:S01]  /*04c0*/  IMAD.WIDE R16, R6, 0x8, R22 ;  /* 0x0000000806107825 */ /* 0x000fe200078e0216 */
[----:B--2---:R-:W-:-:S07]  /*04d0*/  DFMA R20, R20, R24, R12 ;  /* 0x000000181414722b */ /* 0x004fce000000000c */
[----:B------:R2:W-:Y:S04]  /*04e0*/  STG.E.64 desc[UR10][R2.64], R20 ;  /* 0x0000001402007986 */ /* 0x0005e8000c101b0a */
[----:B0-----:R-:W3:Y:S04]  /*04f0*/  LDG.E.64 R14, desc[UR10][R4.64] ;  /* 0x0000000a040e7981 */ /* 0x001ee8000c1e1b00 */
[----:B------:R-:W3:Y:S01]  /*0500*/  LDG.E.64 R24, desc[UR10][R16.64] ;  /* 0x0000000a10187981 */ /* 0x000ee2000c1e1b00 */
[----:B------:R-:W-:Y:S01]  /*0510*/  IMAD.WIDE R18, R6, 0x8, R16 ;  /* 0x0000000806127825 */ /* 0x000fe200078e0210 */
[----:B---3--:R-:W-:-:S07]  /*0520*/  DFMA R14, R14, R24, R20 ;  /* 0x000000180e0e722b */ /* 0x008fce0000000014 */
[----:B------:R0:W-:Y:S04]  /*0530*/  STG.E.64 desc[UR10][R2.64], R14 ;  /* 0x0000000e02007986 */ /* 0x0001e8000c101b0a */
[----:B-1----:R-:W3:Y:S04]  /*0540*/  LDG.E.64 R12, desc[UR10][R4.64] ;  /* 0x0000000a040c7981 */ /* 0x002ee8000c1e1b00 */
[----:B------:R-:W3:Y:S01]  /*0550*/  LDG.E.64 R24, desc[UR10][R18.64] ;  /* 0x0000000a12187981 */ /* 0x000ee2000c1e1b00 */
[----:B------:R-:W-:Y:S01]  /*0560*/  IMAD.WIDE R22, R6, 0x8, R18 ;  /* 0x0000000806167825 */ /* 0x000fe200078e0212 */
[----:B---3--:R-:W-:-:S07]  /*0570*/  DFMA R12, R12, R24, R14 ;  /* 0x000000180c0c722b */ /* 0x008fce000000000e */
[----:B------:R1:W-:Y:S04]  /*0580*/  STG.E.64 desc[UR10][R2.64], R12 ;  /* 0x0000000c02007986 */ /* 0x0003e8000c101b0a */
[----:B--2---:R-:W2:Y:S04]  /*0590*/  LDG.E.64 R20, desc[UR10][R4.64] ;  /* 0x0000000a04147981 */ /* 0x004ea8000c1e1b00 */
        /* <DEDUP_REMOVED lines=44> */
[----:B------:R-:W3:Y:S04]  /*0860*/  LDG.E.64 R12, desc[UR10][R4.64] ;  /* 0x0000000a040c7981 */ /* 0x000ee8000c1e1b00 */
[----:B--2---:R-:W3:Y:S01]  /*0870*/  LDG.E.64 R20, desc[UR10][R22.64] ;  /* 0x0000000a16147981 */ /* 0x004ee2000c1e1b00 */
[----:B------:R-:W-:Y:S01]  /*0880*/  IMAD.WIDE R16, R6, 0x8, R22 ;  /* 0x0000000806107825 */ /* 0x000fe200078e0216 */
[----:B---3--:R-:W-:-:S07]  /*0890*/  DFMA R20, R12, R20, R24 ;  /* 0x000000140c14722b */ /* 0x008fce0000000018 */
[----:B------:R0:W-:Y:S04]  /*08a0*/  STG.E.64 desc[UR10][R2.64], R20 ;  /* 0x0000001402007986 */ /* 0x0001e8000c101b0a */
[----:B------:R-:W2:Y:S04]  /*08b0*/  LDG.E.64 R16, desc[UR10][R16.64] ;  /* 0x0000000a10107981 */ /* 0x000ea8000c1e1b00 */
[----:B------:R-:W2:Y:S01]  /*08c0*/  LDG.E.64 R12, desc[UR10][R4.64] ;  /* 0x0000000a040c7981 */ /* 0x000ea2000c1e1b00 */
[----:B------:R-:W-:-:S04]  /*08d0*/  IADD3 R8, PT, PT, R8, 0x10, RZ ;  /* 0x0000001008087810 */ /* 0x000fc80007ffe0ff */
[----:B------:R-:W-:Y:S02]  /*08e0*/  ISETP.NE.AND P0, PT, R8, RZ, PT ;  /* 0x000000ff0800720c */ /* 0x000fe40003f05270 */
[----:B------:R-:W-:Y:S01]  /*08f0*/  LEA R11, R6, R11, 0x4 ;  /* 0x0000000b060b7211 */ /* 0x000fe200078e20ff */
[----:B--2---:R-:W-:-:S07]  /*0900*/  DFMA R12, R12, R16, R20 ;  /* 0x000000100c0c722b */ /* 0x004fce0000000014 */
[----:B------:R0:W-:Y:S03]  /*0910*/  STG.E.64 desc[UR10][R2.64], R12 ;  /* 0x0000000c02007986 */ /* 0x0001e6000c101b0a */
[----:B------:R-:W-:Y:S05]  /*0920*/  @P0 BRA `(.L_x_62) ;  /* 0xfffffff800ac0947 */ /* 0x000fea000383ffff */
.L_x_61:
[----:B------:R-:W-:-:S09]  /*0930*/  UISETP.NE.AND UP0, UPT, UR6, URZ, UPT ;  /* 0x000000ff0600728c */ /* 0x000fd2000bf05270 */
[----:B------:R-:W-:Y:S05]  /*0940*/  BRA.U !UP0, `(.L_x_63) ;  /* 0x0000000508847547 */ /* 0x000fea000b800000 */
[----:B------:R-:W-:Y:S02]  /*0950*/  UIADD3 UR8, UPT, UPT, UR6, -0x1, URZ ;  /* 0xffffffff06087890 */ /* 0x000fe4000fffe0ff */
[----:B------:R-:W-:Y:S02]  /*0960*/  UISETP.NE.AND UP1, UPT, UR7, URZ, UPT ;  /* 0x000000ff0700728c */ /* 0x000fe4000bf25270 */
[----:B------:R-:W-:-:S09]  /*0970*/  UISETP.GE.U32.AND UP0, UPT, UR8, 0x7, UPT ;  /* 0x000000070800788c */ /* 0x000fd2000bf06070 */
[----:B------:R-:W-:Y:S05]  /*0980*/  BRA.U !UP0, `(.L_x_64) ;  /* 0x0000000108ac7547 */ /* 0x000fea000b800000 */
[----:B------:R-:W1:Y:S01]  /*0990*/  LDC.64 R16, c[0x0][0x390] ;  /* 0x0000e400ff107b82 */ /* 0x000e620000000a00 */
[----:B------:R-:W-:Y:S01]  /*09a0*/  IMAD R11, R10, R6, R9 ;  /* 0x000000060a0b7224 */ /* 0x000fe200078e0209 */
[----:B0-----:R-:W2:Y:S03]  /*09b0*/  LDG.E.64 R14, desc[UR10][R4.64] ;  /* 0x0000000a040e7981 */ /* 0x001ea6000c1e1b00 */
[----:B-1----:R-:W-:-:S05]  /*09c0*/  IMAD.WIDE R16, R11, 0x8, R16 ;  /* 0x000000080b107825 */ /* 0x002fca00078e0210 */
        /* <DEDUP_REMOVED lines=34> */
[----:B------:R-:W3:Y:S04]  /*0bf0*/  LDG.E.64 R18, desc[UR10][R18.64] ;  /* 0x0000000a12127981 */ /* 0x000ee8000c1e1b00 */
[----:B-1----:R-:W3:Y:S01]  /*0c00*/  LDG.E.64 R12, desc[UR10][R4.64] ;  /* 0x0000000a040c7981 */ /* 0x002ee2000c1e1b00 */
[----:B------:R-:W-:Y:S01]  /*0c10*/  IADD3 R10, PT, PT, R10, 0x8, RZ ;  /* 0x000000080a0a7810 */ /* 0x000fe20007ffe0ff */
[----:B---3--:R-:W-:-:S07]  /*0c20*/  DFMA R12, R12, R18, R14 ;  /* 0x000000120c0c722b */ /* 0x008fce000000000e */
[----:B------:R2:W-:Y:S04]  /*0c30*/  STG.E.64 desc[UR10][R2.64], R12 ;  /* 0x0000000c02007986 */ /* 0x0005e8000c101b0a */
.L_x_64:
[----:B------:R-:W-:Y:S05]  /*0c40*/  BRA.U !UP1, `(.L_x_63) ;  /* 0x0000000109c47547 */ /* 0x000fea000b800000 */
[----:B------:R-:W-:Y:S02]  /*0c50*/  UIADD3 UR8, UPT, UPT, UR7, -0x1, URZ ;  /* 0xffffffff07087890 */ /* 0x000fe4000fffe0ff */
[----:B------:R-:W-:Y:S02]  /*0c60*/  UISETP.NE.AND UP1, UPT, UR4, URZ, UPT ;  /* 0x000000ff0400728c */ /* 0x000fe4000bf25270 */
[----:B------:R-:W-:-:S09]  /*0c70*/  UISETP.GE.U32.AND UP0, UPT, UR8, 0x3, UPT ;  /* 0x000000030800788c */ /* 0x000fd2000bf06070 */
[----:B------:R-:W-:Y:S05]  /*0c80*/  BRA.U !UP0, `(.L_x_65) ;  /* 0x00000001085c7547 */ /* 0x000fea000b800000 */
[----:B0-2---:R-:W0:Y:S01]  /*0c90*/  LDC.64 R14, c[0x0][0x390] ;  /* 0x0000e400ff0e7b82 */ /* 0x005e220000000a00 */
[----:B------:R-:W-:-:S04]  /*0ca0*/  IMAD R21, R10, R6, R9 ;  /* 0x000000060a157224 */ /* 0x000fc800078e0209 */
[----:B0-----:R-:W-:Y:S02]  /*0cb0*/  IMAD.WIDE R20, R21, 0x8, R14 ;  /* 0x0000000815147825 */ /* 0x001fe400078e020e */
        /* <DEDUP_REMOVED lines=15> */
[----:B0-----:R-:W2:Y:S04]  /*0db0*/  LDG.E.64 R14, desc[UR10][R20.64] ;  /* 0x0000000a140e7981 */ /* 0x001ea8000c1e1b00 */
[----:B------:R-:W2:Y:S01]  /*0dc0*/  LDG.E.64 R12, desc[UR10][R4.64] ;  /* 0x0000000a040c7981 */ /* 0x000ea2000c1e1b00 */
[----:B------:R-:W-:Y:S01]  /*0dd0*/  IADD3 R10, PT, PT, R10, 0x4, RZ ;  /* 0x000000040a0a7810 */ /* 0x000fe20007ffe0ff */
[----:B--2---:R-:W-:-:S07]  /*0de0*/  DFMA R12, R12, R14, R18 ;  /* 0x0000000e0c0c722b */ /* 0x004fce0000000012 */
[----:B------:R1:W-:Y:S04]  /*0df0*/  STG.E.64 desc[UR10][R2.64], R12 ;  /* 0x0000000c02007986 */ /* 0x0003e8000c101b0a */
.L_x_65:
[----:B------:R-:W-:Y:S05]  /*0e00*/  BRA.U !UP1, `(.L_x_63) ;  /* 0x0000000109547547 */ /* 0x000fea000b800000 */
[----:B0-2---:R-:W0:Y:S01]  /*0e10*/  LDC.64 R14, c[0x0][0x390] ;  /* 0x0000e400ff0e7b82 */ /* 0x005e220000000a00 */
[----:B------:R-:W-:-:S04]  /*0e20*/  IMAD R9, R10, R6, R9 ;  /* 0x000000060a097224 */ /* 0x000fc800078e0209 */
[----:B0-----:R-:W-:Y:S02]  /*0e30*/  IMAD.WIDE R14, R9, 0x8, R14 ;  /* 0x00000008090e7825 */ /* 0x001fe400078e020e */
[----:B------:R-:W1:Y:S04]  /*0e40*/  LDG.E.64 R8, desc[UR10][R4.64] ;  /* 0x0000000a04087981 */ /* 0x000e68000c1e1b00 */
[----:B------:R-:W1:Y:S01]  /*0e50*/  LDG.E.64 R10, desc[UR10][R14.64] ;  /* 0x0000000a0e0a7981 */ /* 0x000e62000c1e1b00 */
[----:B------:R-:W-:Y:S01]  /*0e60*/  UISETP.NE.AND UP0, UPT, UR4, 0x1, UPT ;  /* 0x000000010400788c */ /* 0x000fe2000bf05270 */
[----:B-1----:R-:W-:-:S07]  /*0e70*/  DFMA R12, R8, R10, R12 ;  /* 0x0000000a080c722b */ /* 0x002fce000000000c */
[----:B------:R3:W-:Y:S01]  /*0e80*/  STG.E.64 desc[UR10][R2.64], R12 ;  /* 0x0000000c02007986 */ /* 0x0007e2000c101b0a */
[----:B------:R-:W-:Y:S05]  /*0e90*/  BRA.U !UP0, `(.L_x_63) ;  /* 0x0000000108307547 */ /* 0x000fea000b800000 */
[----:B------:R-:W-:Y:S01]  /*0ea0*/  IMAD.WIDE R14, R6, 0x8, R14 ;  /* 0x00000008060e7825 */ /* 0x000fe200078e020e */
[----:B------:R-:W2:Y:S04]  /*0eb0*/  LDG.E.64 R8, desc[UR10][R4.64] ;  /* 0x0000000a04087981 */ /* 0x000ea8000c1e1b00 */
[----:B------:R-:W2:Y:S01]  /*0ec0*/  LDG.E.64 R10, desc[UR10][R14.64] ;  /* 0x0000000a0e0a7981 */ /* 0x000ea2000c1e1b00 */
[----:B------:R-:W-:Y:S01]  /*0ed0*/  UISETP.NE.AND UP0, UPT, UR4, 0x2, UPT ;  /* 0x000000020400788c */ /* 0x000fe2000bf05270 */
[----:B--2---:R-:W-:-:S07]  /*0ee0*/  DFMA R10, R8, R10, R12 ;  /* 0x0000000a080a722b */ /* 0x004fce000000000c */
[----:B------:R4:W-:Y:S01]  /*0ef0*/  STG.E.64 desc[UR10][R2.64], R10 ;  /* 0x0000000a02007986 */ /* 0x0009e2000c101b0a */
[----:B------:R-:W-:Y:S05]  /*0f00*/  BRA.U !UP0, `(.L_x_63) ;  /* 0x0000000108147547 */ /* 0x000fea000b800000 */
[----:B------:R-:W-:Y:S01]  /*0f10*/  IMAD.WIDE R8, R6, 0x8, R14 ;  /* 0x0000000806087825 */ /* 0x000fe200078e020e */
[----:B------:R-:W4:Y:S05]  /*0f20*/  LDG.E.64 R4, desc[UR10][R4.64] ;  /* 0x0000000a04047981 */ /* 0x000f2a000c1e1b00 */
[----:B------:R-:W4:Y:S02]  /*0f30*/  LDG.E.64 R8, desc[UR10][R8.64] ;  /* 0x0000000a08087981 */ /* 0x000f24000c1e1b00 */
[----:B----4-:R-:W-:-:S07]  /*0f40*/  DFMA R10, R4, R8, R10 ;  /* 0x00000008040a722b */ /* 0x010fce000000000a */
[----:B------:R0:W-:Y:S04]  /*0f50*/  STG.E.64 desc[UR10][R2.64], R10 ;  /* 0x0000000a02007986 */ /* 0x0001e8000c101b0a */
.L_x_63:
[----:B------:R-:W5:Y:S01]  /*0f60*/  LDCU UR8, c[0x0][0x398] ;  /* 0x00007300ff0877ac */ /* 0x000f620008000800 */
[----:B------:R-:W-:-:S04]  /*0f70*/  IADD3 R0, PT, PT, R7, R0, RZ ;  /* 0x0000000007007210 */ /* 0x000fc80007ffe0ff */
[----:B-----5:R-:W-:-:S13]  /*0f80*/  ISETP.GE.AND P0, PT, R0, UR8, PT ;  /* 0x0000000800007c0c */ /* 0x020fda000bf06270 */
[----:B------:R-:W-:Y:S05]  /*0f90*/  @!P0 BRA `(.L_x_66) ;  /* 0xfffffff000808947 */ /* 0x000fea000383ffff */
[----:B------:R-:W-:Y:S05]  /*0fa0*/  EXIT ;  /* 0x000000000000794d */ /* 0x000fea0003800000 */
.L_x_67:
        /* <DEDUP_REMOVED lines=13> */
.L_x_211:


//--------------------- .text._Z19gpuTemplateApplyXx0IfEvPT_S1_S1_iii --------------------------
	.section	.text._Z19gpuTemplateApplyXx0IfEvPT_S1_S1_iii,"ax",@progbits
	.align	128
        .global         _Z19gpuTemplateApplyXx0IfEvPT_S1_S1_iii
        .type           _Z19gpuTemplateApplyXx0IfEvPT_S1_S1_iii,@function
        .size           _Z19gpuTemplateApplyXx0IfEvPT_S1_S1_iii,(.L_x_212 - _Z19gpuTemplateApplyXx0IfEvPT_S1_S1_iii)
        .other          _Z19gpuTemplateApplyXx0IfEvPT_S1_S1_iii,@"STO_CUDA_ENTRY STV_DEFAULT"
_Z19gpuTemplateApplyXx0IfEvPT_S1_S1_iii:
.text._Z19gpuTemplateApplyXx0IfEvPT_S1_S1_iii:
        /* <DEDUP_REMOVED lines=18> */
[----:B------:R-:W0:Y:S02]  /*0120*/  LDC.64 R6, c[0x0][0x388] ;  /* 0x0000e200ff067b82 */ /* 0x000e240000000a00 */
[----:B-----5:R-:W5:Y:S02]  /*0130*/  MUFU.RCP R9, R9 ;  /* 0x0000000900097308 */ /* 0x020f640000001000 */
[----:B-----5:R-:W-:-:S06]  /*0140*/  VIADD R10, R9, 0xffffffe ;  /* 0x0ffffffe090a7836 */ /* 0x020fcc0000000000 */
[----:B------:R5:W2:Y:S02]  /*0150*/  F2I.FTZ.U32.TRUNC.NTZ R11, R10 ;  /* 0x0000000a000b7305 */ /* 0x000aa4000021f000 */
[----:B-----5:R-:W-:Y:S01]  /*0160*/  IMAD.MOV.U32 R10, RZ, RZ, RZ ;  /* 0x000000ffff0a7224 */ /* 0x020fe200078e00ff */
[----:B--2---:R-:W-:-:S05]  /*0170*/  IADD3 R15, PT, PT, RZ, -R11, RZ ;  /* 0x8000000bff0f7210 */ /* 0x004fca0007ffe0ff */
[----:B------:R-:W-:-:S04]  /*0180*/  IMAD R9, R15, R0, RZ ;  /* 0x000000000f097224 */ /* 0x000fc800078e02ff */
[----:B------:R-:W-:Y:S01]  /*0190*/  IMAD.HI.U32 R9, R11, R9, R10 ;  /* 0x000000090b097227 */ /* 0x000fe200078e000a */
[----:B------:R-:W-:Y:S02]  /*01a0*/  MOV R11, R12 ;  /* 0x0000000c000b7202 */ /* 0x000fe40000000f00 */
[----:B------:R-:W-:Y:S01]  /*01b0*/  LOP3.LUT R12, RZ, R14, RZ, 0x33, !PT ;  /* 0x0000000eff0c7212 */ /* 0x000fe200078e33ff */
[----:B01-34-:R-:W-:-:S07]  /*01c0*/  IMAD R10, R13, UR4, RZ ;  /* 0x000000040d0a7c24 */ /* 0x01bfce000f8e02ff */
.L_x_68:
[----:B------:R-:W-:Y:S02]  /*01d0*/  IABS R14, R11 ;  /* 0x0000000b000e7213 */ /* 0x000fe40000000000 */
[----:B------:R-:W-:Y:S02]  /*01e0*/  IABS R16, R8 ;  /* 0x0000000800107213 */ /* 0x000fe40000000000 */
[----:B------:R-:W-:Y:S01]  /*01f0*/  ISETP.GE.AND P2, PT, R11, RZ, PT ;  /* 0x000000ff0b00720c */ /* 0x000fe20003f46270 */
[----:B0-----:R-:W-:-:S04]  /*0200*/  IMAD.HI.U32 R13, R9, R14, RZ ;  /* 0x0000000e090d7227 */ /* 0x001fc800078e00ff */
[----:B------:R-:W-:-:S04]  /*0210*/  IMAD.MOV R13, RZ, RZ, -R13 ;  /* 0x000000ffff0d7224 */ /* 0x000fc800078e0a0d */
[----:B------:R-:W-:Y:S02]  /*0220*/  IMAD R13, R16, R13, R14 ;  /* 0x0000000d100d7224 */ /* 0x000fe400078e020e */
[----:B------:R-:W-:-:S03]  /*0230*/  IMAD.WIDE R14, R11, 0x4, R6 ;  /* 0x000000040b0e7825 */ /* 0x000fc600078e0206 */
[----:B------:R-:W-:-:S03]  /*0240*/  ISETP.GT.U32.AND P1, PT, R0, R13, PT ;  /* 0x0000000d0000720c */ /* 0x000fc60003f24070 */
[----:B------:R-:W2:Y:S10]  /*0250*/  LDG.E R14, desc[UR6][R14.64] ;  /* 0x000000060e0e7981 */ /* 0x000eb4000c1e1900 */
[----:B------:R-:W-:-:S04]  /*0260*/  @!P1 IADD3 R13, PT, PT, R13, -R16, RZ ;  /* 0x800000100d0d9210 */ /* 0x000fc80007ffe0ff */
[----:B------:R-:W-:-:S13]  /*0270*/  ISETP.GT.U32.AND P1, PT, R0, R13, PT ;  /* 0x0000000d0000720c */ /* 0x000fda0003f24070 */
[----:B------:R-:W-:-:S05]  /*0280*/  @!P1 IMAD.IADD R13, R13, 0x1, -R16 ;  /* 0x000000010d0d9824 */ /* 0x000fca00078e0a10 */
[----:B------:R-:W-:-:S04]  /*0290*/  @!P2 IADD3 R13, PT, PT, -R13, RZ, RZ ;  /* 0x000000ff0d0da210 */ /* 0x000fc80007ffe1ff */
[----:B------:R-:W-:-:S05]  /*02a0*/  SEL R17, R12, R13, !P0 ;  /* 0x0000000d0c117207 */ /* 0x000fca0004000000 */
[----:B------:R-:W-:-:S06]  /*02b0*/  IMAD.WIDE R16, R17, 0x4, R2 ;  /* 0x0000000411107825 */ /* 0x000fcc00078e0202 */
[----:B------:R-:W2:Y:S01]  /*02c0*/  LDG.E R17, desc[UR6][R16.64] ;  /* 0x0000000610117981 */ /* 0x000ea2000c1e1900 */
[----:B------:R-:W-:-:S04]  /*02d0*/  IMAD.WIDE R18, R11, 0x4, R4 ;  /* 0x000000040b127825 */ /* 0x000fc800078e0204 */
[----:B------:R-:W-:-:S05]  /*02e0*/  IMAD.IADD R11, R10, 0x1, R11 ;  /* 0x000000010a0b7824 */ /* 0x000fca00078e020b */
[----:B------:R-:W-:Y:S01]  /*02f0*/  ISETP.GE.AND P1, PT, R11, UR5, PT ;  /* 0x000000050b007c0c */ /* 0x000fe2000bf26270 */
[----:B--2---:R-:W-:-:S05]  /*0300*/  FMUL R13, R14, R17 ;  /* 0x000000110e0d7220 */ /* 0x004fca0000400000 */
[----:B------:R0:W-:Y:S07]  /*0310*/  STG.E desc[UR6][R18.64], R13 ;  /* 0x0000000d12007986 */ /* 0x0001ee000c101906 */
[----:B------:R-:W-:Y:S05]  /*0320*/  @!P1 BRA `(.L_x_68) ;  /* 0xfffffffc00a89947 */ /* 0x000fea000383ffff */
[----:B------:R-:W-:Y:S05]  /*0330*/  EXIT ;  /* 0x000000000000794d */ /* 0x000fea0003800000 */
.L_x_69:
        /* <DEDUP_REMOVED lines=12> */
.L_x_212:


//--------------------- .text._Z19gpuTemplateApplyXx0IdEvPT_S1_S1_iii --------------------------
	.section	.text._Z19gpuTemplateApplyXx0IdEvPT_S1_S1_iii,"ax",@progbits
	.align	128
        .global         _Z19gpuTemplateApplyXx0IdEvPT_S1_S1_iii
        .type           _Z19gpuTemplateApplyXx0IdEvPT_S1_S1_iii,@function
        .size           _Z19gpuTemplateApplyXx0IdEvPT_S1_S1_iii,(.L_x_213 - _Z19gpuTemplateApplyXx0IdEvPT_S1_S1_iii)
        .other          _Z19gpuTemplateApplyXx0IdEvPT_S1_S1_iii,@"STO_CUDA_ENTRY STV_DEFAULT"
_Z19gpuTemplateApplyXx0IdEvPT_S1_S1_iii:
.text._Z19gpuTemplateApplyXx0IdEvPT_S1_S1_iii:
        /* <DEDUP_REMOVED lines=29> */
.L_x_70:
[----:B------:R-:W-:Y:S02]  /*01d0*/  IABS R14, R11 ;  /* 0x0000000b000e7213 */ /* 0x000fe40000000000 */
[----:B------:R-:W-:Y:S02]  /*01e0*/  IABS R16, R8 ;  /* 0x0000000800107213 */ /* 0x000fe40000000000 */
[----:B------:R-:W-:Y:S01]  /*01f0*/  ISETP.GE.AND P2, PT, R11, RZ, PT ;  /* 0x000000ff0b00720c */ /* 0x000fe20003f46270 */
[----:B------:R-:W-:-:S04]  /*0200*/  IMAD.HI.U32 R13, R9, R14, RZ ;  /* 0x0000000e090d7227 */ /* 0x000fc800078e00ff */
[----:B------:R-:W-:-:S04]  /*0210*/  IMAD.MOV R13, RZ, RZ, -R13 ;  /* 0x000000ffff0d7224 */ /* 0x000fc800078e0a0d */
[----:B------:R-:W-:Y:S02]  /*0220*/  IMAD R13, R16, R13, R14 ;  /* 0x0000000d100d7224 */ /* 0x000fe400078e020e */
[----:B------:R-:W-:-:S03]  /*0230*/  IMAD.WIDE R14, R11, 0x8, R6 ;  /* 0x000000080b0e7825 */ /* 0x000fc600078e0206 */
[----:B------:R-:W-:-:S03]  /*0240*/  ISETP.GT.U32.AND P1, PT, R0, R13, PT ;  /* 0x0000000d0000720c */ /* 0x000fc60003f24070 */
[----:B------:R-:W2:Y:S10]  /*0250*/  LDG.E.64 R14, desc[UR6][R14.64] ;  /* 0x000000060e0e7981 */ /* 0x000eb4000c1e1b00 */
[----:B------:R-:W-:-:S04]  /*0260*/  @!P1 IADD3 R13, PT, PT, R13, -R16, RZ ;  /* 0x800000100d0d9210 */ /* 0x000fc80007ffe0ff */
[----:B------:R-:W-:-:S13]  /*0270*/  ISETP.GT.U32.AND P1, PT, R0, R13, PT ;  /* 0x0000000d0000720c */ /* 0x000fda0003f24070 */
[----:B------:R-:W-:-:S05]  /*0280*/  @!P1 IMAD.IADD R13, R13, 0x1, -R16 ;  /* 0x000000010d0d9824 */ /* 0x000fca00078e0a10 */
[----:B------:R-:W-:-:S04]  /*0290*/  @!P2 IADD3 R13, PT, PT, -R13, RZ, RZ ;  /* 0x000000ff0d0da210 */ /* 0x000fc80007ffe1ff */
[----:B------:R-:W-:-:S05]  /*02a0*/  SEL R17, R12, R13, !P0 ;  /* 0x0000000d0c117207 */ /* 0x000fca0004000000 */
[----:B------:R-:W-:-:S06]  /*02b0*/  IMAD.WIDE R16, R17, 0x8, R2 ;  /* 0x0000000811107825 */ /* 0x000fcc00078e0202 */
[----:B------:R-:W2:Y:S01]  /*02c0*/  LDG.E.64 R16, desc[UR6][R16.64] ;  /* 0x0000000610107981 */ /* 0x000ea2000c1e1b00 */
[----:B0-----:R-:W-:-:S04]  /*02d0*/  IMAD.WIDE R20, R11, 0x8, R4 ;  /* 0x000000080b147825 */ /* 0x001fc800078e0204 */
[----:B------:R-:W-:-:S05]  /*02e0*/  IMAD.IADD R11, R10, 0x1, R11 ;  /* 0x000000010a0b7824 */ /* 0x000fca00078e020b */
[----:B------:R-:W-:Y:S01]  /*02f0*/  ISETP.GE.AND P1, PT, R11, UR5, PT ;  /* 0x000000050b007c0c */ /* 0x000fe2000bf26270 */
[----:B--2---:R-:W-:-:S07]  /*0300*/  DMUL R18, R14, R16 ;  /* 0x000000100e127228 */ /* 0x004fce0000000000 */
[----:B------:R0:W-:Y:S05]  /*0310*/  STG.E.64 desc[UR6][R20.64], R18 ;  /* 0x0000001214007986 */ /* 0x0001ea000c101b06 */
[----:B------:R-:W-:Y:S05]  /*0320*/  @!P1 BRA `(.L_x_70) ;  /* 0xfffffffc00a89947 */ /* 0x000fea000383ffff */
[----:B------:R-:W-:Y:S05]  /*0330*/  EXIT ;  /* 0x000000000000794d */ /* 0x000fea0003800000 */
.L_x_71:
        /* <DEDUP_REMOVED lines=12> */
.L_x_213:


//--------------------- .text._Z21gpuTemplateFaceGeom3DIfEvPT_S1_S1_i --------------------------
	.section	.text._Z21gpuTemplateFaceGeom3DIfEvPT_S1_S1_i,"ax",@progbits
	.align	128
        .global         _Z21gpuTemplateFaceGeom3DIfEvPT_S1_S1_i
        .type           _Z21gpuTemplateFaceGeom3DIfEvPT_S1_S1_i,@function
        .size           _Z21gpuTemplateFaceGeom3DIfEvPT_S1_S1_i,(.L_x_193 - _Z21gpuTemplateFaceGeom3DIfEvPT_S1_S1_i)
        .other          _Z21gpuTemplateFaceGeom3DIfEvPT_S1_S1_i,@"STO_CUDA_ENTRY STV_DEFAULT"
_Z21gpuTemplateFaceGeom3DIfEvPT_S1_S1_i:
.text._Z21gpuTemplateFaceGeom3DIfEvPT_S1_S1_i:
        /* <DEDUP_REMOVED lines=11> */
[----:B------:R-:W3:Y:S08]  /*00b0*/  LDC.64 R4, c[0x0][0x390] ;  /* 0x0000e400ff047b82 */ /* 0x000ef00000000a00 */
[----:B------:R-:W4:Y:S01]  /*00c0*/  LDC.64 R6, c[0x0][0x388] ;  /* 0x0000e200ff067b82 */ /* 0x000f220000000a00 */
[----:B-1----:R-:W-:-:S07]  /*00d0*/  IMAD R21, R21, UR4, RZ ;  /* 0x0000000415157c24 */ /* 0x002fce000f8e02ff */
[----:B--2---:R-:W1:Y:S02]  /*00e0*/  LDC.64 R8, c[0x0][0x380] ;  /* 0x0000e000ff087b82 */ /* 0x004e640000000a00 */
.L_x_81:
[----:B0-----:R-:W-:-:S05]  /*00f0*/  IADD3 R16, PT, PT, R2, R19, RZ ;  /* 0x0000001302107210 */ /* 0x001fca0007ffe0ff */
[----:B------:R-:W-:Y:S02]  /*0100*/  IMAD R0, R19, 0x2, R16 ;  /* 0x0000000213007824 */ /* 0x000fe400078e0210 */
[----:B---3--:R-:W-:-:S03]  /*0110*/  IMAD.WIDE R16, R16, 0x4, R4 ;  /* 0x0000000410107825 */ /* 0x008fc600078e0204 */
[----:B------:R-:W-:Y:S01]  /*0120*/  IADD3 R0, PT, PT, R0, R19, RZ ;  /* 0x0000001300007210 */ /* 0x000fe20007ffe0ff */
[----:B--2---:R-:W-:-:S04]  /*0130*/  IMAD.WIDE R10, R19, 0x4, R16 ;  /* 0x00000004130a7825 */ /* 0x004fc800078e0210 */
[C---:B------:R-:W-:Y:S01]  /*0140*/  IMAD.IADD R25, R0.reuse, 0x1, R19 ;  /* 0x0000000100197824 */ /* 0x040fe200078e0213 */
[----:B------:R-:W2:Y:S01]  /*0150*/  LDG.E R12, desc[UR6][R10.64] ;  /* 0x000000060a0c7981 */ /* 0x000ea2000c1e1900 */
[----:B------:R-:W-:-:S03]  /*0160*/  IMAD.WIDE R22, R0, 0x4, R4 ;  /* 0x0000000400167825 */ /* 0x000fc600078e0204 */
[----:B------:R-:W3:Y:S01]  /*0170*/  LDG.E R0, desc[UR6][R16.64] ;  /* 0x0000000610007981 */ /* 0x000ee2000c1e1900 */
[----:B------:R-:W-:-:S03]  /*0180*/  IMAD.WIDE R24, R25, 0x4, R4 ;  /* 0x0000000419187825 */ /* 0x000fc600078e0204 */
[----:B------:R-:W2:Y:S04]  /*0190*/  LDG.E R13, desc[UR6][R22.64] ;  /* 0x00000006160d7981 */ /* 0x000ea8000c1e1900 */
[----:B------:R-:W3:Y:S01]  /*01a0*/  LDG.E R3, desc[UR6][R24.64] ;  /* 0x0000000618037981 */ /* 0x000ee2000c1e1900 */
[----:B----4-:R-:W-:-:S04]  /*01b0*/  IMAD.WIDE R14, R2, 0x4, R6 ;  /* 0x00000004020e7825 */ /* 0x010fc800078e0206 */
[----:B------:R-:W-:-:S04]  /*01c0*/  IMAD.WIDE R26, R2, 0x4, R4 ;  /* 0x00000004021a7825 */ /* 0x000fc800078e0204 */
[----:B------:R-:W-:-:S04]  /*01d0*/  IMAD.WIDE R28, R19, 0x4, R10 ;  /* 0x00000004131c7825 */ /* 0x000fc800078e020a */
[----:B--2---:R-:W-:-:S04]  /*01e0*/  FMUL R13, R12, R13 ;  /* 0x0000000d0c0d7220 */ /* 0x004fc80000400000 */
[----:B---3--:R-:W-:-:S05]  /*01f0*/  FFMA R3, R0, R3, -R13 ;  /* 0x0000000300037223 */ /* 0x008fca000000080d */
[----:B------:R0:W-:Y:S04]  /*0200*/  STG.E desc[UR6][R14.64], R3 ;  /* 0x000000030e007986 */ /* 0x0001e8000c101906 */
[----:B------:R-:W2:Y:S04]  /*0210*/  LDG.E R13, desc[UR6][R24.64] ;  /* 0x00000006180d7981 */ /* 0x000ea8000c1e1900 */
[----:B------:R-:W2:Y:S04]  /*0220*/  LDG.E R12, desc[UR6][R26.64] ;  /* 0x000000061a0c7981 */ /* 0x000ea8000c1e1900 */
[----:B------:R-:W3:Y:S04]  /*0230*/  LDG.E R10, desc[UR6][R10.64] ;  /* 0x000000060a0a7981 */ /* 0x000ee8000c1e1900 */
[----:B------:R-:W3:Y:S01]  /*0240*/  LDG.E R0, desc[UR6][R28.64] ;  /* 0x000000061c007981 */ /* 0x000ee2000c1e1900 */
[----:B--2---:R-:W-:Y:S01]  /*0250*/  FMUL R18, R12, R13 ;  /* 0x0000000d0c127220 */ /* 0x004fe20000400000 */
[----:B------:R-:W-:-:S04]  /*0260*/  IMAD.WIDE R12, R19, 0x4, R14 ;  /* 0x00000004130c7825 */ /* 0x000fc800078e020e */
[----:B---3--:R-:W-:-:S05]  /*0270*/  FFMA R0, R10, R0, -R18 ;  /* 0x000000000a007223 */ /* 0x008fca0000000812 */
[----:B------:R2:W-:Y:S04]  /*0280*/  STG.E desc[UR6][R12.64], R0 ;  /* 0x000000000c007986 */ /* 0x0005e8000c101906 */
[----:B------:R-:W3:Y:S04]  /*0290*/  LDG.E R16, desc[UR6][R16.64] ;  /* 0x0000000610107981 */ /* 0x000ee8000c1e1900 */
[----:B------:R-:W3:Y:S04]  /*02a0*/  LDG.E R18, desc[UR6][R28.64] ;  /* 0x000000061c127981 */ /* 0x000ee8000c1e1900 */
[----:B0-----:R-:W4:Y:S04]  /*02b0*/  LDG.E R3, desc[UR6][R26.64] ;  /* 0x000000061a037981 */ /* 0x001f28000c1e1900 */
[----:B------:R-:W4:Y:S01]  /*02c0*/  LDG.E R22, desc[UR6][R22.64] ;  /* 0x0000000616167981 */ /* 0x000f22000c1e1900 */
[----:B------:R-:W-:-:S04]  /*02d0*/  IMAD.WIDE R10, R19, 0x4, R12 ;  /* 0x00000004130a7825 */ /* 0x000fc800078e020c */
[----:B---3--:R-:W-:-:S04]  /*02e0*/  FMUL R18, R16, R18 ;  /* 0x0000001210127220 */ /* 0x008fc80000400000 */
[----:B----4-:R-:W-:-:S05]  /*02f0*/  FFMA R25, R3, R22, -R18 ;  /* 0x0000001603197223 */ /* 0x010fca0000000812 */
[----:B------:R0:W-:Y:S04]  /*0300*/  STG.E desc[UR6][R10.64], R25 ;  /* 0x000000190a007986 */ /* 0x0001e8000c101906 */
[----:B------:R-:W3:Y:S04]  /*0310*/  LDG.E R18, desc[UR6][R12.64] ;  /* 0x000000060c127981 */ /* 0x000ee8000c1e1900 */
[----:B------:R-:W4:Y:S01]  /*0320*/  LDG.E R3, desc[UR6][R14.64] ;  /* 0x000000060e037981 */ /* 0x000f22000c1e1900 */
[----:B------:R-:W-:Y:S01]  /*0330*/  BSSY.RECONVERGENT B0, `(.L_x_72) ;  /* 0x0000012000007945 */ /* 0x000fe20003800200 */
[----:B---3--:R-:W-:-:S04]  /*0340*/  FMUL R18, R18, R18 ;  /* 0x0000001212127220 */ /* 0x008fc80000400000 */
[----:B----4-:R-:W-:-:S04]  /*0350*/  FFMA R18, R3, R3, R18 ;  /* 0x0000000303127223 */ /* 0x010fc80000000012 */
[----:B------:R-:W-:-:S05]  /*0360*/  FFMA R18, R25, R25, R18 ;  /* 0x0000001919127223 */ /* 0x000fca0000000012 */
[----:B--2---:R-:W-:Y:S01]  /*0370*/  IADD3 R0, PT, PT, R18, -0xd000000, RZ ;  /* 0xf300000012007810 */ /* 0x004fe20007ffe0ff */
[----:B------:R0:W2:Y:S03]  /*0380*/  MUFU.RSQ R17, R18 ;  /* 0x0000001200117308 */ /* 0x0000a60000001400 */
[----:B------:R-:W-:Y:S02]  /*0390*/  ISETP.GT.U32.AND P0, PT, R0, 0x727fffff, PT ;  /* 0x727fffff0000780c */ /* 0x000fe40003f04070 */
[----:B------:R-:W-:Y:S01]  /*03a0*/  MOV R3, R2 ;  /* 0x0000000200037202 */ /* 0x000fe20000000f00 */
[----:B------:R-:W-:-:S05]  /*03b0*/  IMAD.IADD R2, R21, 0x1, R2 ;  /* 0x0000000115027824 */ /* 0x000fca00078e0202 */
[----:B------:R-:W-:-:S05]  /*03c0*/  ISETP.GE.AND P2, PT, R2, R19, PT ;  /* 0x000000130200720c */ /* 0x000fca0003f46270 */
[----:B0-----:R-:W-:Y:S08]  /*03d0*/  @!P0 BRA `(.L_x_73) ;  /* 0x00000000000c8947 */ /* 0x001ff00003800000 */
[----:B------:R-:W-:-:S07]  /*03e0*/  MOV R24, 0x400 ;  /* 0x0000040000187802 */ /* 0x000fce0000000f00 */
[----:B-12---:R-:W-:Y:S05]  /*03f0*/  CALL.REL.NOINC `($__internal_0_$__cuda_sm20_sqrt_rn_f32_slowpath) ;  /* 0x0000000000e87944 */ /* 0x006fea0003c00000 */
[----:B------:R-:W-:Y:S05]  /*0400*/  BRA `(.L_x_74) ;  /* 0x0000000000107947 */ /* 0x000fea0003800000 */
.L_x_73:
[----:B--2---:R-:W-:Y:S01]  /*0410*/  FMUL.FTZ R23, R18, R17 ;  /* 0x0000001112177220 */ /* 0x004fe20000410000 */
[----:B------:R-:W-:-:S03]  /*0420*/  FMUL.FTZ R16, R17, 0.5 ;  /* 0x3f00000011107820 */ /* 0x000fc60000410000 */
[----:B------:R-:W-:-:S04]  /*0430*/  FFMA R0, -R23, R23, R18 ;  /* 0x0000001717007223 */ /* 0x000fc80000000112 */
[----:B------:R-:W-:-:S07]  /*0440*/  FFMA R23, R0, R16, R23 ;  /* 0x0000001000177223 */ /* 0x000fce0000000017 */
.L_x_74:
[----:B------:R-:W-:Y:S05]  /*0450*/  BSYNC.RECONVERGENT B0 ;  /* 0x0000000000007941 */ /* 0x000fea0003800200 */
.L_x_72:
[----:B-1----:R-:W-:-:S05]  /*0460*/  IMAD.WIDE R16, R3, 0x4, R8 ;  /* 0x0000000403107825 */ /* 0x002fca00078e0208 */
[----:B------:R0:W-:Y:S04]  /*0470*/  STG.E desc[UR6][R16.64], R23 ;  /* 0x0000001710007986 */ /* 0x0001e8000c101906 */
[----:B------:R-:W2:Y:S01]  /*0480*/  LDG.E R0, desc[UR6][R14.64] ;  /* 0x000000060e007981 */ /* 0x000ea2000c1e1900 */
[----:B------:R-:W1:Y:S01]  /*0490*/  MUFU.RCP R18, R23 ;  /* 0x0000001700127308 */ /* 0x000e620000001000 */
[----:B------:R-:W-:Y:S01]  /*04a0*/  BSSY.RECONVERGENT B0, `(.L_x_75) ;  /* 0x000000b000007945 */ /* 0x000fe20003800200 */
[----:B-1----:R-:W-:-:S04]  /*04b0*/  FFMA R3, R18, -R23, 1 ;  /* 0x3f80000012037423 */ /* 0x002fc80000000817 */
[----:B------:R-:W-:Y:S02]  /*04c0*/  FFMA R3, R18, R3, R18 ;  /* 0x0000000312037223 */ /* 0x000fe40000000012 */
[----:B--2---:R-:W1:Y:S02]  /*04d0*/  FCHK P0, R0, R23 ;  /* 0x0000001700007302 */ /* 0x004e640000000000 */
[----:B------:R-:W-:-:S04]  /*04e0*/  FFMA R18, R0, R3, RZ ;  /* 0x0000000300127223 */ /* 0x000fc800000000ff */
[----:B------:R-:W-:-:S04]  /*04f0*/  FFMA R20, R18, -R23, R0 ;  /* 0x8000001712147223 */ /* 0x000fc80000000000 */
[----:B------:R-:W-:Y:S01]  /*0500*/  FFMA R3, R3, R20, R18 ;  /* 0x0000001403037223 */ /* 0x000fe20000000012 */
[----:B01----:R-:W-:Y:S06]  /*0510*/  @!P0 BRA `(.L_x_76) ;  /* 0x00000000000c8947 */ /* 0x003fec0003800000 */
[----:B------:R-:W-:Y:S01]  /*0520*/  IMAD.MOV.U32 R3, RZ, RZ, R23 ;  /* 0x000000ffff037224 */ /* 0x000fe200078e0017 */
[----:B------:R-:W-:-:S07]  /*0530*/  MOV R22, 0x550 ;  /* 0x0000055000167802 */ /* 0x000fce0000000f00 */
[----:B------:R-:W-:Y:S05]  /*0540*/  CALL.REL.NOINC `($__internal_1_$__cuda_sm3x_div_rn_noftz_f32_slowpath) ;  /* 0x0000000000f47944 */ /* 0x000fea0003c00000 */
.L_x_76:
[----:B------:R-:W-:Y:S05]  /*0550*/  BSYNC.RECONVERGENT B0 ;  /* 0x0000000000007941 */ /* 0x000fea0003800200 */
.L_x_75:
[----:B------:R0:W-:Y:S04]  /*0560*/  STG.E desc[UR6][R14.64], R3 ;  /* 0x000000030e007986 */ /* 0x0001e8000c101906 */
[----:B------:R-:W2:Y:S04]  /*0570*/  LDG.E R25, desc[UR6][R16.64] ;  /* 0x0000000610197981 */ /* 0x000ea8000c1e1900 */
[----:B------:R-:W3:Y:S01]  /*0580*/  LDG.E R0, desc[UR6][R12.64] ;  /* 0x000000060c007981 */ /* 0x000ee2000c1e1900 */
[----:B------:R-:W-:Y:S01]  /*0590*/  BSSY.RECONVERGENT B0, `(.L_x_77) ;  /* 0x000000d000007945 */ /* 0x000fe20003800200 */
[----:B--2---:R-:W1:Y:S08]  /*05a0*/  MUFU.RCP R18, R25 ;  /* 0x0000001900127308 */ /* 0x004e700000001000 */
[----:B---3--:R-:W2:Y:S01]  /*05b0*/  FCHK P0, R0, R25 ;  /* 0x0000001900007302 */ /* 0x008ea20000000000 */
[----:B-1----:R-:W-:-:S04]  /*05c0*/  FFMA R23, -R25, R18, 1 ;  /* 0x3f80000019177423 */ /* 0x002fc80000000112 */
[----:B------:R-:W-:-:S04]  /*05d0*/  FFMA R23, R18, R23, R18 ;  /* 0x0000001712177223 */ /* 0x000fc80000000012 */
[----:B------:R-:W-:-:S04]  /*05e0*/  FFMA R18, R0, R23, RZ ;  /* 0x0000001700127223 */ /* 0x000fc800000000ff */
[----:B------:R-:W-:-:S04]  /*05f0*/  FFMA R20, -R25, R18, R0 ;  /* 0x0000001219147223 */ /* 0x000fc80000000100 */
[----:B------:R-:W-:Y:S01]  /*0600*/  FFMA R23, R23, R20, R18 ;  /* 0x0000001417177223 */ /* 0x000fe20000000012 */
[----:B0-2---:R-:W-:Y:S06]  /*0610*/  @!P0 BRA `(.L_x_78) ;  /* 0x0000000000108947 */ /* 0x005fec0003800000 */
[----:B------:R-:W-:Y:S02]  /*0620*/  MOV R3, R25 ;  /* 0x0000001900037202 */ /* 0x000fe40000000f00 */
[----:B------:R-:W-:-:S07]  /*0630*/  MOV R22, 0x650 ;  /* 0x0000065000167802 */ /* 0x000fce0000000f00 */
[----:B------:R-:W-:Y:S05]  /*0640*/  CALL.REL.NOINC `($__internal_1_$__cuda_sm3x_div_rn_noftz_f32_slowpath) ;  /* 0x0000000000b47944 */ /* 0x000fea0003c00000 */
[----:B------:R-:W-:-:S07]  /*0650*/  IMAD.MOV.U32 R23, RZ, RZ, R3 ;  /* 0x000000ffff177224 */ /* 0x000fce00078e0003 */
.L_x_78:
[----:B------:R-:W-:Y:S05]  /*0660*/  BSYNC.RECONVERGENT B0 ;  /* 0x0000000000007941 */ /* 0x000fea0003800200 */
.L_x_77:
        /* <DEDUP_REMOVED lines=15> */
.L_x_80:
[----:B------:R-:W-:Y:S05]  /*0760*/  BSYNC.RECONVERGENT B0 ;  /* 0x0000000000007941 */ /* 0x000fea0003800200 */
.L_x_79:
[----:B------:R2:W-:Y:S01]  /*0770*/  STG.E desc[UR6][R10.64], R3 ;  /* 0x000000030a007986 */ /* 0x0005e2000c101906 */
[----:B------:R-:W-:Y:S05]  /*0780*/  @!P2 BRA `(.L_x_81) ;  /* 0xfffffff80058a947 */ /* 0x000fea000383ffff */
[----:B------:R-:W-:Y:S05]  /*0790*/  EXIT ;  /* 0x000000000000794d */ /* 0x000fea0003800000 */
        .weak           $__internal_0_$__cuda_sm20_sqrt_rn_f32_slowpath
        .type           $__internal_0_$__cuda_sm20_sqrt_rn_f32_slowpath,@function
        .size           $__internal_0_$__cuda_sm20_sqrt_rn_f32_slowpath,($__internal_1_$__cuda_sm3x_div_rn_noftz_f32_slowpath - $__internal_0_$__cuda_sm20_sqrt_rn_f32_slowpath)
$__internal_0_$__cuda_sm20_sqrt_rn_f32_slowpath:
[----:B------:R-:W-:-:S13]  /*07a0*/  LOP3.LUT P0, RZ, R18, 0x7fffffff, RZ, 0xc0, !PT ;  /* 0x7fffffff12ff7812 */ /* 0x000fda000780c0ff */
[----:B------:R-:W-:Y:S01]  /*07b0*/  @!P0 IMAD.MOV.U32 R16, RZ, RZ, R18 ;  /* 0x000000ffff108224 */ /* 0x000fe200078e0012 */
[----:B------:R-:W-:Y:S06]  /*07c0*/  @!P0 BRA `(.L_x_82) ;  /* 0x0000000000448947 */ /* 0x000fec0003800000 */
[----:B------:R-:W-:Y:S02]  /*07d0*/  FSETP.GEU.FTZ.AND P0, PT, R18, RZ, PT ;  /* 0x000000ff1200720b */ /* 0x000fe40003f1e000 */
[----:B------:R-:W-:-:S11]  /*07e0*/  MOV R0, R18 ;  /* 0x0000001200007202 */ /* 0x000fd60000000f00 */
[----:B------:R-:W-:Y:S01]  /*07f0*/  @!P0 IMAD.MOV.U32 R16, RZ, RZ, 0x7fffffff ;  /* 0x7fffffffff108424 */ /* 0x000fe200078e00ff */
[----:B------:R-:W-:Y:S06]  /*0800*/  @!P0 BRA `(.L_x_82) ;  /* 0x0000000000348947 */ /* 0x000fec0003800000 */
[----:B------:R-:W-:-:S13]  /*0810*/  FSETP.GTU.FTZ.AND P0, PT, |R0|, +INF , PT ;  /* 0x7f8000000000780b */ /* 0x000fda0003f1c200 */
[----:B------:R-:W-:Y:S01]  /*0820*/  @P0 FADD.FTZ R16, R0, 1 ;  /* 0x3f80000000100421 */ /* 0x000fe20000010000 */
[----:B------:R-:W-:Y:S06]  /*0830*/  @P0 BRA `(.L_x_82) ;  /* 0x0000000000280947 */ /* 0x000fec0003800000 */
[----:B------:R-:W-:-:S13]  /*0840*/  FSETP.NEU.FTZ.AND P0, PT, |R0|, +INF , PT ;  /* 0x7f8000000000780b */ /* 0x000fda0003f1d200 */
[----:B------:R-:W-:-:S04]  /*0850*/  @P0 FFMA R17, R0, 1.84467440737095516160e+19, RZ ;  /* 0x5f80000000110823 */ /* 0x000fc800000000ff */
[----:B------:R-:W0:Y:S02]  /*0860*/  @P0 MUFU.RSQ R16, R17 ;  /* 0x0000001100100308 */ /* 0x000e240000001400 */
[----:B0-----:R-:W-:Y:S01]  /*0870*/  @P0 FMUL.FTZ R18, R17, R16 ;  /* 0x0000001011120220 */ /* 0x001fe20000410000 */
[----:B------:R-:W-:Y:S01]  /*0880*/  @P0 FMUL.FTZ R22, R16, 0.5 ;  /* 0x3f00000010160820 */ /* 0x000fe20000410000 */
[----:B------:R-:W-:Y:S02]  /*0890*/  @!P0 MOV R16, R0 ;  /* 0x0000000000108202 */ /* 0x000fe40000000f00 */
[----:B------:R-:W-:-:S04]  /*08a0*/  @P0 FADD.FTZ R20, -R18, -RZ ;  /* 0x800000ff12140221 */ /* 0x000fc80000010100 */
[----:B------:R-:W-:-:S04]  /*08b0*/  @P0 FFMA R23, R18, R20, R17 ;  /* 0x0000001412170223 */ /* 0x000fc80000000011 */
[----:B------:R-:W-:-:S04]  /*08c0*/  @P0 FFMA R22, R23, R22, R18 ;  /* 0x0000001617160223 */ /* 0x000fc80000000012 */
[----:B------:R-:W-:-:S07]  /*08d0*/  @P0 FMUL.FTZ R16, R22, 2.3283064365386962891e-10 ;  /* 0x2f80000016100820 */ /* 0x000fce0000410000 */
.L_x_82:
[----:B------:R-:W-:Y:S01]  /*08e0*/  IMAD.MOV.U32 R23, RZ, RZ, R16 ;  /* 0x000000ffff177224 */ /* 0x000fe200078e0010 */
[----:B------:R-:W-:Y:S01]  /*08f0*/  MOV R16, R24 ;  /* 0x0000001800107202 */ /* 0x000fe20000000f00 */
[----:B------:R-:W-:-:S04]  /*0900*/  IMAD.MOV.U32 R17, RZ, RZ, 0x0 ;  /* 0x00000000ff117424 */ /* 0x000fc800078e00ff */
[----:B------:R-:W-:Y:S05]  /*0910*/  RET.REL.NODEC R16 `(_Z21gpuTemplateFaceGeom3DIfEvPT_S1_S1_i) ;  /* 0xfffffff410b87950 */ /* 0x000fea0003c3ffff */
        .weak           $__internal_1_$__cuda_sm3x_div_rn_noftz_f32_slowpath
        .type           $__internal_1_$__cuda_sm3x_div_rn_noftz_f32_slowpath,@function
        .size           $__internal_1_$__cuda_sm3x_div_rn_noftz_f32_slowpath,(.L_x_193 - $__internal_1_$__cuda_sm3x_div_rn_noftz_f32_slowpath)
$__internal_1_$__cuda_sm3x_div_rn_noftz_f32_slowpath:
[----:B------:R-:W-:Y:S01]  /*0920*/  SHF.R.U32.HI R20, RZ, 0x17, R3 ;  /* 0x00000017ff147819 */ /* 0x000fe20000011603 */
[----:B------:R-:W-:Y:S01]  /*0930*/  BSSY.RECONVERGENT B1, `(.L_x_83) ;  /* 0x0000062000017945 */ /* 0x000fe20003800200 */
[----:B------:R-:W-:Y:S02]  /*0940*/  SHF.R.U32.HI R23, RZ, 0x17, R0 ;  /* 0x00000017ff177819 */ /* 0x000fe40000011600 */
[----:B------:R-:W-:Y:S02]  /*0950*/  LOP3.LUT R20, R20, 0xff, RZ, 0xc0, !PT ;  /* 0x000000ff14147812 */ /* 0x000fe400078ec0ff */
[----:B------:R-:W-:Y:S02]  /*0960*/  LOP3.LUT R23, R23, 0xff, RZ, 0xc0, !PT ;  /* 0x000000ff17177812 */ /* 0x000fe400078ec0ff */
[----:B------:R-:W-:-:S03]  /*0970*/  IADD3 R25, PT, PT, R20, -0x1, RZ ;  /* 0xffffffff14197810 */ /* 0x000fc60007ffe0ff */
[----:B------:R-:W-:Y:S01]  /*0980*/  VIADD R24, R23, 0xffffffff ;  /* 0xffffffff17187836 */ /* 0x000fe20000000000 */
[----:B------:R-:W-:-:S04]  /*0990*/  ISETP.GT.U32.AND P0, PT, R25, 0xfd, PT ;  /* 0x000000fd1900780c */ /* 0x000fc80003f04070 */
[----:B------:R-:W-:-:S13]  /*09a0*/  ISETP.GT.U32.OR P0, PT, R24, 0xfd, P0 ;  /* 0x000000fd1800780c */ /* 0x000fda0000704470 */
[----:B------:R-:W-:Y:S01]  /*09b0*/  @!P0 MOV R18, RZ ;  /* 0x000000ff00128202 */ /* 0x000fe20000000f00 */
[----:B------:R-:W-:Y:S06]  /*09c0*/  @!P0 BRA `(.L_x_84) ;  /* 0x00000000005c8947 */ /* 0x000fec0003800000 */
[----:B------:R-:W-:Y:S02]  /*09d0*/  FSETP.GTU.FTZ.AND P0, PT, |R0|, +INF , PT ;  /* 0x7f8000000000780b */ /* 0x000fe40003f1c200 */
[----:B------:R-:W-:-:S04]  /*09e0*/  FSETP.GTU.FTZ.AND P1, PT, |R3|, +INF , PT ;  /* 0x7f8000000300780b */ /* 0x000fc80003f3c200 */
[----:B------:R-:W-:-:S13]  /*09f0*/  PLOP3.LUT P0, PT, P0, P1, PT, 0xf8, 0x8f ;  /* 0x00000000008f781c */ /* 0x000fda0000703f70 */
[----:B------:R-:W-:Y:S05]  /*0a00*/  @P0 BRA `(.L_x_85) ;  /* 0x00000004004c0947 */ /* 0x000fea0003800000 */
[----:B------:R-:W-:-:S13]  /*0a10*/  LOP3.LUT P0, RZ, R3, 0x7fffffff, R0, 0xc8, !PT ;  /* 0x7fffffff03ff7812 */ /* 0x000fda000780c800 */
[----:B------:R-:W-:Y:S05]  /*0a20*/  @!P0 BRA `(.L_x_86) ;  /* 0x00000004003c8947 */ /* 0x000fea0003800000 */
[C---:B------:R-:W-:Y:S02]  /*0a30*/  FSETP.NEU.FTZ.AND P3, PT, |R0|.reuse, +INF , PT ;  /* 0x7f8000000000780b */ /* 0x040fe40003f7d200 */
[----:B------:R-:W-:Y:S02]  /*0a40*/  FSETP.NEU.FTZ.AND P1, PT, |R3|, +INF , PT ;  /* 0x7f8000000300780b */ /* 0x000fe40003f3d200 */
[----:B------:R-:W-:-:S11]  /*0a50*/  FSETP.NEU.FTZ.AND P0, PT, |R0|, +INF , PT ;  /* 0x7f8000000000780b */ /* 0x000fd60003f1d200 */
[----:B------:R-:W-:Y:S05]  /*0a60*/  @!P1 BRA !P3, `(.L_x_86) ;  /* 0x00000004002c9947 */ /* 0x000fea0005800000 */
[----:B------:R-:W-:-:S04]  /*0a70*/  LOP3.LUT P3, RZ, R0, 0x7fffffff, RZ, 0xc0, !PT ;  /* 0x7fffffff00ff7812 */ /* 0x000fc8000786c0ff */
[----:B------:R-:W-:-:S13]  /*0a80*/  PLOP3.LUT P1, PT, P1, P3, PT, 0x2f, 0xf2 ;  /* 0x0000000000f2781c */ /* 0x000fda0000f26577 */
[----:B------:R-:W-:Y:S05]  /*0a90*/  @P1 BRA `(.L_x_87) ;  /* 0x0000000400181947 */ /* 0x000fea0003800000 */
[----:B------:R-:W-:-:S04]  /*0aa0*/  LOP3.LUT P1, RZ, R3, 0x7fffffff, RZ, 0xc0, !PT ;  /* 0x7fffffff03ff7812 */ /* 0x000fc8000782c0ff */
[----:B------:R-:W-:-:S13]  /*0ab0*/  PLOP3.LUT P0, PT, P0, P1, PT, 0x2f, 0xf2 ;  /* 0x0000000000f2781c */ /* 0x000fda0000702577 */
[----:B------:R-:W-:Y:S05]  /*0ac0*/  @P0 BRA `(.L_x_88) ;  /* 0x0000000400000947 */ /* 0x000fea0003800000 */
[----:B------:R-:W-:Y:S02]  /*0ad0*/  ISETP.GE.AND P0, PT, R24, RZ, PT ;  /* 0x000000ff1800720c */ /* 0x000fe40003f06270 */
[----:B------:R-:W-:-:S11]  /*0ae0*/  ISETP.GE.AND P1, PT, R25, RZ, PT ;  /* 0x000000ff1900720c */ /* 0x000fd60003f26270 */
[----:B------:R-:W-:Y:S01]  /*0af0*/  @P0 IMAD.MOV.U32 R18, RZ, RZ, RZ ;  /* 0x000000ffff120224 */ /* 0x000fe200078e00ff */
[----:B------:R-:W-:Y:S01]  /*0b00*/  @!P0 MOV R18, 0xffffffc0 ;  /* 0xffffffc000128802 */ /* 0x000fe20000000f00 */
[----:B------:R-:W-:Y:S01]  /*0b10*/  @!P0 FFMA R0, R0, 1.84467440737095516160e+19, RZ ;  /* 0x5f80000000008823 */ /* 0x000fe200000000ff */
[----:B------:R-:W-:-:S03]  /*0b20*/  @!P1 FFMA R3, R3, 1.84467440737095516160e+19, RZ ;  /* 0x5f80000003039823 */ /* 0x000fc600000000ff */
[----:B------:R-:W-:-:S07]  /*0b30*/  @!P1 VIADD R18, R18, 0x40 ;  /* 0x0000004012129836 */ /* 0x000fce0000000000 */
.L_x_84:
[----:B------:R-:W-:Y:S01]  /*0b40*/  LEA R24, R20, 0xc0800000, 0x17 ;  /* 0xc080000014187811 */ /* 0x000fe200078eb8ff */
[----:B------:R-:W-:Y:S03]  /*0b50*/  BSSY.RECONVERGENT B2, `(.L_x_89) ;  /* 0x0000036000027945 */ /* 0x000fe60003800200 */
[----:B------:R-:W-:Y:S02]  /*0b60*/  IADD3 R26, PT, PT, -R24, R3, RZ ;  /* 0x00000003181a7210 */ /* 0x000fe40007ffe1ff */
[----:B------:R-:W-:Y:S02]  /*0b70*/  IADD3 R3, PT, PT, R23, -0x7f, RZ ;  /* 0xffffff8117037810 */ /* 0x000fe40007ffe0ff */
[----:B------:R-:W0:Y:S01]  /*0b80*/  MUFU.RCP R24, R26 ;  /* 0x0000001a00187308 */ /* 0x000e220000001000 */
[----:B------:R-:W-:Y:S02]  /*0b90*/  FADD.FTZ R25, -R26, -RZ ;  /* 0x800000ff1a197221 */ /* 0x000fe40000010100 */
[----:B------:R-:W-:-:S02]  /*0ba0*/  IMAD R0, R3, -0x800000, R0 ;  /* 0xff80000003007824 */ /* 0x000fc400078e0200 */
[----:B0-----:R-:W-:-:S04]  /*0bb0*/  FFMA R23, R24, R25, 1 ;  /* 0x3f80000018177423 */ /* 0x001fc80000000019 */
[----:B------:R-:W-:-:S04]  /*0bc0*/  FFMA R23, R24, R23, R24 ;  /* 0x0000001718177223 */ /* 0x000fc80000000018 */
[----:B------:R-:W-:-:S04]  /*0bd0*/  FFMA R24, R0, R23, RZ ;  /* 0x0000001700187223 */ /* 0x000fc800000000ff */
[----:B------:R-:W-:-:S04]  /*0be0*/  FFMA R27, R25, R24, R0 ;  /* 0x00000018191b7223 */ /* 0x000fc80000000000 */
[----:B------:R-:W-:Y:S01]  /*0bf0*/  FFMA R24, R23, R27, R24 ;  /* 0x0000001b17187223 */ /* 0x000fe20000000018 */
[----:B------:R-:W-:-:S03]  /*0c00*/  IADD3 R27, PT, PT, R3, 0x7f, -R20 ;  /* 0x0000007f031b7810 */ /* 0x000fc60007ffe814 */
[----:B------:R-:W-:Y:S02]  /*0c10*/  FFMA R25, R25, R24, R0 ;  /* 0x0000001819197223 */ /* 0x000fe40000000000 */
[----:B------:R-:W-:Y:S02]  /*0c20*/  IMAD.IADD R27, R27, 0x1, R18 ;  /* 0x000000011b1b7824 */ /* 0x000fe400078e0212 */
[----:B------:R-:W-:-:S05]  /*0c30*/  FFMA R0, R23, R25, R24 ;  /* 0x0000001917007223 */ /* 0x000fca0000000018 */
[----:B------:R-:W-:-:S04]  /*0c40*/  SHF.R.U32.HI R3, RZ, 0x17, R0 ;  /* 0x00000017ff037819 */ /* 0x000fc80000011600 */
[----:B------:R-:W-:-:S04]  /*0c50*/  LOP3.LUT R3, R3, 0xff, RZ, 0xc0, !PT ;  /* 0x000000ff03037812 */ /* 0x000fc800078ec0ff */
[----:B------:R-:W-:-:S04]  /*0c60*/  IADD3 R18, PT, PT, R3, R27, RZ ;  /* 0x0000001b03127210 */ /* 0x000fc80007ffe0ff */
[----:B------:R-:W-:-:S04]  /*0c70*/  IADD3 R3, PT, PT, R18, -0x1, RZ ;  /* 0xffffffff12037810 */ /* 0x000fc80007ffe0ff */
[----:B------:R-:W-:-:S13]  /*0c80*/  ISETP.GE.U32.AND P0, PT, R3, 0xfe, PT ;  /* 0x000000fe0300780c */ /* 0x000fda0003f06070 */
[----:B------:R-:W-:Y:S05]  /*0c90*/  @!P0 BRA `(.L_x_90) ;  /* 0x0000000000808947 */ /* 0x000fea0003800000 */
[----:B------:R-:W-:-:S13]  /*0ca0*/  ISETP.GT.AND P0, PT, R18, 0xfe, PT ;  /* 0x000000fe1200780c */ /* 0x000fda0003f04270 */
[----:B------:R-:W-:Y:S05]  /*0cb0*/  @P0 BRA `(.L_x_91) ;  /* 0x00000000006c0947 */ /* 0x000fea0003800000 */
[----:B------:R-:W-:-:S13]  /*0cc0*/  ISETP.GE.AND P0, PT, R18, 0x1, PT ;  /* 0x000000011200780c */ /* 0x000fda0003f06270 */
[----:B------:R-:W-:Y:S05]  /*0cd0*/  @P0 BRA `(.L_x_92) ;  /* 0x0000000000740947 */ /* 0x000fea0003800000 */
[----:B------:R-:W-:Y:S02]  /*0ce0*/  ISETP.GE.AND P0, PT, R18, -0x18, PT ;  /* 0xffffffe81200780c */ /* 0x000fe40003f06270 */
[----:B------:R-:W-:-:S11]  /*0cf0*/  LOP3.LUT R0, R0, 0x80000000, RZ, 0xc0, !PT ;  /* 0x8000000000007812 */ /* 0x000fd600078ec0ff */
[----:B------:R-:W-:Y:S05]  /*0d00*/  @!P0 BRA `(.L_x_92) ;  /* 0x0000000000688947 */ /* 0x000fea0003800000 */
[-CC-:B------:R-:W-:Y:S01]  /*0d10*/  FFMA.RZ R3, R23, R25.reuse, R24.reuse ;  /* 0x0000001917037223 */ /* 0x180fe2000000c018 */
[C---:B------:R-:W-:Y:S02]  /*0d20*/  ISETP.NE.AND P3, PT, R18.reuse, RZ, PT ;  /* 0x000000ff1200720c */ /* 0x040fe40003f65270 */
[C---:B------:R-:W-:Y:S02]  /*0d30*/  ISETP.NE.AND P1, PT, R18.reuse, RZ, PT ;  /* 0x000000ff1200720c */ /* 0x040fe40003f25270 */
[----:B------:R-:W-:Y:S01]  /*0d40*/  LOP3.LUT R20, R3, 0x7fffff, RZ, 0xc0, !PT ;  /* 0x007fffff03147812 */ /* 0x000fe200078ec0ff */
[CCC-:B------:R-:W-:Y:S01]  /*0d50*/  FFMA.RP R3, R23.reuse, R25.reuse, R24.reuse ;  /* 0x0000001917037223 */ /* 0x1c0fe20000008018 */
[----:B------:R-:W-:Y:S01]  /*0d60*/  FFMA.RM R24, R23, R25, R24 ;  /* 0x0000001917187223 */ /* 0x000fe20000004018 */
[----:B------:R-:W-:Y:S01]  /*0d70*/  VIADD R23, R18, 0x20 ;  /* 0x0000002012177836 */ /* 0x000fe20000000000 */
[----:B------:R-:W-:Y:S02]  /*0d80*/  LOP3.LUT R20, R20, 0x800000, RZ, 0xfc, !PT ;  /* 0x0080000014147812 */ /* 0x000fe400078efcff */
[----:B------:R-:W-:-:S02]  /*0d90*/  IADD3 R18, PT, PT, -R18, RZ, RZ ;  /* 0x000000ff12127210 */ /* 0x000fc40007ffe1ff */
[----:B------:R-:W-:Y:S02]  /*0da0*/  SHF.L.U32 R23, R20, R23, RZ ;  /* 0x0000001714177219 */ /* 0x000fe400000006ff */
[----:B------:R-:W-:Y:S02]  /*0db0*/  FSETP.NEU.FTZ.AND P0, PT, R3, R24, PT ;  /* 0x000000180300720b */ /* 0x000fe40003f1d000 */
[----:B------:R-:W-:Y:S02]  /*0dc0*/  SEL R3, R18, RZ, P3 ;  /* 0x000000ff12037207 */ /* 0x000fe40001800000 */
[----:B------:R-:W-:Y:S02]  /*0dd0*/  ISETP.NE.AND P1, PT, R23, RZ, P1 ;  /* 0x000000ff1700720c */ /* 0x000fe40000f25270 */
[----:B------:R-:W-:Y:S02]  /*0de0*/  SHF.R.U32.HI R3, RZ, R3, R20 ;  /* 0x00000003ff037219 */ /* 0x000fe40000011614 */
[----:B------:R-:W-:-:S02]  /*0df0*/  PLOP3.LUT P0, PT, P0, P1, PT, 0xf8, 0x8f ;  /* 0x00000000008f781c */ /* 0x000fc40000703f70 */
[----:B------:R-:W-:Y:S02]  /*0e00*/  SHF.R.U32.HI R23, RZ, 0x1, R3 ;  /* 0x00000001ff177819 */ /* 0x000fe40000011603 */
[----:B------:R-:W-:-:S04]  /*0e10*/  SEL R18, RZ, 0x1, !P0 ;  /* 0x00000001ff127807 */ /* 0x000fc80004000000 */
[----:B------:R-:W-:-:S04]  /*0e20*/  LOP3.LUT R18, R18, 0x1, R23, 0xf8, !PT ;  /* 0x0000000112127812 */ /* 0x000fc800078ef817 */
[----:B------:R-:W-:-:S04]  /*0e30*/  LOP3.LUT R18, R18, R3, RZ, 0xc0, !PT ;  /* 0x0000000312127212 */ /* 0x000fc800078ec0ff */
[----:B------:R-:W-:-:S04]  /*0e40*/  IADD3 R23, PT, PT, R23, R18, RZ ;  /* 0x0000001217177210 */ /* 0x000fc80007ffe0ff */
[----:B------:R-:W-:Y:S01]  /*0e50*/  LOP3.LUT R0, R23, R0, RZ, 0xfc, !PT ;  /* 0x0000000017007212 */ /* 0x000fe200078efcff */
[----:B------:R-:W-:Y:S06]  /*0e60*/  BRA `(.L_x_92) ;  /* 0x0000000000107947 */ /* 0x000fec0003800000 */
.L_x_91:
[----:B------:R-:W-:-:S04]  /*0e70*/  LOP3.LUT R0, R0, 0x80000000, RZ, 0xc0, !PT ;  /* 0x8000000000007812 */ /* 0x000fc800078ec0ff */
[----:B------:R-:W-:Y:S01]  /*0e80*/  LOP3.LUT R0, R0, 0x7f800000, RZ, 0xfc, !PT ;  /* 0x7f80000000007812 */ /* 0x000fe200078efcff */
[----:B------:R-:W-:Y:S06]  /*0e90*/  BRA `(.L_x_92) ;  /* 0x0000000000047947 */ /* 0x000fec0003800000 */
.L_x_90:
[----:B------:R-:W-:-:S07]  /*0ea0*/  IMAD R0, R27, 0x800000, R0 ;  /* 0x008000001b007824 */ /* 0x000fce00078e0200 */
.L_x_92:
[----:B------:R-:W-:Y:S05]  /*0eb0*/  BSYNC.RECONVERGENT B2 ;  /* 0x0000000000027941 */ /* 0x000fea0003800200 */
.L_x_89:
[----:B------:R-:W-:Y:S05]  /*0ec0*/  BRA `(.L_x_93) ;  /* 0x0000000000207947 */ /* 0x000fea0003800000 */
.L_x_88:
[----:B------:R-:W-:-:S04]  /*0ed0*/  LOP3.LUT R0, R3, 0x80000000, R0, 0x48, !PT ;  /* 0x8000000003007812 */ /* 0x000fc800078e4800 */
[----:B------:R-:W-:Y:S01]  /*0ee0*/  LOP3.LUT R0, R0, 0x7f800000, RZ, 0xfc, !PT ;  /* 0x7f80000000007812 */ /* 0x000fe200078efcff */
[----:B------:R-:W-:Y:S06]  /*0ef0*/  BRA `(.L_x_93) ;  /* 0x0000000000147947 */ /* 0x000fec0003800000 */
.L_x_87:
[----:B------:R-:W-:Y:S01]  /*0f00*/  LOP3.LUT R0, R3, 0x80000000, R0, 0x48, !PT ;  /* 0x8000000003007812 */ /* 0x000fe200078e4800 */
[----:B------:R-:W-:Y:S06]  /*0f10*/  BRA `(.L_x_93) ;  /* 0x00000000000c7947 */ /* 0x000fec0003800000 */
.L_x_86:
[----:B------:R-:W0:Y:S01]  /*0f20*/  MUFU.RSQ R0, -QNAN ;  /* 0xffc0000000007908 */ /* 0x000e220000001400 */
[----:B------:R-:W-:Y:S05]  /*0f30*/  BRA `(.L_x_93) ;  /* 0x0000000000047947 */ /* 0x000fea0003800000 */
.L_x_85:
[----:B------:R-:W-:-:S07]  /*0f40*/  FADD.FTZ R0, R0, R3 ;  /* 0x0000000300007221 */ /* 0x000fce0000010000 */
.L_x_93:
[----:B------:R-:W-:Y:S05]  /*0f50*/  BSYNC.RECONVERGENT B1 ;  /* 0x0000000000017941 */ /* 0x000fea0003800200 */
.L_x_83:
[----:B------:R-:W-:Y:S01]  /*0f60*/  HFMA2 R23, -RZ, RZ, 0, 0 ;  /* 0x00000000ff177431 */ /* 0x000fe200000001ff */
[----:B0-----:R-:W-:-:S03]  /*0f70*/  MOV R3, R0 ;  /* 0x0000000000037202 */ /* 0x001fc60000000f00 */
[----:B------:R-:W-:Y:S05]  /*0f80*/  RET.REL.NODEC R22 `(_Z21gpuTemplateFaceGeom3DIfEvPT_S1_S1_i) ;  /* 0xfffffff0161c7950 */ /* 0x000fea0003c3ffff */
.L_x_94:
        /* <DEDUP_REMOVED lines=15> */
.L_x_193:


//--------------------- .text._Z21gpuTemplateFaceGeom3DIdEvPT_S1_S1_i --------------------------
	.section	.text._Z21gpuTemplateFaceGeom3DIdEvPT_S1_S1_i,"ax",@progbits
	.align	128
        .global         _Z21gpuTemplateFaceGeom3DIdEvPT_S1_S1_i
        .type           _Z21gpuTemplateFaceGeom3DIdEvPT_S1_S1_i,@function
        .size           _Z21gpuTemplateFaceGeom3DIdEvPT_S1_S1_i,(.L_x_195 - _Z21gpuTemplateFaceGeom3DIdEvPT_S1_S1_i)
        .other          _Z21gpuTemplateFaceGeom3DIdEvPT_S1_S1_i,@"STO_CUDA_ENTRY STV_DEFAULT"
_Z21gpuTemplateFaceGeom3DIdEvPT_S1_S1_i:
.text._Z21gpuTemplateFaceGeom3DIdEvPT_S1_S1_i:
        /* <DEDUP_REMOVED lines=11> */
[----:B------:R-:W3:Y:S01]  /*00b0*/  LDC.64 R4, c[0x0][0x390] ;  /* 0x0000e400ff047b82 */ /* 0x000ee20000000a00 */
[----:B-1----:R-:W-:-:S07]  /*00c0*/  IMAD R17, R17, UR4, RZ ;  /* 0x0000000411117c24 */ /* 0x002fce000f8e02ff */
.L_x_103:
[----:B01----:R-:W-:Y:S01]  /*00d0*/  IMAD.IADD R2, R0, 0x1, R15 ;  /* 0x0000000100027824 */ /* 0x003fe200078e020f */
[----:B------:R-:W0:Y:S03]  /*00e0*/  LDC.64 R24, c[0x0][0x388] ;  /* 0x0000e200ff187b82 */ /* 0x000e260000000a00 */
[----:B------:R-:W-:Y:S02]  /*00f0*/  IMAD R6, R15, 0x2, R2 ;  /* 0x000000020f067824 */ /* 0x000fe400078e0202 */
[----:B---3--:R-:W-:-:S04]  /*0100*/  IMAD.WIDE R2, R2, 0x8, R4 ;  /* 0x0000000802027825 */ /* 0x008fc800078e0204 */
[----:B------:R-:W-:Y:S02]  /*0110*/  IMAD.IADD R10, R6, 0x1, R15 ;  /* 0x00000001060a7824 */ /* 0x000fe400078e020f */
[----:B------:R-:W-:-:S04]  /*0120*/  IMAD.WIDE R6, R15, 0x8, R2 ;  /* 0x000000080f067825 */ /* 0x000fc800078e0202 */
[C---:B------:R-:W-:Y:S01]  /*0130*/  IMAD.WIDE R8, R10.reuse, 0x8, R4 ;  /* 0x000000080a087825 */ /* 0x040fe200078e0204 */
[----:B--2---:R-:W2:Y:S03]  /*0140*/  LDG.E.64 R18, desc[UR6][R6.64] ;  /* 0x0000000606127981 */ /* 0x004ea6000c1e1b00 */
[----:B------:R-:W-:Y:S01]  /*0150*/  IMAD.IADD R21, R10, 0x1, R15 ;  /* 0x000000010a157824 */ /* 0x000fe200078e020f */
[----:B------:R-:W2:Y:S03]  /*0160*/  LDG.E.64 R22, desc[UR6][R8.64] ;  /* 0x0000000608167981 */ /* 0x000ea6000c1e1b00 */
[----:B------:R-:W-:Y:S01]  /*0170*/  IMAD.WIDE R20, R21, 0x8, R4 ;  /* 0x0000000815147825 */ /* 0x000fe200078e0204 */
[----:B------:R-:W3:Y:S04]  /*0180*/  LDG.E.64 R10, desc[UR6][R2.64] ;  /* 0x00000006020a7981 */ /* 0x000ee8000c1e1b00 */
[----:B------:R-:W3:Y:S01]  /*0190*/  LDG.E.64 R12, desc[UR6][R20.64] ;  /* 0x00000006140c7981 */ /* 0x000ee2000c1e1b00 */
[----:B--2---:R-:W-:-:S08]  /*01a0*/  DMUL R18, R18, R22 ;  /* 0x0000001612127228 */ /* 0x004fd00000000000 */
[----:B---3--:R-:W-:Y:S01]  /*01b0*/  DFMA R22, R10, R12, -R18 ;  /* 0x0000000c0a16722b */ /* 0x008fe20000000812 */
[----:B0-----:R-:W-:-:S04]  /*01c0*/  IMAD.WIDE R12, R0, 0x8, R24 ;  /* 0x00000008000c7825 */ /* 0x001fc800078e0218 */
[----:B------:R-:W-:Y:S02]  /*01d0*/  IMAD.WIDE R18, R0, 0x8, R4 ;  /* 0x0000000800127825 */ /* 0x000fe400078e0204 */
[----:B------:R0:W-:Y:S04]  /*01e0*/  STG.E.64 desc[UR6][R12.64], R22 ;  /* 0x000000160c007986 */ /* 0x0001e8000c101b06 */
[----:B------:R-:W2:Y:S01]  /*01f0*/  LDG.E.64 R28, desc[UR6][R20.64] ;  /* 0x00000006141c7981 */ /* 0x000ea2000c1e1b00 */
[----:B------:R-:W-:-:S03]  /*0200*/  IMAD.WIDE R24, R15, 0x8, R6 ;  /* 0x000000080f187825 */ /* 0x000fc600078e0206 */
[----:B------:R-:W2:Y:S04]  /*0210*/  LDG.E.64 R26, desc[UR6][R18.64] ;  /* 0x00000006121a7981 */ /* 0x000ea8000c1e1b00 */
[----:B------:R-:W3:Y:S04]  /*0220*/  LDG.E.64 R6, desc[UR6][R6.64] ;  /* 0x0000000606067981 */ /* 0x000ee8000c1e1b00 */
[----:B------:R-:W3:Y:S01]  /*0230*/  LDG.E.64 R10, desc[UR6][R24.64] ;  /* 0x00000006180a7981 */ /* 0x000ee2000c1e1b00 */
[----:B--2---:R-:W-:-:S08]  /*0240*/  DMUL R26, R26, R28 ;  /* 0x0000001c1a1a7228 */ /* 0x004fd00000000000 */
[----:B---3--:R-:W-:Y:S01]  /*0250*/  DFMA R26, R6, R10, -R26 ;  /* 0x0000000a061a722b */ /* 0x008fe2000000081a */
[----:B------:R-:W-:-:S06]  /*0260*/  IMAD.WIDE R10, R15, 0x8, R12 ;  /* 0x000000080f0a7825 */ /* 0x000fcc00078e020c */
[----:B------:R-:W-:Y:S04]  /*0270*/  STG.E.64 desc[UR6][R10.64], R26 ;  /* 0x0000001a0a007986 */ /* 0x000fe8000c101b06 */
[----:B------:R-:W2:Y:S04]  /*0280*/  LDG.E.64 R2, desc[UR6][R2.64] ;  /* 0x0000000602027981 */ /* 0x000ea8000c1e1b00 */
[----:B0-----:R-:W2:Y:S04]  /*0290*/  LDG.E.64 R22, desc[UR6][R24.64] ;  /* 0x0000000618167981 */ /* 0x001ea8000c1e1b00 */
[----:B------:R-:W3:Y:S04]  /*02a0*/  LDG.E.64 R20, desc[UR6][R18.64] ;  /* 0x0000000612147981 */ /* 0x000ee8000c1e1b00 */
[----:B------:R-:W3:Y:S01]  /*02b0*/  LDG.E.64 R8, desc[UR6][R8.64] ;  /* 0x0000000608087981 */ /* 0x000ee2000c1e1b00 */
[----:B------:R-:W-:Y:S01]  /*02c0*/  IMAD.WIDE R6, R15, 0x8, R10 ;  /* 0x000000080f067825 */ /* 0x000fe200078e020a */
[----:B--2---:R-:W-:-:S08]  /*02d0*/  DMUL R22, R2, R22 ;  /* 0x0000001602167228 */ /* 0x004fd00000000000 */
[----:B---3--:R-:W-:-:S07]  /*02e0*/  DFMA R28, R20, R8, -R22 ;  /* 0x00000008141c722b */ /* 0x008fce0000000816 */
[----:B------:R0:W-:Y:S04]  /*02f0*/  STG.E.64 desc[UR6][R6.64], R28 ;  /* 0x0000001c06007986 */ /* 0x0001e8000c101b06 */
[----:B------:R-:W2:Y:S04]  /*0300*/  LDG.E.64 R22, desc[UR6][R10.64] ;  /* 0x000000060a167981 */ /* 0x000ea8000c1e1b00 */
[----:B------:R-:W3:Y:S01]  /*0310*/  LDG.E.64 R20, desc[UR6][R12.64] ;  /* 0x000000060c147981 */ /* 0x000ee2000c1e1b00 */
[----:B------:R-:W-:Y:S02]  /*0320*/  IMAD.MOV.U32 R8, RZ, RZ, 0x0 ;  /* 0x00000000ff087424 */ /* 0x000fe400078e00ff */
[----:B------:R-:W-:Y:S01]  /*0330*/  IMAD.MOV.U32 R9, RZ, RZ, 0x3fd80000 ;  /* 0x3fd80000ff097424 */ /* 0x000fe200078e00ff */
[----:B------:R-:W-:Y:S01]  /*0340*/  BSSY.RECONVERGENT B0, `(.L_x_95) ;  /* 0x0000017000007945 */ /* 0x000fe20003800200 */
[----:B--2---:R-:W-:-:S08]  /*0350*/  DMUL R22, R22, R22 ;  /* 0x0000001616167228 */ /* 0x004fd00000000000 */
[----:B---3--:R-:W-:-:S08]  /*0360*/  DFMA R20, R20, R20, R22 ;  /* 0x000000141414722b */ /* 0x008fd00000000016 */
[----:B------:R-:W-:-:S06]  /*0370*/  DFMA R20, R28, R28, R20 ;  /* 0x0000001c1c14722b */ /* 0x000fcc0000000014 */
[----:B------:R-:W1:Y:S04]  /*0380*/  MUFU.RSQ64H R23, R21 ;  /* 0x0000001500177308 */ /* 0x000e680000001c00 */
[----:B------:R-:W-:-:S06]  /*0390*/  VIADD R22, R21, 0xfcb00000 ;  /* 0xfcb0000015167836 */ /* 0x000fcc0000000000 */
[----:B-1----:R-:W-:-:S08]  /*03a0*/  DMUL R2, R22, R22 ;  /* 0x0000001616027228 */ /* 0x002fd00000000000 */
[----:B------:R-:W-:-:S08]  /*03b0*/  DFMA R2, R20, -R2, 1 ;  /* 0x3ff000001402742b */ /* 0x000fd00000000802 */
[----:B------:R-:W-:Y:S02]  /*03c0*/  DFMA R8, R2, R8, 0.5 ;  /* 0x3fe000000208742b */ /* 0x000fe40000000008 */
[----:B------:R-:W-:-:S08]  /*03d0*/  DMUL R2, R22, R2 ;  /* 0x0000000216027228 */ /* 0x000fd00000000000 */
[----:B0-----:R-:W-:Y:S01]  /*03e0*/  DFMA R28, R8, R2, R22 ;  /* 0x00000002081c722b */ /* 0x001fe20000000016 */
[----:B------:R-:W-:-:S07]  /*03f0*/  ISETP.GE.U32.AND P0, PT, R22, 0x7ca00000, PT ;  /* 0x7ca000001600780c */ /* 0x000fce0003f06070 */
[----:B------:R-:W-:Y:S02]  /*0400*/  DMUL R24, R20, R28 ;  /* 0x0000001c14187228 */ /* 0x000fe40000000000 */
[----:B------:R-:W-:Y:S02]  /*0410*/  VIADD R27, R29, 0xfff00000 ;  /* 0xfff000001d1b7836 */ /* 0x000fe40000000000 */
[----:B------:R-:W-:-:S04]  /*0420*/  IMAD.MOV.U32 R26, RZ, RZ, R28 ;  /* 0x000000ffff1a7224 */ /* 0x000fc800078e001c */
[----:B------:R-:W-:Y:S01]  /*0430*/  DFMA R30, R24, -R24, R20 ;  /* 0x80000018181e722b */ /* 0x000fe20000000014 */
[----:B------:R-:W-:Y:S01]  /*0440*/  MOV R2, R0 ;  /* 0x0000000000027202 */ /* 0x000fe20000000f00 */
[----:B------:R-:W-:-:S06]  /*0450*/  IMAD.IADD R0, R17, 0x1, R0 ;  /* 0x0000000111007824 */ /* 0x000fcc00078e0200 */
[----:B------:R-:W-:Y:S01]  /*0460*/  DFMA R18, R30, R26, R24 ;  /* 0x0000001a1e12722b */ /* 0x000fe20000000018 */
[----:B------:R-:W-:Y:S01]  /*0470*/  ISETP.GE.AND P1, PT, R0, R15, PT ;  /* 0x0000000f0000720c */ /* 0x000fe20003f26270 */
[----:B------:R-:W-:-:S12]  /*0480*/  @!P0 BRA `(.L_x_96) ;  /* 0x0000000000088947 */ /* 0x000fd80003800000 */
[----:B------:R-:W-:-:S07]  /*0490*/  MOV R8, 0x4b0 ;  /* 0x000004b000087802 */ /* 0x000fce0000000f00 */
[----:B------:R-:W-:Y:S05]  /*04a0*/  CALL.REL.NOINC `($__internal_3_$__cuda_sm20_dsqrt_rn_f64_mediumpath_v1) ;  /* 0x00000008009c7944 */ /* 0x000fea0003c00000 */
.L_x_96:
[----:B------:R-:W-:Y:S05]  /*04b0*/  BSYNC.RECONVERGENT B0 ;  /* 0x0000000000007941 */ /* 0x000fea0003800200 */
.L_x_95:
[----:B------:R-:W0:Y:S02]  /*04c0*/  LDC.64 R8, c[0x0][0x380] ;  /* 0x0000e000ff087b82 */ /* 0x000e240000000a00 */
[----:B0-----:R-:W-:-:S05]  /*04d0*/  IMAD.WIDE R8, R2, 0x8, R8 ;  /* 0x0000000802087825 */ /* 0x001fca00078e0208 */
[----:B------:R0:W-:Y:S04]  /*04e0*/  STG.E.64 desc[UR6][R8.64], R18 ;  /* 0x0000001208007986 */ /* 0x0001e8000c101b06 */
[----:B------:R-:W2:Y:S01]  /*04f0*/  LDG.E.64 R20, desc[UR6][R12.64] ;  /* 0x000000060c147981 */ /* 0x000ea2000c1e1b00 */
[----:B------:R-:W1:Y:S01]  /*0500*/  MUFU.RCP64H R3, R19 ;  /* 0x0000001300037308 */ /* 0x000e620000001800 */
[----:B------:R-:W-:Y:S01]  /*0510*/  IMAD.MOV.U32 R2, RZ, RZ, 0x1 ;  /* 0x00000001ff027424 */ /* 0x000fe200078e00ff */
[----:B------:R-:W-:Y:S05]  /*0520*/  BSSY.RECONVERGENT B0, `(.L_x_97) ;  /* 0x0000011000007945 */ /* 0x000fea0003800200 */
[----:B-1----:R-:W-:-:S08]  /*0530*/  DFMA R22, R2, -R18, 1 ;  /* 0x3ff000000216742b */ /* 0x002fd00000000812 */
[----:B------:R-:W-:-:S08]  /*0540*/  DFMA R22, R22, R22, R22 ;  /* 0x000000161616722b */ /* 0x000fd00000000016 */
[----:B------:R-:W-:-:S08]  /*0550*/  DFMA R22, R2, R22, R2 ;  /* 0x000000160216722b */ /* 0x000fd00000000002 */
[----:B------:R-:W-:-:S08]  /*0560*/  DFMA R2, R22, -R18, 1 ;  /* 0x3ff000001602742b */ /* 0x000fd00000000812 */
[----:B------:R-:W-:-:S08]  /*0570*/  DFMA R2, R22, R2, R22 ;  /* 0x000000021602722b */ /* 0x000fd00000000016 */
[----:B--2---:R-:W-:Y:S01]  /*0580*/  DMUL R22, R20, R2 ;  /* 0x0000000214167228 */ /* 0x004fe20000000000 */
[----:B------:R-:W-:-:S07]  /*0590*/  FSETP.GEU.AND P2, PT, |R21|, 6.5827683646048100446e-37, PT ;  /* 0x036000001500780b */ /* 0x000fce0003f4e200 */
[----:B------:R-:W-:-:S08]  /*05a0*/  DFMA R24, R22, -R18, R20 ;  /* 0x800000121618722b */ /* 0x000fd00000000014 */
[----:B------:R-:W-:-:S10]  /*05b0*/  DFMA R2, R2, R24, R22 ;  /* 0x000000180202722b */ /* 0x000fd40000000016 */
[----:B------:R-:W-:-:S05]  /*05c0*/  FFMA R14, RZ, R19, R3 ;  /* 0x00000013ff0e7223 */ /* 0x000fca0000000003 */
[----:B------:R-:W-:-:S13]  /*05d0*/  FSETP.GT.AND P0, PT, |R14|, 1.469367938527859385e-39, PT ;  /* 0x001000000e00780b */ /* 0x000fda0003f04200 */
[----:B0-----:R-:W-:Y:S05]  /*05e0*/  @P0 BRA P2, `(.L_x_98) ;  /* 0x0000000000100947 */ /* 0x001fea0001000000 */
[----:B------:R-:W-:-:S07]  /*05f0*/  MOV R14, 0x610 ;  /* 0x00000610000e7802 */ /* 0x000fce0000000f00 */
[----:B------:R-:W-:Y:S05]  /*0600*/  CALL.REL.NOINC `($__internal_2_$__cuda_sm20_div_rn_f64_full) ;  /* 0x0000000000d87944 */ /* 0x000fea0003c00000 */
[----:B------:R-:W-:Y:S02]  /*0610*/  IMAD.MOV.U32 R2, RZ, RZ, R26 ;  /* 0x000000ffff027224 */ /* 0x000fe400078e001a */
[----:B------:R-:W-:-:S07]  /*0620*/  IMAD.MOV.U32 R3, RZ, RZ, R27 ;  /* 0x000000ffff037224 */ /* 0x000fce00078e001b */
.L_x_98:
[----:B------:R-:W-:Y:S05]  /*0630*/  BSYNC.RECONVERGENT B0 ;  /* 0x0000000000007941 */ /* 0x000fea0003800200 */
.L_x_97:
[----:B------:R0:W-:Y:S04]  /*0640*/  STG.E.64 desc[UR6][R12.64], R2 ;  /* 0x000000020c007986 */ /* 0x0001e8000c101b06 */
[----:B------:R-:W2:Y:S04]  /*0650*/  LDG.E.64 R18, desc[UR6][R8.64] ;  /* 0x0000000608127981 */ /* 0x000ea8000c1e1b00 */
[----:B------:R-:W3:Y:S01]  /*0660*/  LDG.E.64 R20, desc[UR6][R10.64] ;  /* 0x000000060a147981 */ /* 0x000ee2000c1e1b00 */
[----:B------:R-:W-:Y:S01]  /*0670*/  MOV R22, 0x1 ;  /* 0x0000000100167802 */ /* 0x000fe20000000f00 */
[----:B------:R-:W-:Y:S01]  /*0680*/  BSSY.RECONVERGENT B0, `(.L_x_99) ;  /* 0x0000012000007945 */ /* 0x000fe20003800200 */
[----:B--2---:R-:W1:Y:S01]  /*0690*/  MUFU.RCP64H R23, R19 ;  /* 0x0000001300177308 */ /* 0x004e620000001800 */
[----:B---3--:R-:W-:-:S03]  /*06a0*/  FSETP.GEU.AND P2, PT, |R21|, 6.5827683646048100446e-37, PT ;  /* 0x036000001500780b */ /* 0x008fc60003f4e200 */
[----:B-1----:R-:W-:-:S08]  /*06b0*/  DFMA R24, -R18, R22, 1 ;  /* 0x3ff000001218742b */ /* 0x002fd00000000116 */
[----:B------:R-:W-:-:S08]  /*06c0*/  DFMA R24, R24, R24, R24 ;  /* 0x000000181818722b */ /* 0x000fd00000000018 */
[----:B------:R-:W-:-:S08]  /*06d0*/  DFMA R24, R22, R24, R22 ;  /* 0x000000181618722b */ /* 0x000fd00000000016 */
[----:B------:R-:W-:-:S08]  /*06e0*/  DFMA R22, -R18, R24, 1 ;  /* 0x3ff000001216742b */ /* 0x000fd00000000118 */
[----:B------:R-:W-:-:S08]  /*06f0*/  DFMA R22, R24, R22, R24 ;  /* 0x000000161816722b */ /* 0x000fd00000000018 */
[----:B------:R-:W-:-:S08]  /*0700*/  DMUL R24, R20, R22 ;  /* 0x0000001614187228 */ /* 0x000fd00000000000 */
[----:B0-----:R-:W-:-:S08]  /*0710*/  DFMA R2, -R18, R24, R20 ;  /* 0x000000181202722b */ /* 0x001fd00000000114 */
[----:B------:R-:W-:-:S10]  /*0720*/  DFMA R2, R22, R2, R24 ;  /* 0x000000021602722b */ /* 0x000fd40000000018 */
[----:B------:R-:W-:-:S05]  /*0730*/  FFMA R12, RZ, R19, R3 ;  /* 0x00000013ff0c7223 */ /* 0x000fca0000000003 */
[----:B------:R-:W-:-:S13]  /*0740*/  FSETP.GT.AND P0, PT, |R12|, 1.469367938527859385e-39, PT ;  /* 0x001000000c00780b */ /* 0x000fda0003f04200 */
[----:B------:R-:W-:Y:S05]  /*0750*/  @P0 BRA P2, `(.L_x_100) ;  /* 0x0000000000100947 */ /* 0x000fea0001000000 */
[----:B------:R-:W-:-:S07]  /*0760*/  MOV R14, 0x780 ;  /* 0x00000780000e7802 */ /* 0x000fce0000000f00 */
[----:B------:R-:W-:Y:S05]  /*0770*/  CALL.REL.NOINC `($__internal_2_$__cuda_sm20_div_rn_f64_full) ;  /* 0x00000000007c7944 */ /* 0x000fea0003c00000 */
[----:B------:R-:W-:Y:S02]  /*0780*/  IMAD.MOV.U32 R2, RZ, RZ, R26 ;  /* 0x000000ffff027224 */ /* 0x000fe400078e001a */
[----:B------:R-:W-:-:S07]  /*0790*/  IMAD.MOV.U32 R3, RZ, RZ, R27 ;  /* 0x000000ffff037224 */ /* 0x000fce00078e001b */
.L_x_100:
[----:B------:R-:W-:Y:S05]  /*07a0*/  BSYNC.RECONVERGENT B0 ;  /* 0x0000000000007941 */ /* 0x000fea0003800200 */
.L_x_99:
[----:B------:R0:W-:Y:S04]  /*07b0*/  STG.E.64 desc[UR6][R10.64], R2 ;  /* 0x000000020a007986 */ /* 0x0001e8000c101b06 */
[----:B------:R-:W2:Y:S04]  /*07c0*/  LDG.E.64 R8, desc[UR6][R8.64] ;  /* 0x0000000608087981 */ /* 0x000ea8000c1e1b00 */
[----:B------:R-:W3:Y:S01]  /*07d0*/  LDG.E.64 R20, desc[UR6][R6.64] ;  /* 0x0000000606147981 */ /* 0x000ee2000c1e1b00 */
[----:B------:R-:W-:Y:S01]  /*07e0*/  IMAD.MOV.U32 R12, RZ, RZ, 0x1 ;  /* 0x00000001ff0c7424 */ /* 0x000fe200078e00ff */
        /* <DEDUP_REMOVED lines=14> */
[----:B------:R-:W-:Y:S01]  /*08d0*/  IMAD.MOV.U32 R18, RZ, RZ, R8 ;  /* 0x000000ffff127224 */ /* 0x000fe200078e0008 */
[----:B------:R-:W-:Y:S01]  /*08e0*/  MOV R14, 0x910 ;  /* 0x00000910000e7802 */ /* 0x000fe20000000f00 */
[----:B------:R-:W-:-:S07]  /*08f0*/  IMAD.MOV.U32 R19, RZ, RZ, R9 ;  /* 0x000000ffff137224 */ /* 0x000fce00078e0009 */
[----:B------:R-:W-:Y:S05]  /*0900*/  CALL.REL.NOINC `($__internal_2_$__cuda_sm20_div_rn_f64_full) ;  /* 0x0000000000187944 */ /* 0x000fea0003c00000 */
[----:B------:R-:W-:Y:S01]  /*0910*/  IMAD.MOV.U32 R2, RZ, RZ, R26 ;  /* 0x000000ffff027224 */ /* 0x000fe200078e001a */
[----:B------:R-:W-:-:S07]  /*0920*/  MOV R3, R27 ;  /* 0x0000001b00037202 */ /* 0x000fce0000000f00 */
.L_x_102:
[----:B------:R-:W-:Y:S05]  /*0930*/  BSYNC.RECONVERGENT B0 ;  /* 0x0000000000007941 */ /* 0x000fea0003800200 */
.L_x_101:
[----:B------:R1:W-:Y:S01]  /*0940*/  STG.E.64 desc[UR6][R6.64], R2 ;  /* 0x0000000206007986 */ /* 0x0003e2000c101b06 */
[----:B------:R-:W-:Y:S05]  /*0950*/  @!P1 BRA `(.L_x_103) ;  /* 0xfffffff400dc9947 */ /* 0x000fea000383ffff */
[----:B------:R-:W-:Y:S05]  /*0960*/  EXIT ;  /* 0x000000000000794d */ /* 0x000fea0003800000 */
        .weak           $__internal_2_$__cuda_sm20_div_rn_f64_full
        .type           $__internal_2_$__cuda_sm20_div_rn_f64_full,@function
        .size           $__internal_2_$__cuda_sm20_div_rn_f64_full,($__internal_3_$__cuda_sm20_dsqrt_rn_f64_mediumpath_v1 - $__internal_2_$__cuda_sm20_div_rn_f64_full)
$__internal_2_$__cuda_sm20_div_rn_f64_full:
[C---:B------:R-:W-:Y:S01]  /*0970*/  FSETP.GEU.AND P0, PT, |R19|.reuse, 1.469367938527859385e-39, PT ;  /* 0x001000001300780b */ /* 0x040fe20003f0e200 */
[----:B------:R-:W-:Y:S01]  /*0980*/  IMAD.MOV.U32 R24, RZ, RZ, 0x1 ;  /* 0x00000001ff187424 */ /* 0x000fe200078e00ff */
[----:B------:R-:W-:Y:S01]  /*0990*/  LOP3.LUT R2, R19, 0x800fffff, RZ, 0xc0, !PT ;  /* 0x800fffff13027812 */ /* 0x000fe200078ec0ff */
[----:B------:R-:W-:Y:S01]  /*09a0*/  IMAD.MOV.U32 R30, RZ, RZ, 0x1ca00000 ;  /* 0x1ca00000ff1e7424 */ /* 0x000fe200078e00ff */
[C---:B------:R-:W-:Y:S01]  /*09b0*/  FSETP.GEU.AND P3, PT, |R21|.reuse, 1.469367938527859385e-39, PT ;  /* 0x001000001500780b */ /* 0x040fe20003f6e200 */
[----:B------:R-:W-:Y:S01]  /*09c0*/  BSSY.RECONVERGENT B1, `(.L_x_104) ;  /* 0x0000052000017945 */ /* 0x000fe20003800200 */
[----:B------:R-:W-:Y:S01]  /*09d0*/  LOP3.LUT R3, R2, 0x3ff00000, RZ, 0xfc, !PT ;  /* 0x3ff0000002037812 */ /* 0x000fe200078efcff */
[----:B------:R-:W-:Y:S01]  /*09e0*/  IMAD.MOV.U32 R2, RZ, RZ, R18 ;  /* 0x000000ffff027224 */ /* 0x000fe200078e0012 */
[----:B------:R-:W-:Y:S02]  /*09f0*/  LOP3.LUT R16, R21, 0x7ff00000, RZ, 0xc0, !PT ;  /* 0x7ff0000015107812 */ /* 0x000fe400078ec0ff */
[----:B------:R-:W-:-:S03]  /*0a00*/  LOP3.LUT R31, R19, 0x7ff00000, RZ, 0xc0, !PT ;  /* 0x7ff00000131f7812 */ /* 0x000fc600078ec0ff */
[----:B------:R-:W-:Y:S01]  /*0a10*/  @!P0 DMUL R2, R18, 8.98846567431157953865e+307 ;  /* 0x7fe0000012028828 */ /* 0x000fe20000000000 */
[C---:B------:R-:W-:Y:S01]  /*0a20*/  ISETP.GE.U32.AND P2, PT, R16.reuse, R31, PT ;  /* 0x0000001f1000720c */ /* 0x040fe20003f46070 */
[----:B------:R-:W-:Y:S02]  /*0a30*/  IMAD.MOV.U32 R32, RZ, RZ, R16 ;  /* 0x000000ffff207224 */ /* 0x000fe400078e0010 */
[----:B------:R-:W-:Y:S02]  /*0a40*/  @!P3 LOP3.LUT R27, R19, 0x7ff00000, RZ, 0xc0, !PT ;  /* 0x7ff00000131bb812 */ /* 0x000fe400078ec0ff */
[----:B------:R-:W0:Y:S02]  /*0a50*/  MUFU.RCP64H R25, R3 ;  /* 0x0000000300197308 */ /* 0x000e240000001800 */
[----:B------:R-:W-:Y:S02]  /*0a60*/  @!P3 ISETP.GE.U32.AND P4, PT, R16, R27, PT ;  /* 0x0000001b1000b20c */ /* 0x000fe40003f86070 */
[----:B------:R-:W-:-:S02]  /*0a70*/  @!P0 LOP3.LUT R31, R3, 0x7ff00000, RZ, 0xc0, !PT ;  /* 0x7ff00000031f8812 */ /* 0x000fc400078ec0ff */
[----:B------:R-:W-:-:S04]  /*0a80*/  @!P3 SEL R27, R30, 0x63400000, !P4 ;  /* 0x634000001e1bb807 */ /* 0x000fc80006000000 */
[----:B------:R-:W-:-:S04]  /*0a90*/  @!P3 LOP3.LUT R28, R27, 0x80000000, R21, 0xf8, !PT ;  /* 0x800000001b1cb812 */ /* 0x000fc800078ef815 */
[----:B------:R-:W-:Y:S01]  /*0aa0*/  @!P3 LOP3.LUT R29, R28, 0x100000, RZ, 0xfc, !PT ;  /* 0x001000001c1db812 */ /* 0x000fe200078efcff */
[----:B------:R-:W-:Y:S01]  /*0ab0*/  @!P3 IMAD.MOV.U32 R28, RZ, RZ, RZ ;  /* 0x000000ffff1cb224 */ /* 0x000fe200078e00ff */
[----:B0-----:R-:W-:-:S08]  /*0ac0*/  DFMA R22, R24, -R2, 1 ;  /* 0x3ff000001816742b */ /* 0x001fd00000000802 */
[----:B------:R-:W-:-:S08]  /*0ad0*/  DFMA R22, R22, R22, R22 ;  /* 0x000000161616722b */ /* 0x000fd00000000016 */
[----:B------:R-:W-:Y:S01]  /*0ae0*/  DFMA R24, R24, R22, R24 ;  /* 0x000000161818722b */ /* 0x000fe20000000018 */
[----:B------:R-:W-:Y:S01]  /*0af0*/  SEL R23, R30, 0x63400000, !P2 ;  /* 0x634000001e177807 */ /* 0x000fe20005000000 */
[----:B------:R-:W-:-:S03]  /*0b00*/  IMAD.MOV.U32 R22, RZ, RZ, R20 ;  /* 0x000000ffff167224 */ /* 0x000fc600078e0014 */
[----:B------:R-:W-:-:S03]  /*0b10*/  LOP3.LUT R23, R23, 0x800fffff, R21, 0xf8, !PT ;  /* 0x800fffff17177812 */ /* 0x000fc600078ef815 */
[----:B------:R-:W-:-:S03]  /*0b20*/  DFMA R26, R24, -R2, 1 ;  /* 0x3ff00000181a742b */ /* 0x000fc60000000802 */
[----:B------:R-:W-:-:S05]  /*0b30*/  @!P3 DFMA R22, R22, 2, -R28 ;  /* 0x400000001616b82b */ /* 0x000fca000000081c */
[----:B------:R-:W-:-:S05]  /*0b40*/  DFMA R26, R24, R26, R24 ;  /* 0x0000001a181a722b */ /* 0x000fca0000000018 */
[----:B------:R-:W-:-:S03]  /*0b50*/  @!P3 LOP3.LUT R32, R23, 0x7ff00000, RZ, 0xc0, !PT ;  /* 0x7ff000001720b812 */ /* 0x000fc600078ec0ff */
[----:B------:R-:W-:Y:S01]  /*0b60*/  DMUL R24, R26, R22 ;  /* 0x000000161a187228 */ /* 0x000fe20000000000 */
[----:B------:R-:W-:-:S04]  /*0b70*/  IADD3 R33, PT, PT, R32, -0x1, RZ ;  /* 0xffffffff20217810 */ /* 0x000fc80007ffe0ff */
[----:B------:R-:W-:Y:S01]  /*0b80*/  ISETP.GT.U32.AND P0, PT, R33, 0x7feffffe, PT ;  /* 0x7feffffe2100780c */ /* 0x000fe20003f04070 */
[----:B------:R-:W-:Y:S02]  /*0b90*/  VIADD R33, R31, 0xffffffff ;  /* 0xffffffff1f217836 */ /* 0x000fe40000000000 */
[----:B------:R-:W-:-:S03]  /*0ba0*/  DFMA R28, R24, -R2, R22 ;  /* 0x80000002181c722b */ /* 0x000fc60000000016 */
[----:B------:R-:W-:-:S05]  /*0bb0*/  ISETP.GT.U32.OR P0, PT, R33, 0x7feffffe, P0 ;  /* 0x7feffffe2100780c */ /* 0x000fca0000704470 */
[----:B------:R-:W-:-:S08]  /*0bc0*/  DFMA R24, R26, R28, R24 ;  /* 0x0000001c1a18722b */ /* 0x000fd00000000018 */
[----:B------:R-:W-:Y:S05]  /*0bd0*/  @P0 BRA `(.L_x_105) ;  /* 0x00000000006c0947 */ /* 0x000fea0003800000 */
[----:B------:R-:W-:-:S04]  /*0be0*/  LOP3.LUT R21, R19, 0x7ff00000, RZ, 0xc0, !PT ;  /* 0x7ff0000013157812 */ /* 0x000fc800078ec0ff */
[CC--:B------:R-:W-:Y:S02]  /*0bf0*/  VIADDMNMX R20, R16.reuse, -R21.reuse, 0xb9600000, !PT ;  /* 0xb960000010147446 */ /* 0x0c0fe40007800915 */
[----:B------:R-:W-:Y:S02]  /*0c00*/  ISETP.GE.U32.AND P0, PT, R16, R21, PT ;  /* 0x000000151000720c */ /* 0x000fe40003f06070 */
[----:B------:R-:W-:Y:S01]  /*0c10*/  VIMNMX R16, PT, PT, R20, 0x46a00000, PT ;  /* 0x46a0000014107848 */ /* 0x000fe20003fe0100 */
[----:B------:R-:W-:Y:S01]  /*0c20*/  IMAD.MOV.U32 R20, RZ, RZ, RZ ;  /* 0x000000ffff147224 */ /* 0x000fe200078e00ff */
[----:B------:R-:W-:-:S05]  /*0c30*/  SEL R21, R30, 0x63400000, !P0 ;  /* 0x634000001e157807 */ /* 0x000fca0004000000 */
[----:B------:R-:W-:-:S04]  /*0c40*/  IMAD.IADD R16, R16, 0x1, -R21 ;  /* 0x0000000110107824 */ /* 0x000fc800078e0a15 */
[----:B------:R-:W-:-:S06]  /*0c50*/  VIADD R21, R16, 0x7fe00000 ;  /* 0x7fe0000010157836 */ /* 0x000fcc0000000000 */
[----:B------:R-:W-:-:S10]  /*0c60*/  DMUL R26, R24, R20 ;  /* 0x00000014181a7228 */ /* 0x000fd40000000000 */
[----:B------:R-:W-:-:S13]  /*0c70*/  FSETP.GTU.AND P0, PT, |R27|, 1.469367938527859385e-39, PT ;  /* 0x001000001b00780b */ /* 0x000fda0003f0c200 */
[----:B------:R-:W-:Y:S05]  /*0c80*/  @P0 BRA `(.L_x_106) ;  /* 0x0000000000940947 */ /* 0x000fea0003800000 */
[----:B------:R-:W-:Y:S01]  /*0c90*/  DFMA R2, R24, -R2, R22 ;  /* 0x800000021802722b */ /* 0x000fe20000000016 */
[----:B------:R-:W-:-:S09]  /*0ca0*/  IMAD.MOV.U32 R20, RZ, RZ, RZ ;  /* 0x000000ffff147224 */ /* 0x000fd200078e00ff */
[C---:B------:R-:W-:Y:S02]  /*0cb0*/  FSETP.NEU.AND P0, PT, R3.reuse, RZ, PT ;  /* 0x000000ff0300720b */ /* 0x040fe40003f0d000 */
[----:B------:R-:W-:-:S04]  /*0cc0*/  LOP3.LUT R19, R3, 0x80000000, R19, 0x48, !PT ;  /* 0x8000000003137812 */ /* 0x000fc800078e4813 */
[----:B------:R-:W-:-:S07]  /*0cd0*/  LOP3.LUT R21, R19, R21, RZ, 0xfc, !PT ;  /* 0x0000001513157212 */ /* 0x000fce00078efcff */
[----:B------:R-:W-:Y:S05]  /*0ce0*/  @!P0 BRA `(.L_x_106) ;  /* 0x00000000007c8947 */ /* 0x000fea0003800000 */
[----:B------:R-:W-:Y:S01]  /*0cf0*/  IADD3 R3, PT, PT, -R16, RZ, RZ ;  /* 0x000000ff10037210 */ /* 0x000fe20007ffe1ff */
[----:B------:R-:W-:Y:S01]  /*0d00*/  IMAD.MOV.U32 R2, RZ, RZ, RZ ;  /* 0x000000ffff027224 */ /* 0x000fe200078e00ff */
[----:B------:R-:W-:-:S05]  /*0d10*/  DMUL.RP R20, R24, R20 ;  /* 0x0000001418147228 */ /* 0x000fca0000008000 */
[----:B------:R-:W-:-:S05]  /*0d20*/  DFMA R2, R26, -R2, R24 ;  /* 0x800000021a02722b */ /* 0x000fca0000000018 */
[----:B------:R-:W-:Y:S02]  /*0d30*/  LOP3.LUT R19, R21, R19, RZ, 0x3c, !PT ;  /* 0x0000001315137212 */ /* 0x000fe400078e3cff */
[----:B------:R-:W-:-:S04]  /*0d40*/  IADD3 R2, PT, PT, -R16, -0x43300000, RZ ;  /* 0xbcd0000010027810 */ /* 0x000fc80007ffe1ff */
[----:B------:R-:W-:-:S04]  /*0d50*/  FSETP.NEU.AND P0, PT, |R3|, R2, PT ;  /* 0x000000020300720b */ /* 0x000fc80003f0d200 */
[----:B------:R-:W-:Y:S02]  /*0d60*/  FSEL R26, R20, R26, !P0 ;  /* 0x0000001a141a7208 */ /* 0x000fe40004000000 */
[----:B------:R-:W-:Y:S01]  /*0d70*/  FSEL R27, R19, R27, !P0 ;  /* 0x0000001b131b7208 */ /* 0x000fe20004000000 */
[----:B------:R-:W-:Y:S06]  /*0d80*/  BRA `(.L_x_106) ;  /* 0x0000000000547947 */ /* 0x000fec0003800000 */
.L_x_105:
[----:B------:R-:W-:-:S14]  /*0d90*/  DSETP.NAN.AND P0, PT, R20, R20, PT ;  /* 0x000000141400722a */ /* 0x000fdc0003f08000 */
[----:B------:R-:W-:Y:S05]  /*0da0*/  @P0 BRA `(.L_x_107) ;  /* 0x0000000000440947 */ /* 0x000fea0003800000 */
[----:B------:R-:W-:-:S14]  /*0db0*/  DSETP.NAN.AND P0, PT, R18, R18, PT ;  /* 0x000000121200722a */ /* 0x000fdc0003f08000 */
[----:B------:R-:W-:Y:S05]  /*0dc0*/  @P0 BRA `(.L_x_108) ;  /* 0x0000000000300947 */ /* 0x000fea0003800000 */
[----:B------:R-:W-:Y:S01]  /*0dd0*/  ISETP.NE.AND P0, PT, R32, R31, PT ;  /* 0x0000001f2000720c */ /* 0x000fe20003f05270 */
[----:B------:R-:W-:Y:S02]  /*0de0*/  IMAD.MOV.U32 R26, RZ, RZ, 0x0 ;  /* 0x00000000ff1a7424 */ /* 0x000fe400078e00ff */
[----:B------:R-:W-:-:S10]  /*0df0*/  IMAD.MOV.U32 R27, RZ, RZ, -0x80000 ;  /* 0xfff80000ff1b7424 */ /* 0x000fd400078e00ff */
[----:B------:R-:W-:Y:S05]  /*0e00*/  @!P0 BRA `(.L_x_106) ;  /* 0x0000000000348947 */ /* 0x000fea0003800000 */
[----:B------:R-:W-:Y:S02]  /*0e10*/  ISETP.NE.AND P0, PT, R32, 0x7ff00000, PT ;  /* 0x7ff000002000780c */ /* 0x000fe40003f05270 */
[----:B------:R-:W-:Y:S02]  /*0e20*/  LOP3.LUT R27, R21, 0x80000000, R19, 0x48, !PT ;  /* 0x80000000151b7812 */ /* 0x000fe400078e4813 */
[----:B------:R-:W-:-:S13]  /*0e30*/  ISETP.EQ.OR P0, PT, R31, RZ, !P0 ;  /* 0x000000ff1f00720c */ /* 0x000fda0004702670 */
[----:B------:R-:W-:Y:S01]  /*0e40*/  @P0 LOP3.LUT R2, R27, 0x7ff00000, RZ, 0xfc, !PT ;  /* 0x7ff000001b020812 */ /* 0x000fe200078efcff */
[----:B------:R-:W-:Y:S02]  /*0e50*/  @!P0 IMAD.MOV.U32 R26, RZ, RZ, RZ ;  /* 0x000000ffff1a8224 */ /* 0x000fe400078e00ff */
[----:B------:R-:W-:Y:S01]  /*0e60*/  @P0 IMAD.MOV.U32 R26, RZ, RZ, RZ ;  /* 0x000000ffff1a0224 */ /* 0x000fe200078e00ff */
[----:B------:R-:W-:Y:S01]  /*0e70*/  @P0 MOV R27, R2 ;  /* 0x00000002001b0202 */ /* 0x000fe20000000f00 */
[----:B------:R-:W-:Y:S06]  /*0e80*/  BRA `(.L_x_106) ;  /* 0x0000000000147947 */ /* 0x000fec0003800000 */
.L_x_108:
[----:B------:R-:W-:Y:S01]  /*0e90*/  LOP3.LUT R27, R19, 0x80000, RZ, 0xfc, !PT ;  /* 0x00080000131b7812 */ /* 0x000fe200078efcff */
[----:B------:R-:W-:Y:S01]  /*0ea0*/  IMAD.MOV.U32 R26, RZ, RZ, R18 ;  /* 0x000000ffff1a7224 */ /* 0x000fe200078e0012 */
[----:B------:R-:W-:Y:S06]  /*0eb0*/  BRA `(.L_x_106) ;  /* 0x0000000000087947 */ /* 0x000fec0003800000 */
.L_x_107:
[----:B------:R-:W-:Y:S01]  /*0ec0*/  LOP3.LUT R27, R21, 0x80000, RZ, 0xfc, !PT ;  /* 0x00080000151b7812 */ /* 0x000fe200078efcff */
[----:B------:R-:W-:-:S07]  /*0ed0*/  IMAD.MOV.U32 R26, RZ, RZ, R20 ;  /* 0x000000ffff1a7224 */ /* 0x000fce00078e0014 */
.L_x_106:
[----:B------:R-:W-:Y:S05]  /*0ee0*/  BSYNC.RECONVERGENT B1 ;  /* 0x0000000000017941 */ /* 0x000fea0003800200 */
.L_x_104:
[----:B------:R-:W-:Y:S02]  /*0ef0*/  IMAD.MOV.U32 R2, RZ, RZ, R14 ;  /* 0x000000ffff027224 */ /* 0x000fe400078e000e */
[----:B------:R-:W-:-:S04]  /*0f00*/  IMAD.MOV.U32 R3, RZ, RZ, 0x0 ;  /* 0x00000000ff037424 */ /* 0x000fc800078e00ff */
[----:B------:R-:W-:Y:S05]  /*0f10*/  RET.REL.NODEC R2 `(_Z21gpuTemplateFaceGeom3DIdEvPT_S1_S1_i) ;  /* 0xfffffff002387950 */ /* 0x000fea0003c3ffff */
        .weak           $__internal_3_$__cuda_sm20_dsqrt_rn_f64_mediumpath_v1
        .type           $__internal_3_$__cuda_sm20_dsqrt_rn_f64_mediumpath_v1,@function
        .size           $__internal_3_$__cuda_sm20_dsqrt_rn_f64_mediumpath_v1,(.L_x_195 - $__internal_3_$__cuda_sm20_dsqrt_rn_f64_mediumpath_v1)
$__internal_3_$__cuda_sm20_dsqrt_rn_f64_mediumpath_v1:
[----:B------:R-:W-:Y:S01]  /*0f20*/  ISETP.GE.U32.AND P0, PT, R22, -0x3400000, PT ;  /* 0xfcc000001600780c */ /* 0x000fe20003f06070 */
[----:B------:R-:W-:Y:S01]  /*0f30*/  BSSY.RECONVERGENT B1, `(.L_x_109) ;  /* 0x0000026000017945 */ /* 0x000fe20003800200 */
[----:B------:R-:W-:Y:S01]  /*0f40*/  IMAD.MOV.U32 R26, RZ, RZ, R28 ;  /* 0x000000ffff1a7224 */ /* 0x000fe200078e001c */
[----:B------:R-:W-:Y:S01]  /*0f50*/  MOV R18, R30 ;  /* 0x0000001e00127202 */ /* 0x000fe20000000f00 */
[----:B------:R-:W-:-:S09]  /*0f60*/  IMAD.MOV.U32 R19, RZ, RZ, R31 ;  /* 0x000000ffff137224 */ /* 0x000fd200078e001f */
[----:B------:R-:W-:Y:S05]  /*0f70*/  @!P0 BRA `(.L_x_110) ;  /* 0x0000000000208947 */ /* 0x000fea0003800000 */
[----:B------:R-:W-:-:S10]  /*0f80*/  DFMA.RM R18, R18, R26, R24 ;  /* 0x0000001a1212722b */ /* 0x000fd40000004018 */
[----:B------:R-:W-:-:S05]  /*0f90*/  IADD3 R22, P0, PT, R18, 0x1, RZ ;  /* 0x0000000112167810 */ /* 0x000fca0007f1e0ff */
[----:B------:R-:W-:-:S06]  /*0fa0*/  IMAD.X R23, RZ, RZ, R19, P0 ;  /* 0x000000ffff177224 */ /* 0x000fcc00000e0613 */
[----:B------:R-:W-:-:S08]  /*0fb0*/  DFMA.RP R20, -R18, R22, R20 ;  /* 0x000000161214722b */ /* 0x000fd00000008114 */
[----:B------:R-:W-:-:S06]  /*0fc0*/  DSETP.GT.AND P0, PT, R20, RZ, PT ;  /* 0x000000ff1400722a */ /* 0x000fcc0003f04000 */
[----:B------:R-:W-:Y:S02]  /*0fd0*/  FSEL R18, R22, R18, P0 ;  /* 0x0000001216127208 */ /* 0x000fe40000000000 */
[----:B------:R-:W-:Y:S01]  /*0fe0*/  FSEL R19, R23, R19, P0 ;  /* 0x0000001317137208 */ /* 0x000fe20000000000 */
[----:B------:R-:W-:Y:S06]  /*0ff0*/  BRA `(.L_x_111) ;  /* 0x0000000000647947 */ /* 0x000fec0003800000 */
.L_x_110:
[----:B------:R-:W-:-:S14]  /*1000*/  DSETP.NE.AND P0, PT, R20, RZ, PT ;  /* 0x000000ff1400722a */ /* 0x000fdc0003f05000 */
[----:B------:R-:W-:Y:S05]  /*1010*/  @!P0 BRA `(.L_x_112) ;  /* 0x0000000000588947 */ /* 0x000fea0003800000 */
[----:B------:R-:W-:-:S13]  /*1020*/  ISETP.GE.AND P0, PT, R21, RZ, PT ;  /* 0x000000ff1500720c */ /* 0x000fda0003f06270 */
[----:B------:R-:W-:Y:S02]  /*1030*/  @!P0 IMAD.MOV.U32 R18, RZ, RZ, 0x0 ;  /* 0x00000000ff128424 */ /* 0x000fe400078e00ff */
[----:B------:R-:W-:Y:S01]  /*1040*/  @!P0 IMAD.MOV.U32 R19, RZ, RZ, -0x80000 ;  /* 0xfff80000ff138424 */ /* 0x000fe200078e00ff */
[----:B------:R-:W-:Y:S06]  /*1050*/  @!P0 BRA `(.L_x_111) ;  /* 0x00000000004c8947 */ /* 0x000fec0003800000 */
[----:B------:R-:W-:-:S13]  /*1060*/  ISETP.GT.AND P0, PT, R21, 0x7fefffff, PT ;  /* 0x7fefffff1500780c */ /* 0x000fda0003f04270 */
[----:B------:R-:W-:Y:S05]  /*1070*/  @P0 BRA `(.L_x_112) ;  /* 0x0000000000400947 */ /* 0x000fea0003800000 */
[----:B------:R-:W-:Y:S01]  /*1080*/  DMUL R18, R20, 8.11296384146066816958e+31 ;  /* 0x4690000014127828 */ /* 0x000fe20000000000 */
[----:B------:R-:W-:Y:S01]  /*1090*/  MOV R24, 0x0 ;  /* 0x0000000000187802 */ /* 0x000fe20000000f00 */
[----:B------:R-:W-:Y:S02]  /*10a0*/  IMAD.MOV.U32 R20, RZ, RZ, RZ ;  /* 0x000000ffff147224 */ /* 0x000fe400078e00ff */
[----:B------:R-:W-:Y:S02]  /*10b0*/  IMAD.MOV.U32 R25, RZ, RZ, 0x3fd80000 ;  /* 0x3fd80000ff197424 */ /* 0x000fe400078e00ff */
[----:B------:R-:W0:Y:S02]  /*10c0*/  MUFU.RSQ64H R21, R19 ;  /* 0x0000001300157308 */ /* 0x000e240000001c00 */
[----:B0-----:R-:W-:-:S08]  /*10d0*/  DMUL R22, R20, R20 ;  /* 0x0000001414167228 */ /* 0x001fd00000000000 */
[----:B------:R-:W-:-:S08]  /*10e0*/  DFMA R22, R18, -R22, 1 ;  /* 0x3ff000001216742b */ /* 0x000fd00000000816 */
[----:B------:R-:W-:Y:S02]  /*10f0*/  DFMA R24, R22, R24, 0.5 ;  /* 0x3fe000001618742b */ /* 0x000fe40000000018 */
[----:B------:R-:W-:-:S08]  /*1100*/  DMUL R22, R20, R22 ;  /* 0x0000001614167228 */ /* 0x000fd00000000000 */
[----:B------:R-:W-:-:S08]  /*1110*/  DFMA R22, R24, R22, R20 ;  /* 0x000000161816722b */ /* 0x000fd00000000014 */
[----:B------:R-:W-:Y:S02]  /*1120*/  DMUL R20, R18, R22 ;  /* 0x0000001612147228 */ /* 0x000fe40000000000 */
[----:B------:R-:W-:-:S06]  /*1130*/  VIADD R23, R23, 0xfff00000 ;  /* 0xfff0000017177836 */ /* 0x000fcc0000000000 */
[----:B------:R-:W-:-:S08]  /*1140*/  DFMA R24, R20, -R20, R18 ;  /* 0x800000141418722b */ /* 0x000fd00000000012 */
[----:B------:R-:W-:-:S10]  /*1150*/  DFMA R18, R22, R24, R20 ;  /* 0x000000181612722b */ /* 0x000fd40000000014 */
[----:B------:R-:W-:Y:S01]  /*1160*/  VIADD R19, R19, 0xfcb00000 ;  /* 0xfcb0000013137836 */ /* 0x000fe20000000000 */
[----:B------:R-:W-:Y:S06]  /*1170*/  BRA `(.L_x_111) ;  /* 0x0000000000047947 */ /* 0x000fec0003800000 */
.L_x_112:
[----:B------:R-:W-:-:S11]  /*1180*/  DADD R18, R20, R20 ;  /* 0x0000000014127229 */ /* 0x000fd60000000014 */
.L_x_111:
[----:B------:R-:W-:Y:S05]  /*1190*/  BSYNC.RECONVERGENT B1 ;  /* 0x0000000000017941 */ /* 0x000fea0003800200 */
.L_x_109:
[----:B------:R-:W-:-:S04]  /*11a0*/  IMAD.MOV.U32 R9, RZ, RZ, 0x0 ;  /* 0x00000000ff097424 */ /* 0x000fc800078e00ff */
[----:B------:R-:W-:Y:S05]  /*11b0*/  RET.REL.NODEC R8 `(_Z21gpuTemplateFaceGeom3DIdEvPT_S1_S1_i) ;  /* 0xffffffec08907950 */ /* 0x000fea0003c3ffff */
.L_x_113:
        /* <DEDUP_REMOVED lines=12> */
.L_x_195:


//--------------------- .text._Z21gpuTemplateFaceGeom2DIfEvPT_S1_S1_i --------------------------
	.section	.text._Z21gpuTemplateFaceGeom2DIfEvPT_S1_S1_i,"ax",@progbits
	.align	128
        .global         _Z21gpuTemplateFaceGeom2DIfEvPT_S1_S1_i
        .type           _Z21gpuTemplateFaceGeom2DIfEvPT_S1_S1_i,@function
        .size           _Z21gpuTemplateFaceGeom2DIfEvPT_S1_S1_i,(.L_x_197 - _Z21gpuTemplateFaceGeom2DIfEvPT_S1_S1_i)
        .other          _Z21gpuTemplateFaceGeom2DIfEvPT_S1_S1_i,@"STO_CUDA_ENTRY STV_DEFAULT"
_Z21gpuTemplateFaceGeom2DIfEvPT_S1_S1_i:
.text._Z21gpuTemplateFaceGeom2DIfEvPT_S1_S1_i:
        /* <DEDUP_REMOVED lines=15> */
.L_x_121:
[----:B---3--:R-:W-:-:S05]  /*00f0*/  IMAD.WIDE R10, R17, 0x4, R4 ;  /* 0x00000004110a7825 */ /* 0x008fca00078e0204 */
[----:B--2---:R-:W2:Y:S01]  /*0100*/  LDG.E R0, desc[UR6][R10.64] ;  /* 0x000000060a007981 */ /* 0x004ea2000c1e1900 */
[----:B0-----:R-:W-:-:S05]  /*0110*/  IMAD.WIDE R20, R19, 0x4, R10 ;  /* 0x0000000413147825 */ /* 0x001fca00078e020a */
[----:B------:R-:W3:Y:S01]  /*0120*/  LDG.E R3, desc[UR6][R20.64] ;  /* 0x0000000614037981 */ /* 0x000ee2000c1e1900 */
[--C-:B------:R-:W-:Y:S02]  /*0130*/  IMAD.MOV.U32 R15, RZ, RZ, R17.reuse ;  /* 0x000000ffff0f7224 */ /* 0x100fe400078e0011 */
[----:B------:R-:W-:Y:S01]  /*0140*/  IMAD.IADD R17, R2, 0x1, R17 ;  /* 0x0000000102117824 */ /* 0x000fe200078e0211 */
[----:B------:R-:W-:Y:S04]  /*0150*/  BSSY.RECONVERGENT B0, `(.L_x_114) ;  /* 0x000000f000007945 */ /* 0x000fe80003800200 */
[----:B------:R-:W-:Y:S01]  /*0160*/  ISETP.GE.AND P2, PT, R17, R19, PT ;  /* 0x000000131100720c */ /* 0x000fe20003f46270 */
[----:B---3--:R-:W-:-:S04]  /*0170*/  FMUL R3, R3, R3 ;  /* 0x0000000303037220 */ /* 0x008fc80000400000 */
[----:B--2---:R-:W-:-:S05]  /*0180*/  FFMA R14, R0, R0, R3 ;  /* 0x00000000000e7223 */ /* 0x004fca0000000003 */
[----:B------:R-:W-:Y:S01]  /*0190*/  IADD3 R0, PT, PT, R14, -0xd000000, RZ ;  /* 0xf30000000e007810 */ /* 0x000fe20007ffe0ff */
[----:B------:R0:W2:Y:S03]  /*01a0*/  MUFU.RSQ R13, R14 ;  /* 0x0000000e000d7308 */ /* 0x0000a60000001400 */
[----:B------:R-:W-:-:S13]  /*01b0*/  ISETP.GT.U32.AND P0, PT, R0, 0x727fffff, PT ;  /* 0x727fffff0000780c */ /* 0x000fda0003f04070 */
[----:B0-----:R-:W-:Y:S05]  /*01c0*/  @!P0 BRA `(.L_x_115) ;  /* 0x00000000000c8947 */ /* 0x001fea0003800000 */
[----:B------:R-:W-:-:S07]  /*01d0*/  MOV R18, 0x1f0 ;  /* 0x000001f000127802 */ /* 0x000fce0000000f00 */
[----:B-12-4-:R-:W-:Y:S05]  /*01e0*/  CALL.REL.NOINC `($__internal_4_$__cuda_sm20_sqrt_rn_f32_slowpath) ;  /* 0x0000000000b47944 */ /* 0x016fea0003c00000 */
[----:B------:R-:W-:Y:S05]  /*01f0*/  BRA `(.L_x_116) ;  /* 0x0000000000107947 */ /* 0x000fea0003800000 */
.L_x_115:
[----:B--2---:R-:W-:Y:S01]  /*0200*/  FMUL.FTZ R3, R14, R13 ;  /* 0x0000000d0e037220 */ /* 0x004fe20000410000 */
[----:B------:R-:W-:-:S03]  /*0210*/  FMUL.FTZ R12, R13, 0.5 ;  /* 0x3f0000000d0c7820 */ /* 0x000fc60000410000 */
[----:B------:R-:W-:-:S04]  /*0220*/  FFMA R0, -R3, R3, R14 ;  /* 0x0000000303007223 */ /* 0x000fc8000000010e */
[----:B------:R-:W-:-:S07]  /*0230*/  FFMA R3, R0, R12, R3 ;  /* 0x0000000c00037223 */ /* 0x000fce0000000003 */
.L_x_116:
[----:B------:R-:W-:Y:S05]  /*0240*/  BSYNC.RECONVERGENT B0 ;  /* 0x0000000000007941 */ /* 0x000fea0003800200 */
.L_x_114:
[----:B----4-:R-:W-:-:S05]  /*0250*/  IMAD.WIDE R12, R15, 0x4, R6 ;  /* 0x000000040f0c7825 */ /* 0x010fca00078e0206 */
[----:B------:R0:W-:Y:S04]  /*0260*/  STG.E desc[UR6][R12.64], R3 ;  /* 0x000000030c007986 */ /* 0x0001e8000c101906 */
[----:B------:R-:W2:Y:S01]  /*0270*/  LDG.E R0, desc[UR6][R20.64] ;  /* 0x0000000614007981 */ /* 0x000ea2000c1e1900 */
[----:B------:R-:W3:Y:S01]  /*0280*/  MUFU.RCP R14, R3 ;  /* 0x00000003000e7308 */ /* 0x000ee20000001000 */
[----:B------:R-:W-:Y:S01]  /*0290*/  BSSY.RECONVERGENT B0, `(.L_x_117) ;  /* 0x000000b000007945 */ /* 0x000fe20003800200 */
[----:B---3--:R-:W-:-:S04]  /*02a0*/  FFMA R23, R14, -R3, 1 ;  /* 0x3f8000000e177423 */ /* 0x008fc80000000803 */
[----:B------:R-:W-:Y:S02]  /*02b0*/  FFMA R23, R14, R23, R14 ;  /* 0x000000170e177223 */ /* 0x000fe4000000000e */
[----:B--2---:R-:W2:Y:S02]  /*02c0*/  FCHK P0, R0, R3 ;  /* 0x0000000300007302 */ /* 0x004ea40000000000 */
[----:B------:R-:W-:-:S04]  /*02d0*/  FFMA R14, R0, R23, RZ ;  /* 0x00000017000e7223 */ /* 0x000fc800000000ff */
[----:B------:R-:W-:-:S04]  /*02e0*/  FFMA R16, R14, -R3, R0 ;  /* 0x800000030e107223 */ /* 0x000fc80000000000 */
[----:B------:R-:W-:Y:S01]  /*02f0*/  FFMA R23, R23, R16, R14 ;  /* 0x0000001017177223 */ /* 0x000fe2000000000e */
[----:B0-2---:R-:W-:Y:S06]  /*0300*/  @!P0 BRA `(.L_x_118) ;  /* 0x00000000000c8947 */ /* 0x005fec0003800000 */
[----:B------:R-:W-:-:S07]  /*0310*/  MOV R16, 0x330 ;  /* 0x0000033000107802 */ /* 0x000fce0000000f00 */
[----:B-1----:R-:W-:Y:S05]  /*0320*/  CALL.REL.NOINC `($__internal_5_$__cuda_sm3x_div_rn_noftz_f32_slowpath) ;  /* 0x0000000000c07944 */ /* 0x002fea0003c00000 */
[----:B------:R-:W-:-:S07]  /*0330*/  IMAD.MOV.U32 R23, RZ, RZ, R0 ;  /* 0x000000ffff177224 */ /* 0x000fce00078e0000 */
.L_x_118:
[----:B------:R-:W-:Y:S05]  /*0340*/  BSYNC.RECONVERGENT B0 ;  /* 0x0000000000007941 */ /* 0x000fea0003800200 */
.L_x_117:
[----:B-1----:R-:W-:-:S05]  /*0350*/  IMAD.WIDE R14, R15, 0x4, R8 ;  /* 0x000000040f0e7825 */ /* 0x002fca00078e0208 */
[----:B------:R0:W-:Y:S04]  /*0360*/  STG.E desc[UR6][R14.64], R23 ;  /* 0x000000170e007986 */ /* 0x0001e8000c101906 */
[----:B------:R-:W2:Y:S04]  /*0370*/  LDG.E R13, desc[UR6][R12.64] ;  /* 0x000000060c0d7981 */ /* 0x000ea8000c1e1900 */
[----:B------:R-:W3:Y:S01]  /*0380*/  LDG.E R0, desc[UR6][R10.64] ;  /* 0x000000060a007981 */ /* 0x000ee2000c1e1900 */
[----:B------:R-:W-:Y:S01]  /*0390*/  BSSY.RECONVERGENT B0, `(.L_x_119) ;  /* 0x000000e000007945 */ /* 0x000fe20003800200 */
[----:B--2---:R-:W1:Y:S08]  /*03a0*/  MUFU.RCP R3, R13 ;  /* 0x0000000d00037308 */ /* 0x004e700000001000 */
[----:B---3--:R-:W2:Y:S01]  /*03b0*/  FCHK P0, -R0, R13 ;  /* 0x0000000d00007302 */ /* 0x008ea20000000100 */
[----:B-1----:R-:W-:-:S04]  /*03c0*/  FFMA R16, -R13, R3, 1 ;  /* 0x3f8000000d107423 */ /* 0x002fc80000000103 */
[----:B------:R-:W-:-:S04]  /*03d0*/  FFMA R3, R3, R16, R3 ;  /* 0x0000001003037223 */ /* 0x000fc80000000003 */
[----:B------:R-:W-:-:S04]  /*03e0*/  FFMA R16, -R0, R3, RZ ;  /* 0x0000000300107223 */ /* 0x000fc800000001ff */
[----:B------:R-:W-:-:S04]  /*03f0*/  FFMA R18, -R13, R16, -R0 ;  /* 0x000000100d127223 */ /* 0x000fc80000000900 */
[----:B------:R-:W-:Y:S01]  /*0400*/  FFMA R3, R3, R18, R16 ;  /* 0x0000001203037223 */ /* 0x000fe20000000010 */
[----:B0-2---:R-:W-:Y:S06]  /*0410*/  @!P0 BRA `(.L_x_120) ;  /* 0x0000000000148947 */ /* 0x005fec0003800000 */
[----:B------:R-:W-:Y:S01]  /*0420*/  FADD R0, -R0, -RZ ;  /* 0x800000ff00007221 */ /* 0x000fe20000000100 */
[----:B------:R-:W-:Y:S01]  /*0430*/  IMAD.MOV.U32 R3, RZ, RZ, R13 ;  /* 0x000000ffff037224 */ /* 0x000fe200078e000d */
[----:B------:R-:W-:-:S07]  /*0440*/  MOV R16, 0x460 ;  /* 0x0000046000107802 */ /* 0x000fce0000000f00 */
[----:B------:R-:W-:Y:S05]  /*0450*/  CALL.REL.NOINC `($__internal_5_$__cuda_sm3x_div_rn_noftz_f32_slowpath) ;  /* 0x0000000000747944 */ /* 0x000fea0003c00000 */
[----:B------:R-:W-:-:S07]  /*0460*/  MOV R3, R0 ;  /* 0x0000000000037202 */ /* 0x000fce0000000f00 */
.L_x_120:
[----:B------:R-:W-:Y:S05]  /*0470*/  BSYNC.RECONVERGENT B0 ;  /* 0x0000000000007941 */ /* 0x000fea0003800200 */
.L_x_119:
[----:B------:R-:W-:-:S05]  /*0480*/  IMAD.WIDE R14, R19, 0x4, R14 ;  /* 0x00000004130e7825 */ /* 0x000fca00078e020e */
[----:B------:R2:W-:Y:S01]  /*0490*/  STG.E desc[UR6][R14.64], R3 ;  /* 0x000000030e007986 */ /* 0x0005e2000c101906 */
[----:B------:R-:W-:Y:S05]  /*04a0*/  @!P2 BRA `(.L_x_121) ;  /* 0xfffffffc0010a947 */ /* 0x000fea000383ffff */
[----:B------:R-:W-:Y:S05]  /*04b0*/  EXIT ;  /* 0x000000000000794d */ /* 0x000fea0003800000 */
        .weak           $__internal_4_$__cuda_sm20_sqrt_rn_f32_slowpath
        .type           $__internal_4_$__cuda_sm20_sqrt_rn_f32_slowpath,@function
        .size           $__internal_4_$__cuda_sm20_sqrt_rn_f32_slowpath,($__internal_5_$__cuda_sm3x_div_rn_noftz_f32_slowpath - $__internal_4_$__cuda_sm20_sqrt_rn_f32_slowpath)
$__internal_4_$__cuda_sm20_sqrt_rn_f32_slowpath:
[----:B------:R-:W-:-:S13]  /*04c0*/  LOP3.LUT P0, RZ, R14, 0x7fffffff, RZ, 0xc0, !PT ;  /* 0x7fffffff0eff7812 */ /* 0x000fda000780c0ff */
[----:B------:R-:W-:Y:S01]  /*04d0*/  @!P0 IMAD.MOV.U32 R3, RZ, RZ, R14 ;  /* 0x000000ffff038224 */ /* 0x000fe200078e000e */
[----:B------:R-:W-:Y:S06]  /*04e0*/  @!P0 BRA `(.L_x_122) ;  /* 0x0000000000448947 */ /* 0x000fec0003800000 */
[----:B------:R-:W-:Y:S01]  /*04f0*/  FSETP.GEU.FTZ.AND P0, PT, R14, RZ, PT ;  /* 0x000000ff0e00720b */ /* 0x000fe20003f1e000 */
[----:B------:R-:W-:-:S12]  /*0500*/  IMAD.MOV.U32 R0, RZ, RZ, R14 ;  /* 0x000000ffff007224 */ /* 0x000fd800078e000e */
[----:B------:R-:W-:Y:S01]  /*0510*/  @!P0 MOV R3, 0x7fffffff ;  /* 0x7fffffff00038802 */ /* 0x000fe20000000f00 */
        /* <DEDUP_REMOVED lines=9> */
[----:B------:R-:W-:Y:S02]  /*05b0*/  @!P0 IMAD.MOV.U32 R3, RZ, RZ, R0 ;  /* 0x000000ffff038224 */ /* 0x000fe400078e0000 */
[----:B------:R-:W-:-:S04]  /*05c0*/  @P0 FADD.FTZ R14, -R13, -RZ ;  /* 0x800000ff0d0e0221 */ /* 0x000fc80000010100 */
[----:B------:R-:W-:-:S04]  /*05d0*/  @P0 FFMA R14, R13, R14, R12 ;  /* 0x0000000e0d0e0223 */ /* 0x000fc8000000000c */
[----:B------:R-:W-:-:S04]  /*05e0*/  @P0 FFMA R14, R14, R16, R13 ;  /* 0x000000100e0e0223 */ /* 0x000fc8000000000d */
[----:B------:R-:W-:-:S07]  /*05f0*/  @P0 FMUL.FTZ R3, R14, 2.3283064365386962891e-10 ;  /* 0x2f8000000e030820 */ /* 0x000fce0000410000 */
.L_x_122:
[----:B------:R-:W-:Y:S02]  /*0600*/  HFMA2 R13, -RZ, RZ, 0, 0 ;  /* 0x00000000ff0d7431 */ /* 0x000fe400000001ff */
[----:B------:R-:W-:-:S04]  /*0610*/  IMAD.MOV.U32 R12, RZ, RZ, R18 ;  /* 0x000000ffff0c7224 */ /* 0x000fc800078e0012 */
[----:B------:R-:W-:Y:S05]  /*0620*/  RET.REL.NODEC R12 `(_Z21gpuTemplateFaceGeom2DIfEvPT_S1_S1_i) ;  /* 0xfffffff80c747950 */ /* 0x000fea0003c3ffff */
        .weak           $__internal_5_$__cuda_sm3x_div_rn_noftz_f32_slowpath
        .type           $__internal_5_$__cuda_sm3x_div_rn_noftz_f32_slowpath,@function
        .size           $__internal_5_$__cuda_sm3x_div_rn_noftz_f32_slowpath,(.L_x_197 - $__internal_5_$__cuda_sm3x_div_rn_noftz_f32_slowpath)
$__internal_5_$__cuda_sm3x_div_rn_noftz_f32_slowpath:
[----:B------:R-:W-:Y:S01]  /*0630*/  SHF.R.U32.HI R18, RZ, 0x17, R3 ;  /* 0x00000017ff127819 */ /* 0x000fe20000011603 */
[----:B------:R-:W-:Y:S01]  /*0640*/  BSSY.RECONVERGENT B1, `(.L_x_123) ;  /* 0x0000062000017945 */ /* 0x000fe20003800200 */
[----:B------:R-:W-:Y:S02]  /*0650*/  SHF.R.U32.HI R22, RZ, 0x17, R0 ;  /* 0x00000017ff167819 */ /* 0x000fe40000011600 */
[----:B------:R-:W-:Y:S02]  /*0660*/  LOP3.LUT R18, R18, 0xff, RZ, 0xc0, !PT ;  /* 0x000000ff12127812 */ /* 0x000fe400078ec0ff */
[----:B------:R-:W-:-:S03]  /*0670*/  LOP3.LUT R22, R22, 0xff, RZ, 0xc0, !PT ;  /* 0x000000ff16167812 */ /* 0x000fc600078ec0ff */
[----:B------:R-:W-:Y:S02]  /*0680*/  VIADD R23, R18, 0xffffffff ;  /* 0xffffffff12177836 */ /* 0x000fe40000000000 */
[----:B------:R-:W-:-:S03]  /*0690*/  VIADD R21, R22, 0xffffffff ;  /* 0xffffffff16157836 */ /* 0x000fc60000000000 */
        /* <DEDUP_REMOVED lines=22> */
[----:B------:R-:W-:Y:S02]  /*0800*/  @P0 IMAD.MOV.U32 R20, RZ, RZ, RZ ;  /* 0x000000ffff140224 */ /* 0x000fe400078e00ff */
[----:B------:R-:W-:Y:S01]  /*0810*/  @!P0 FFMA R0, R0, 1.84467440737095516160e+19, RZ ;  /* 0x5f80000000008823 */ /* 0x000fe200000000ff */
[----:B------:R-:W-:Y:S02]  /*0820*/  @!P0 IMAD.MOV.U32 R20, RZ, RZ, -0x40 ;  /* 0xffffffc0ff148424 */ /* 0x000fe400078e00ff */
[----:B------:R-:W-:-:S03]  /*0830*/  @!P1 FFMA R3, R3, 1.84467440737095516160e+19, RZ ;  /* 0x5f80000003039823 */ /* 0x000fc600000000ff */
[----:B------:R-:W-:-:S07]  /*0840*/  @!P1 IADD3 R20, PT, PT, R20, 0x40, RZ ;  /* 0x0000004014149810 */ /* 0x000fce0007ffe0ff */
.L_x_124:
[----:B------:R-:W-:Y:S01]  /*0850*/  LEA R24, R18, 0xc0800000, 0x17 ;  /* 0xc080000012187811 */ /* 0x000fe200078eb8ff */
[----:B------:R-:W-:Y:S04]  /*0860*/  BSSY.RECONVERGENT B2, `(.L_x_129) ;  /* 0x0000036000027945 */ /* 0x000fe80003800200 */
[----:B------:R-:W-:Y:S02]  /*0870*/  IMAD.IADD R24, R3, 0x1, -R24 ;  /* 0x0000000103187824 */ /* 0x000fe400078e0a18 */
[----:B------:R-:W-:Y:S02]  /*0880*/  VIADD R3, R22, 0xffffff81 ;  /* 0xffffff8116037836 */ /* 0x000fe40000000000 */
[----:B------:R-:W0:Y:S01]  /*0890*/  MUFU.RCP R26, R24 ;  /* 0x00000018001a7308 */ /* 0x000e220000001000 */
[----:B------:R-:W-:Y:S01]  /*08a0*/  FADD.FTZ R21, -R24, -RZ ;  /* 0x800000ff18157221 */ /* 0x000fe20000010100 */
[----:B------:R-:W-:-:S03]  /*08b0*/  IMAD R0, R3, -0x800000, R0 ;  /* 0xff80000003007824 */ /* 0x000fc600078e0200 */
[----:B0-----:R-:W-:-:S04]  /*08c0*/  FFMA R23, R26, R21, 1 ;  /* 0x3f8000001a177423 */ /* 0x001fc80000000015 */
[----:B------:R-:W-:-:S04]  /*08d0*/  FFMA R23, R26, R23, R26 ;  /* 0x000000171a177223 */ /* 0x000fc8000000001a */
[----:B------:R-:W-:-:S04]  /*08e0*/  FFMA R22, R0, R23, RZ ;  /* 0x0000001700167223 */ /* 0x000fc800000000ff */
[----:B------:R-:W-:-:S04]  /*08f0*/  FFMA R25, R21, R22, R0 ;  /* 0x0000001615197223 */ /* 0x000fc80000000000 */
[----:B------:R-:W-:Y:S01]  /*0900*/  FFMA R22, R23, R25, R22 ;  /* 0x0000001917167223 */ /* 0x000fe20000000016 */
[----:B------:R-:W-:-:S03]  /*0910*/  IADD3 R25, PT, PT, R3, 0x7f, -R18 ;  /* 0x0000007f03197810 */ /* 0x000fc60007ffe812 */
[----:B------:R-:W-:Y:S01]  /*0920*/  FFMA R21, R21, R22, R0 ;  /* 0x0000001615157223 */ /* 0x000fe20000000000 */
[----:B------:R-:W-:-:S03]  /*0930*/  IADD3 R25, PT, PT, R25, R20, RZ ;  /* 0x0000001419197210 */ /* 0x000fc60007ffe0ff */
[----:B------:R-:W-:-:S05]  /*0940*/  FFMA R0, R23, R21, R22 ;  /* 0x0000001517007223 */ /* 0x000fca0000000016 */
[----:B------:R-:W-:-:S04]  /*0950*/  SHF.R.U32.HI R3, RZ, 0x17, R0 ;  /* 0x00000017ff037819 */ /* 0x000fc80000011600 */
[----:B------:R-:W-:-:S05]  /*0960*/  LOP3.LUT R3, R3, 0xff, RZ, 0xc0, !PT ;  /* 0x000000ff03037812 */ /* 0x000fca00078ec0ff */
[----:B------:R-:W-:-:S04]  /*0970*/  IMAD.IADD R3, R3, 0x1, R25 ;  /* 0x0000000103037824 */ /* 0x000fc800078e0219 */
[----:B------:R-:W-:-:S05]  /*0980*/  VIADD R18, R3, 0xffffffff ;  /* 0xffffffff03127836 */ /* 0x000fca0000000000 */
        /* <DEDUP_REMOVED lines=11> */
[----:B------:R-:W-:Y:S02]  /*0a40*/  ISETP.NE.AND P1, PT, R3, RZ, PT ;  /* 0x000000ff0300720c */ /* 0x000fe40003f25270 */
[----:B------:R-:W-:Y:S01]  /*0a50*/  LOP3.LUT R20, R18, 0x7fffff, RZ, 0xc0, !PT ;  /* 0x007fffff12147812 */ /* 0x000fe200078ec0ff */
[CCC-:B------:R-:W-:Y:S01]  /*0a60*/  FFMA.RP R18, R23.reuse, R21.reuse, R22.reuse ;  /* 0x0000001517127223 */ /* 0x1c0fe20000008016 */
[----:B------:R-:W-:Y:S01]  /*0a70*/  FFMA.RM R21, R23, R21, R22 ;  /* 0x0000001517157223 */ /* 0x000fe20000004016 */
[----:B------:R-:W-:Y:S01]  /*0a80*/  IADD3 R23, PT, PT, R3, 0x20, RZ ;  /* 0x0000002003177810 */ /* 0x000fe20007ffe0ff */
[----:B------:R-:W-:Y:S01]  /*0a90*/  IMAD.MOV R3, RZ, RZ, -R3 ;  /* 0x000000ffff037224 */ /* 0x000fe200078e0a03 */
[----:B------:R-:W-:-:S02]  /*0aa0*/  LOP3.LUT R20, R20, 0x800000, RZ, 0xfc, !PT ;  /* 0x0080000014147812 */ /* 0x000fc400078efcff */
[----:B------:R-:W-:Y:S02]  /*0ab0*/  FSETP.NEU.FTZ.AND P0, PT, R18, R21, PT ;  /* 0x000000151200720b */ /* 0x000fe40003f1d000 */
[----:B------:R-:W-:Y:S02]  /*0ac0*/  SHF.L.U32 R23, R20, R23, RZ ;  /* 0x0000001714177219 */ /* 0x000fe400000006ff */
[----:B------:R-:W-:Y:S02]  /*0ad0*/  SEL R3, R3, RZ, P3 ;  /* 0x000000ff03037207 */ /* 0x000fe40001800000 */
[----:B------:R-:W-:Y:S02]  /*0ae0*/  ISETP.NE.AND P1, PT, R23, RZ, P1 ;  /* 0x000000ff1700720c */ /* 0x000fe40000f25270 */
[----:B------:R-:W-:Y:S02]  /*0af0*/  SHF.R.U32.HI R3, RZ, R3, R20 ;  /* 0x00000003ff037219 */ /* 0x000fe40000011614 */
[----:B------:R-:W-:-:S02]  /*0b00*/  PLOP3.LUT P0, PT, P0, P1, PT, 0xf8, 0x8f ;  /* 0x00000000008f781c */ /* 0x000fc40000703f70 */
[----:B------:R-:W-:Y:S02]  /*0b10*/  SHF.R.U32.HI R21, RZ, 0x1, R3 ;  /* 0x00000001ff157819 */ /* 0x000fe40000011603 */
[----:B------:R-:W-:-:S04]  /*0b20*/  SEL R18, RZ, 0x1, !P0 ;  /* 0x00000001ff127807 */ /* 0x000fc80004000000 */
[----:B------:R-:W-:-:S04]  /*0b30*/  LOP3.LUT R18, R18, 0x1, R21, 0xf8, !PT ;  /* 0x0000000112127812 */ /* 0x000fc800078ef815 */
[----:B------:R-:W-:-:S05]  /*0b40*/  LOP3.LUT R18, R18, R3, RZ, 0xc0, !PT ;  /* 0x0000000312127212 */ /* 0x000fca00078ec0ff */
[----:B------:R-:W-:-:S05]  /*0b50*/  IMAD.IADD R21, R21, 0x1, R18 ;  /* 0x0000000115157824 */ /* 0x000fca00078e0212 */
[----:B------:R-:W-:Y:S01]  /*0b60*/  LOP3.LUT R0, R21, R0, RZ, 0xfc, !PT ;  /* 0x0000000015007212 */ /* 0x000fe200078efcff */
[----:B------:R-:W-:Y:S06]  /*0b70*/  BRA `(.L_x_132) ;  /* 0x0000000000107947 */ /* 0x000fec0003800000 */
.L_x_131:
[----:B------:R-:W-:-:S04]  /*0b80*/  LOP3.LUT R0, R0, 0x80000000, RZ, 0xc0, !PT ;  /* 0x8000000000007812 */ /* 0x000fc800078ec0ff */
[----:B------:R-:W-:Y:S01]  /*0b90*/  LOP3.LUT R0, R0, 0x7f800000, RZ, 0xfc, !PT ;  /* 0x7f80000000007812 */ /* 0x000fe200078efcff */
[----:B------:R-:W-:Y:S06]  /*0ba0*/  BRA `(.L_x_132) ;  /* 0x0000000000047947 */ /* 0x000fec0003800000 */
.L_x_130:
[----:B------:R-:W-:-:S07]  /*0bb0*/  LEA R0, R25, R0, 0x17 ;  /* 0x0000000019007211 */ /* 0x000fce00078eb8ff */
.L_x_132:
[----:B------:R-:W-:Y:S05]  /*0bc0*/  BSYNC.RECONVERGENT B2 ;  /* 0x0000000000027941 */ /* 0x000fea0003800200 */
.L_x_129:
[----:B------:R-:W-:Y:S05]  /*0bd0*/  BRA `(.L_x_133) ;  /* 0x0000000000207947 */ /* 0x000fea0003800000 */
.L_x_128:
[----:B------:R-:W-:-:S04]  /*0be0*/  LOP3.LUT R0, R3, 0x80000000, R0, 0x48, !PT ;  /* 0x8000000003007812 */ /* 0x000fc800078e4800 */
[----:B------:R-:W-:Y:S01]  /*0bf0*/  LOP3.LUT R0, R0, 0x7f800000, RZ, 0xfc, !PT ;  /* 0x7f80000000007812 */ /* 0x000fe200078efcff */
[----:B------:R-:W-:Y:S06]  /*0c00*/  BRA `(.L_x_133) ;  /* 0x0000000000147947 */ /* 0x000fec0003800000 */
.L_x_127:
[----:B------:R-:W-:Y:S01]  /*0c10*/  LOP3.LUT R0, R3, 0x80000000, R0, 0x48, !PT ;  /* 0x8000000003007812 */ /* 0x000fe200078e4800 */
[----:B------:R-:W-:Y:S06]  /*0c20*/  BRA `(.L_x_133) ;  /* 0x00000000000c7947 */ /* 0x000fec0003800000 */
.L_x_126:
[----:B------:R-:W0:Y:S01]  /*0c30*/  MUFU.RSQ R0, -QNAN ;  /* 0xffc0000000007908 */ /* 0x000e220000001400 */
[----:B------:R-:W-:Y:S05]  /*0c40*/  BRA `(.L_x_133) ;  /* 0x0000000000047947 */ /* 0x000fea0003800000 */
.L_x_125:
[----:B------:R-:W-:-:S07]  /*0c50*/  FADD.FTZ R0, R0, R3 ;  /* 0x0000000300007221 */ /* 0x000fce0000010000 */
.L_x_133:
[----:B------:R-:W-:Y:S05]  /*0c60*/  BSYNC.RECONVERGENT B1 ;  /* 0x0000000000017941 */ /* 0x000fea0003800200 */
.L_x_123:
[----:B------:R-:W-:Y:S02]  /*0c70*/  HFMA2 R21, -RZ, RZ, 0, 0 ;  /* 0x00000000ff157431 */ /* 0x000fe400000001ff */
[----:B------:R-:W-:-:S04]  /*0c80*/  IMAD.MOV.U32 R20, RZ, RZ, R16 ;  /* 0x000000ffff147224 */ /* 0x000fc800078e0010 */
[----:B0-----:R-:W-:Y:S05]  /*0c90*/  RET.REL.NODEC R20 `(_Z21gpuTemplateFaceGeom2DIfEvPT_S1_S1_i) ;  /* 0xfffffff014d87950 */ /* 0x001fea0003c3ffff */
.L_x_134:
        /* <DEDUP_REMOVED lines=14> */
.L_x_197:


//--------------------- .text._Z21gpuTemplateFaceGeom2DIdEvPT_S1_S1_i --------------------------
	.section	.text._Z21gpuTemplateFaceGeom2DIdEvPT_S1_S1_i,"ax",@progbits
	.align	128
        .global         _Z21gpuTemplateFaceGeom2DIdEvPT_S1_S1_i
        .type           _Z21gpuTemplateFaceGeom2DIdEvPT_S1_S1_i,@function
        .size           _Z21gpuTemplateFaceGeom2DIdEvPT_S1_S1_i,(.L_x_199 - _Z21gpuTemplateFaceGeom2DIdEvPT_S1_S1_i)
        .other          _Z21gpuTemplateFaceGeom2DIdEvPT_S1_S1_i,@"STO_CUDA_ENTRY STV_DEFAULT"
_Z21gpuTemplateFaceGeom2DIdEvPT_S1_S1_i:
.text._Z21gpuTemplateFaceGeom2DIdEvPT_S1_S1_i:
        /* <DEDUP_REMOVED lines=15> */
.L_x_141:
[----:B---3--:R-:W-:-:S05]  /*00f0*/  IMAD.WIDE R16, R3, 0x8, R22 ;  /* 0x0000000803107825 */ /* 0x008fca00078e0216 */
[----:B--2---:R-:W2:Y:S01]  /*0100*/  LDG.E.64 R4, desc[UR6][R16.64] ;  /* 0x0000000610047981 */ /* 0x004ea2000c1e1b00 */
[----:B0-----:R-:W-:-:S05]  /*0110*/  IMAD.WIDE R6, R2, 0x8, R16 ;  /* 0x0000000802067825 */ /* 0x001fca00078e0210 */
[----:B------:R-:W3:Y:S01]  /*0120*/  LDG.E.64 R8, desc[UR6][R6.64] ;  /* 0x0000000606087981 */ /* 0x000ee2000c1e1b00 */
[----:B------:R-:W-:Y:S02]  /*0130*/  IMAD.MOV.U32 R12, RZ, RZ, 0x0 ;  /* 0x00000000ff0c7424 */ /* 0x000fe400078e00ff */
[----:B------:R-:W-:Y:S01]  /*0140*/  IMAD.MOV.U32 R13, RZ, RZ, 0x3fd80000 ;  /* 0x3fd80000ff0d7424 */ /* 0x000fe200078e00ff */
[----:B------:R-:W-:Y:S01]  /*0150*/  BSSY.RECONVERGENT B0, `(.L_x_135) ;  /* 0x0000018000007945 */ /* 0x000fe20003800200 */
[----:B---3--:R-:W-:-:S08]  /*0160*/  DMUL R8, R8, R8 ;  /* 0x0000000808087228 */ /* 0x008fd00000000000 */
[----:B--2---:R-:W-:-:S06]  /*0170*/  DFMA R4, R4, R4, R8 ;  /* 0x000000040404722b */ /* 0x004fcc0000000008 */
[----:B------:R-:W0:Y:S04]  /*0180*/  MUFU.RSQ64H R9, R5 ;  /* 0x0000000500097308 */ /* 0x000e280000001c00 */
[----:B------:R-:W-:-:S06]  /*0190*/  VIADD R8, R5, 0xfcb00000 ;  /* 0xfcb0000005087836 */ /* 0x000fcc0000000000 */
[----:B0-----:R-:W-:-:S08]  /*01a0*/  DMUL R10, R8, R8 ;  /* 0x00000008080a7228 */ /* 0x001fd00000000000 */
[----:B------:R-:W-:-:S08]  /*01b0*/  DFMA R10, R4, -R10, 1 ;  /* 0x3ff00000040a742b */ /* 0x000fd0000000080a */
[----:B------:R-:W-:Y:S02]  /*01c0*/  DFMA R12, R10, R12, 0.5 ;  /* 0x3fe000000a0c742b */ /* 0x000fe4000000000c */
[----:B------:R-:W-:-:S08]  /*01d0*/  DMUL R10, R8, R10 ;  /* 0x0000000a080a7228 */ /* 0x000fd00000000000 */
[----:B------:R-:W-:Y:S01]  /*01e0*/  DFMA R28, R12, R10, R8 ;  /* 0x0000000a0c1c722b */ /* 0x000fe20000000008 */
[----:B------:R-:W-:-:S07]  /*01f0*/  ISETP.GE.U32.AND P0, PT, R8, 0x7ca00000, PT ;  /* 0x7ca000000800780c */ /* 0x000fce0003f06070 */
[----:B------:R-:W-:Y:S02]  /*0200*/  DMUL R14, R4, R28 ;  /* 0x0000001c040e7228 */ /* 0x000fe40000000000 */
[----:B------:R-:W-:Y:S02]  /*0210*/  VIADD R27, R29, 0xfff00000 ;  /* 0xfff000001d1b7836 */ /* 0x000fe40000000000 */
[----:B------:R-:W-:-:S04]  /*0220*/  IMAD.MOV.U32 R26, RZ, RZ, R28 ;  /* 0x000000ffff1a7224 */ /* 0x000fc800078e001c */
[----:B------:R-:W-:Y:S01]  /*0230*/  DFMA R24, R14, -R14, R4 ;  /* 0x8000000e0e18722b */ /* 0x000fe20000000004 */
[--C-:B------:R-:W-:Y:S02]  /*0240*/  IMAD.MOV.U32 R13, RZ, RZ, R3.reuse ;  /* 0x000000ffff0d7224 */ /* 0x100fe400078e0003 */
[----:B------:R-:W-:-:S05]  /*0250*/  IMAD.IADD R3, R0, 0x1, R3 ;  /* 0x0000000100037824 */ /* 0x000fca00078e0203 */
[----:B------:R-:W-:Y:S01]  /*0260*/  DFMA R10, R24, R26, R14 ;  /* 0x0000001a180a722b */ /* 0x000fe2000000000e */
[----:B------:R-:W-:Y:S01]  /*0270*/  ISETP.GE.AND P1, PT, R3, R2, PT ;  /* 0x000000020300720c */ /* 0x000fe20003f26270 */
[----:B------:R-:W-:-:S12]  /*0280*/  @!P0 BRA `(.L_x_136) ;  /* 0x0000000000108947 */ /* 0x000fd80003800000 */
[----:B------:R-:W-:-:S07]  /*0290*/  MOV R10, 0x2b0 ;  /* 0x000002b0000a7802 */ /* 0x000fce0000000f00 */
[----:B-1--4-:R-:W-:Y:S05]  /*02a0*/  CALL.REL.NOINC `($__internal_7_$__cuda_sm20_dsqrt_rn_f64_mediumpath_v1) ;  /* 0x0000000800547944 */ /* 0x012fea0003c00000 */
[----:B------:R-:W-:Y:S02]  /*02b0*/  IMAD.MOV.U32 R10, RZ, RZ, R8 ;  /* 0x000000ffff0a7224 */ /* 0x000fe400078e0008 */
[----:B------:R-:W-:-:S07]  /*02c0*/  IMAD.MOV.U32 R11, RZ, RZ, R9 ;  /* 0x000000ffff0b7224 */ /* 0x000fce00078e0009 */
.L_x_136:
[----:B------:R-:W-:Y:S05]  /*02d0*/  BSYNC.RECONVERGENT B0 ;  /* 0x0000000000007941 */ /* 0x000fea0003800200 */
.L_x_135:
[----:B----4-:R-:W-:-:S05]  /*02e0*/  IMAD.WIDE R14, R13, 0x8, R20 ;  /* 0x000000080d0e7825 */ /* 0x010fca00078e0214 */
[----:B------:R0:W-:Y:S04]  /*02f0*/  STG.E.64 desc[UR6][R14.64], R10 ;  /* 0x0000000a0e007986 */ /* 0x0001e8000c101b06 */
[----:B------:R-:W2:Y:S01]  /*0300*/  LDG.E.64 R6, desc[UR6][R6.64] ;  /* 0x0000000606067981 */ /* 0x000ea2000c1e1b00 */
[----:B------:R-:W3:Y:S01]  /*0310*/  MUFU.RCP64H R5, R11 ;  /* 0x0000000b00057308 */ /* 0x000ee20000001800 */
[----:B------:R-:W-:Y:S01]  /*0320*/  IMAD.MOV.U32 R4, RZ, RZ, 0x1 ;  /* 0x00000001ff047424 */ /* 0x000fe200078e00ff */
[----:B------:R-:W-:Y:S05]  /*0330*/  BSSY.RECONVERGENT B0, `(.L_x_137) ;  /* 0x0000013000007945 */ /* 0x000fea0003800200 */
[----:B---3--:R-:W-:-:S08]  /*0340*/  DFMA R8, R4, -R10, 1 ;  /* 0x3ff000000408742b */ /* 0x008fd0000000080a */
        /* <DEDUP_REMOVED lines=11> */
[----:B------:R-:W-:Y:S01]  /*0400*/  MOV R8, R10 ;  /* 0x0000000a00087202 */ /* 0x000fe20000000f00 */
[----:B------:R-:W-:Y:S01]  /*0410*/  IMAD.MOV.U32 R9, RZ, RZ, R11 ;  /* 0x000000ffff097224 */ /* 0x000fe200078e000b */
[----:B------:R-:W-:-:S07]  /*0420*/  MOV R4, 0x440 ;  /* 0x0000044000047802 */ /* 0x000fce0000000f00 */
[----:B-1----:R-:W-:Y:S05]  /*0430*/  CALL.REL.NOINC `($__internal_6_$__cuda_sm20_div_rn_f64_full) ;  /* 0x0000000000887944 */ /* 0x002fea0003c00000 */
[----:B------:R-:W-:Y:S02]  /*0440*/  IMAD.MOV.U32 R4, RZ, RZ, R26 ;  /* 0x000000ffff047224 */ /* 0x000fe400078e001a */
[----:B------:R-:W-:-:S07]  /*0450*/  IMAD.MOV.U32 R5, RZ, RZ, R27 ;  /* 0x000000ffff057224 */ /* 0x000fce00078e001b */
.L_x_138:
[----:B------:R-:W-:Y:S05]  /*0460*/  BSYNC.RECONVERGENT B0 ;  /* 0x0000000000007941 */ /* 0x000fea0003800200 */
.L_x_137:
[----:B-1----:R-:W-:-:S05]  /*0470*/  IMAD.WIDE R12, R13, 0x8, R18 ;  /* 0x000000080d0c7825 */ /* 0x002fca00078e0212 */
[----:B------:R0:W-:Y:S04]  /*0480*/  STG.E.64 desc[UR6][R12.64], R4 ;  /* 0x000000040c007986 */ /* 0x0001e8000c101b06 */
[----:B------:R-:W2:Y:S04]  /*0490*/  LDG.E.64 R14, desc[UR6][R14.64] ;  /* 0x000000060e0e7981 */ /* 0x000ea8000c1e1b00 */
[----:B------:R-:W3:Y:S01]  /*04a0*/  LDG.E.64 R16, desc[UR6][R16.64] ;  /* 0x0000000610107981 */ /* 0x000ee2000c1e1b00 */
[----:B------:R-:W-:Y:S01]  /*04b0*/  IMAD.MOV.U32 R6, RZ, RZ, 0x1 ;  /* 0x00000001ff067424 */ /* 0x000fe200078e00ff */
[----:B------:R-:W-:Y:S01]  /*04c0*/  BSSY.RECONVERGENT B0, `(.L_x_139) ;  /* 0x0000015000007945 */ /* 0x000fe20003800200 */
[----:B--2---:R-:W1:Y:S04]  /*04d0*/  MUFU.RCP64H R7, R15 ;  /* 0x0000000f00077308 */ /* 0x004e680000001800 */
[----:B-1----:R-:W-:-:S08]  /*04e0*/  DFMA R8, -R14, R6, 1 ;  /* 0x3ff000000e08742b */ /* 0x002fd00000000106 */
[----:B------:R-:W-:-:S08]  /*04f0*/  DFMA R8, R8, R8, R8 ;  /* 0x000000080808722b */ /* 0x000fd00000000008 */
[----:B------:R-:W-:-:S08]  /*0500*/  DFMA R8, R6, R8, R6 ;  /* 0x000000080608722b */ /* 0x000fd00000000006 */
[----:B------:R-:W-:-:S08]  /*0510*/  DFMA R6, -R14, R8, 1 ;  /* 0x3ff000000e06742b */ /* 0x000fd00000000108 */
[----:B------:R-:W-:-:S08]  /*0520*/  DFMA R6, R8, R6, R8 ;  /* 0x000000060806722b */ /* 0x000fd00000000008 */
[----:B---3--:R-:W-:-:S08]  /*0530*/  DMUL R8, R16, -R6 ;  /* 0x8000000610087228 */ /* 0x008fd00000000000 */
[----:B0-----:R-:W-:-:S08]  /*0540*/  DFMA R4, -R14, R8, -R16 ;  /* 0x000000080e04722b */ /* 0x001fd00000000910 */
[----:B------:R-:W-:Y:S02]  /*0550*/  DFMA R4, R6, R4, R8 ;  /* 0x000000040604722b */ /* 0x000fe40000000008 */
[----:B------:R-:W-:-:S08]  /*0560*/  DADD R6, -RZ, -R16 ;  /* 0x00000000ff067229 */ /* 0x000fd00000000910 */
[----:B------:R-:W-:Y:S02]  /*0570*/  FFMA R8, RZ, R15, R5 ;  /* 0x0000000fff087223 */ /* 0x000fe40000000005 */
[----:B------:R-:W-:-:S03]  /*0580*/  FSETP.GEU.AND P2, PT, |R7|, 6.5827683646048100446e-37, PT ;  /* 0x036000000700780b */ /* 0x000fc60003f4e200 */
[----:B------:R-:W-:-:S13]  /*0590*/  FSETP.GT.AND P0, PT, |R8|, 1.469367938527859385e-39, PT ;  /* 0x001000000800780b */ /* 0x000fda0003f04200 */
[----:B------:R-:W-:Y:S05]  /*05a0*/  @P0 BRA P2, `(.L_x_140) ;  /* 0x0000000000180947 */ /* 0x000fea0001000000 */
[----:B------:R-:W-:Y:S01]  /*05b0*/  IMAD.MOV.U32 R8, RZ, RZ, R14 ;  /* 0x000000ffff087224 */ /* 0x000fe200078e000e */
[----:B------:R-:W-:Y:S01]  /*05c0*/  MOV R4, 0x5f0 ;  /* 0x000005f000047802 */ /* 0x000fe20000000f00 */
[----:B------:R-:W-:-:S07]  /*05d0*/  IMAD.MOV.U32 R9, RZ, RZ, R15 ;  /* 0x000000ffff097224 */ /* 0x000fce00078e000f */
[----:B------:R-:W-:Y:S05]  /*05e0*/  CALL.REL.NOINC `($__internal_6_$__cuda_sm20_div_rn_f64_full) ;  /* 0x00000000001c7944 */ /* 0x000fea0003c00000 */
[----:B------:R-:W-:Y:S02]  /*05f0*/  IMAD.MOV.U32 R4, RZ, RZ, R26 ;  /* 0x000000ffff047224 */ /* 0x000fe400078e001a */
[----:B------:R-:W-:-:S07]  /*0600*/  IMAD.MOV.U32 R5, RZ, RZ, R27 ;  /* 0x000000ffff057224 */ /* 0x000fce00078e001b */
.L_x_140:
[----:B------:R-:W-:Y:S05]  /*0610*/  BSYNC.RECONVERGENT B0 ;  /* 0x0000000000007941 */ /* 0x000fea0003800200 */
.L_x_139:
[----:B------:R-:W-:-:S05]  /*0620*/  IMAD.WIDE R12, R2, 0x8, R12 ;  /* 0x00000008020c7825 */ /* 0x000fca00078e020c */
[----:B------:R2:W-:Y:S01]  /*0630*/  STG.E.64 desc[UR6][R12.64], R4 ;  /* 0x000000040c007986 */ /* 0x0005e2000c101b06 */
[----:B------:R-:W-:Y:S05]  /*0640*/  @!P1 BRA `(.L_x_141) ;  /* 0xfffffff800a89947 */ /* 0x000fea000383ffff */
[----:B------:R-:W-:Y:S05]  /*0650*/  EXIT ;  /* 0x000000000000794d */ /* 0x000fea0003800000 */
        .weak           $__internal_6_$__cuda_sm20_div_rn_f64_full
        .type           $__internal_6_$__cuda_sm20_div_rn_f64_full,@function
        .size           $__internal_6_$__cuda_sm20_div_rn_f64_full,($__internal_7_$__cuda_sm20_dsqrt_rn_f64_mediumpath_v1 - $__internal_6_$__cuda_sm20_div_rn_f64_full)
$__internal_6_$__cuda_sm20_div_rn_f64_full:
[C---:B------:R-:W-:Y:S01]  /*0660*/  FSETP.GEU.AND P0, PT, |R9|.reuse, 1.469367938527859385e-39, PT ;  /* 0x001000000900780b */ /* 0x040fe20003f0e200 */
[----:B------:R-:W-:Y:S01]  /*0670*/  IMAD.MOV.U32 R24, RZ, RZ, 0x1 ;  /* 0x00000001ff187424 */ /* 0x000fe200078e00ff */
[----:B------:R-:W-:Y:S01]  /*0680*/  LOP3.LUT R10, R9, 0x800fffff, RZ, 0xc0, !PT ;  /* 0x800fffff090a7812 */ /* 0x000fe200078ec0ff */
[----:B------:R-:W-:Y:S01]  /*0690*/  IMAD.MOV.U32 R32, RZ, RZ, 0x1ca00000 ;  /* 0x1ca00000ff207424 */ /* 0x000fe200078e00ff */
[C---:B------:R-:W-:Y:S01]  /*06a0*/  FSETP.GEU.AND P3, PT, |R7|.reuse, 1.469367938527859385e-39, PT ;  /* 0x001000000700780b */ /* 0x040fe20003f6e200 */
[----:B------:R-:W-:Y:S01]  /*06b0*/  BSSY.RECONVERGENT B1, `(.L_x_142) ;  /* 0x0000052000017945 */ /* 0x000fe20003800200 */
[----:B------:R-:W-:Y:S02]  /*06c0*/  LOP3.LUT R11, R10, 0x3ff00000, RZ, 0xfc, !PT ;  /* 0x3ff000000a0b7812 */ /* 0x000fe400078efcff */
[----:B------:R-:W-:Y:S02]  /*06d0*/  MOV R10, R8 ;  /* 0x00000008000a7202 */ /* 0x000fe40000000f00 */
[----:B------:R-:W-:-:S02]  /*06e0*/  LOP3.LUT R5, R7, 0x7ff00000, RZ, 0xc0, !PT ;  /* 0x7ff0000007057812 */ /* 0x000fc400078ec0ff */
[----:B------:R-:W-:Y:S01]  /*06f0*/  LOP3.LUT R34, R9, 0x7ff00000, RZ, 0xc0, !PT ;  /* 0x7ff0000009227812 */ /* 0x000fe200078ec0ff */
[----:B------:R-:W-:Y:S02]  /*0700*/  @!P0 DMUL R10, R8, 8.98846567431157953865e+307 ;  /* 0x7fe00000080a8828 */ /* 0x000fe40000000000 */
[----:B------:R-:W-:Y:S01]  /*0710*/  IMAD.MOV.U32 R33, RZ, RZ, R5 ;  /* 0x000000ffff217224 */ /* 0x000fe200078e0005 */
[----:B------:R-:W-:Y:S02]  /*0720*/  ISETP.GE.U32.AND P2, PT, R5, R34, PT ;  /* 0x000000220500720c */ /* 0x000fe40003f46070 */
[----:B------:R-:W-:Y:S01]  /*0730*/  @!P3 LOP3.LUT R28, R9, 0x7ff00000, RZ, 0xc0, !PT ;  /* 0x7ff00000091cb812 */ /* 0x000fe200078ec0ff */
[----:B------:R-:W0:Y:S03]  /*0740*/  MUFU.RCP64H R25, R11 ;  /* 0x0000000b00197308 */ /* 0x000e260000001800 */
[----:B------:R-:W-:Y:S01]  /*0750*/  @!P3 ISETP.GE.U32.AND P4, PT, R5, R28, PT ;  /* 0x0000001c0500b20c */ /* 0x000fe20003f86070 */
[----:B------:R-:W-:Y:S01]  /*0760*/  @!P3 IMAD.MOV.U32 R28, RZ, RZ, RZ ;  /* 0x000000ffff1cb224 */ /* 0x000fe200078e00ff */
[----:B------:R-:W-:-:S02]  /*0770*/  @!P0 LOP3.LUT R34, R11, 0x7ff00000, RZ, 0xc0, !PT ;  /* 0x7ff000000b228812 */ /* 0x000fc400078ec0ff */
[----:B------:R-:W-:-:S03]  /*0780*/  @!P3 SEL R29, R32, 0x63400000, !P4 ;  /* 0x63400000201db807 */ /* 0x000fc60006000000 */
[----:B------:R-:W-:Y:S01]  /*0790*/  VIADD R35, R34, 0xffffffff ;  /* 0xffffffff22237836 */ /* 0x000fe20000000000 */
[----:B------:R-:W-:-:S04]  /*07a0*/  @!P3 LOP3.LUT R29, R29, 0x80000000, R7, 0xf8, !PT ;  /* 0x800000001d1db812 */ /* 0x000fc800078ef807 */
[----:B------:R-:W-:Y:S01]  /*07b0*/  @!P3 LOP3.LUT R29, R29, 0x100000, RZ, 0xfc, !PT ;  /* 0x001000001d1db812 */ /* 0x000fe200078efcff */
        /* <DEDUP_REMOVED lines=10> */
[----:B------:R-:W-:Y:S02]  /*0860*/  DMUL R26, R30, R24 ;  /* 0x000000181e1a7228 */ /* 0x000fe40000000000 */
[----:B------:R-:W-:-:S05]  /*0870*/  VIADD R28, R33, 0xffffffff ;  /* 0xffffffff211c7836 */ /* 0x000fca0000000000 */
[----:B------:R-:W-:Y:S01]  /*0880*/  ISETP.GT.U32.AND P0, PT, R28, 0x7feffffe, PT ;  /* 0x7feffffe1c00780c */ /* 0x000fe20003f04070 */
        /* <DEDUP_REMOVED lines=10> */
[----:B------:R-:W-:-:S05]  /*0930*/  IMAD.IADD R5, R5, 0x1, -R32 ;  /* 0x0000000105057824 */ /* 0x000fca00078e0a20 */
[----:B------:R-:W-:-:S06]  /*0940*/  IADD3 R7, PT, PT, R5, 0x7fe00000, RZ ;  /* 0x7fe0000005077810 */ /* 0x000fcc0007ffe0ff */
        /* <DEDUP_REMOVED lines=9> */
[----:B------:R-:W-:Y:S01]  /*09e0*/  IMAD.MOV R7, RZ, RZ, -R5 ;  /* 0x000000ffff077224 */ /* 0x000fe200078e0a05 */
[----:B------:R-:W-:Y:S01]  /*09f0*/  DMUL.RP R8, R28, R8 ;  /* 0x000000081c087228 */ /* 0x000fe20000008000 */
[----:B------:R-:W-:Y:S01]  /*0a00*/  IMAD.MOV.U32 R6, RZ, RZ, RZ ;  /* 0x000000ffff067224 */ /* 0x000fe200078e00ff */
[----:B------:R-:W-:-:S05]  /*0a10*/  IADD3 R5, PT, PT, -R5, -0x43300000, RZ ;  /* 0xbcd0000005057810 */ /* 0x000fca0007ffe1ff */
[----:B------:R-:W-:-:S03]  /*0a20*/  DFMA R6, R26, -R6, R28 ;  /* 0x800000061a06722b */ /* 0x000fc6000000001c */
[----:B------:R-:W-:-:S07]  /*0a30*/  LOP3.LUT R25, R9, R25, RZ, 0x3c, !PT ;  /* 0x0000001909197212 */ /* 0x000fce00078e3cff */
[----:B------:R-:W-:-:S04]  /*0a40*/  FSETP.NEU.AND P0, PT, |R7|, R5, PT ;  /* 0x000000050700720b */ /* 0x000fc80003f0d200 */
[----:B------:R-:W-:Y:S02]  /*0a50*/  FSEL R26, R8, R26, !P0 ;  /* 0x0000001a081a7208 */ /* 0x000fe40004000000 */
[----:B------:R-:W-:Y:S01]  /*0a60*/  FSEL R27, R25, R27, !P0 ;  /* 0x0000001b191b7208 */ /* 0x000fe20004000000 */
[----:B------:R-:W-:Y:S06]  /*0a70*/  BRA `(.L_x_144) ;  /* 0x0000000000547947 */ /* 0x000fec0003800000 */
.L_x_143:
        /* <DEDUP_REMOVED lines=16> */
.L_x_146:
[----:B------:R-:W-:Y:S01]  /*0b80*/  LOP3.LUT R27, R9, 0x80000, RZ, 0xfc, !PT ;  /* 0x00080000091b7812 */ /* 0x000fe200078efcff */
[----:B------:R-:W-:Y:S01]  /*0b90*/  IMAD.MOV.U32 R26, RZ, RZ, R8 ;  /* 0x000000ffff1a7224 */ /* 0x000fe200078e0008 */
[----:B------:R-:W-:Y:S06]  /*0ba0*/  BRA `(.L_x_144) ;  /* 0x0000000000087947 */ /* 0x000fec0003800000 */
.L_x_145:
[----:B------:R-:W-:Y:S01]  /*0bb0*/  LOP3.LUT R27, R7, 0x80000, RZ, 0xfc, !PT ;  /* 0x00080000071b7812 */ /* 0x000fe200078efcff */
[----:B------:R-:W-:-:S07]  /*0bc0*/  IMAD.MOV.U32 R26, RZ, RZ, R6 ;  /* 0x000000ffff1a7224 */ /* 0x000fce00078e0006 */
.L_x_144:
[----:B------:R-:W-:Y:S05]  /*0bd0*/  BSYNC.RECONVERGENT B1 ;  /* 0x0000000000017941 */ /* 0x000fea0003800200 */
.L_x_142:
[----:B------:R-:W-:-:S04]  /*0be0*/  IMAD.MOV.U32 R5, RZ, RZ, 0x0 ;  /* 0x00000000ff057424 */ /* 0x000fc800078e00ff */
[----:B------:R-:W-:Y:S05]  /*0bf0*/  RET.REL.NODEC R4 `(_Z21gpuTemplateFaceGeom2DIdEvPT_S1_S1_i) ;  /* 0xfffffff404007950 */ /* 0x000fea0003c3ffff */
        .weak           $__internal_7_$__cuda_sm20_dsqrt_rn_f64_mediumpath_v1
        .type           $__internal_7_$__cuda_sm20_dsqrt_rn_f64_mediumpath_v1,@function
        .size           $__internal_7_$__cuda_sm20_dsqrt_rn_f64_mediumpath_v1,(.L_x_199 - $__internal_7_$__cuda_sm20_dsqrt_rn_f64_mediumpath_v1)
$__internal_7_$__cuda_sm20_dsqrt_rn_f64_mediumpath_v1:
[----:B------:R-:W-:Y:S01]  /*0c00*/  ISETP.GE.U32.AND P0, PT, R8, -0x3400000, PT ;  /* 0xfcc000000800780c */ /* 0x000fe20003f06070 */
[----:B------:R-:W-:Y:S01]  /*0c10*/  BSSY.RECONVERGENT B1, `(.L_x_147) ;  /* 0x0000026000017945 */ /* 0x000fe20003800200 */
[----:B------:R-:W-:Y:S02]  /*0c20*/  IMAD.MOV.U32 R26, RZ, RZ, R28 ;  /* 0x000000ffff1a7224 */ /* 0x000fe400078e001c */
[----:B------:R-:W-:Y:S02]  /*0c30*/  IMAD.MOV.U32 R8, RZ, RZ, R24 ;  /* 0x000000ffff087224 */ /* 0x000fe400078e0018 */
[----:B------:R-:W-:-:S07]  /*0c40*/  IMAD.MOV.U32 R9, RZ, RZ, R25 ;  /* 0x000000ffff097224 */ /* 0x000fce00078e0019 */
        /* <DEDUP_REMOVED lines=9> */
.L_x_148:
[----:B------:R-:W-:-:S14]  /*0ce0*/  DSETP.NE.AND P0, PT, R4, RZ, PT ;  /* 0x000000ff0400722a */ /* 0x000fdc0003f05000 */
[----:B------:R-:W-:Y:S05]  /*0cf0*/  @!P0 BRA `(.L_x_150) ;  /* 0x0000000000588947 */ /* 0x000fea0003800000 */
[----:B------:R-:W-:-:S13]  /*0d00*/  ISETP.GE.AND P0, PT, R5, RZ, PT ;  /* 0x000000ff0500720c */ /* 0x000fda0003f06270 */
[----:B------:R-:W-:Y:S01]  /*0d10*/  @!P0 IMAD.MOV.U32 R8, RZ, RZ, 0x0 ;  /* 0x00000000ff088424 */ /* 0x000fe200078e00ff */
[----:B------:R-:W-:Y:S01]  /*0d20*/  @!P0 MOV R9, 0xfff80000 ;  /* 0xfff8000000098802 */ /* 0x000fe20000000f00 */
[----:B------:R-:W-:Y:S06]  /*0d30*/  @!P0 BRA `(.L_x_149) ;  /* 0x00000000004c8947 */ /* 0x000fec0003800000 */
[----:B------:R-:W-:-:S13]  /*0d40*/  ISETP.GT.AND P0, PT, R5, 0x7fefffff, PT ;  /* 0x7fefffff0500780c */ /* 0x000fda0003f04270 */
[----:B------:R-:W-:Y:S05]  /*0d50*/  @P0 BRA `(.L_x_150) ;  /* 0x0000000000400947 */ /* 0x000fea0003800000 */
[----:B------:R-:W-:Y:S01]  /*0d60*/  DMUL R4, R4, 8.11296384146066816958e+31 ;  /* 0x4690000004047828 */ /* 0x000fe20000000000 */
[----:B------:R-:W-:Y:S02]  /*0d70*/  IMAD.MOV.U32 R8, RZ, RZ, RZ ;  /* 0x000000ffff087224 */ /* 0x000fe400078e00ff */
[----:B------:R-:W-:Y:S02]  /*0d80*/  IMAD.MOV.U32 R24, RZ, RZ, 0x0 ;  /* 0x00000000ff187424 */ /* 0x000fe400078e00ff */
[----:B------:R-:W-:Y:S01]  /*0d90*/  IMAD.MOV.U32 R25, RZ, RZ, 0x3fd80000 ;  /* 0x3fd80000ff197424 */ /* 0x000fe200078e00ff */
        /* <DEDUP_REMOVED lines=12> */
.L_x_150:
[----:B------:R-:W-:-:S11]  /*0e60*/  DADD R8, R4, R4 ;  /* 0x0000000004087229 */ /* 0x000fd60000000004 */
.L_x_149:
[----:B------:R-:W-:Y:S05]  /*0e70*/  BSYNC.RECONVERGENT B1 ;  /* 0x0000000000017941 */ /* 0x000fea0003800200 */
.L_x_147:
[----:B------:R-:W-:-:S04]  /*0e80*/  IMAD.MOV.U32 R11, RZ, RZ, 0x0 ;  /* 0x00000000ff0b7424 */ /* 0x000fc800078e00ff */
[----:B------:R-:W-:Y:S05]  /*0e90*/  RET.REL.NODEC R10 `(_Z21gpuTemplateFaceGeom2DIdEvPT_S1_S1_i) ;  /* 0xfffffff00a587950 */ /* 0x000fea0003c3ffff */
.L_x_151:
        /* <DEDUP_REMOVED lines=14> */
.L_x_199:


//--------------------- .text._Z21gpuTemplateFaceGeom1DIfEvPT_S1_S1_i --------------------------
	.section	.text._Z21gpuTemplateFaceGeom1DIfEvPT_S1_S1_i,"ax",@progbits
	.align	128
        .global         _Z21gpuTemplateFaceGeom1DIfEvPT_S1_S1_i
        .type           _Z21gpuTemplateFaceGeom1DIfEvPT_S1_S1_i,@function
        .size           _Z21gpuTemplateFaceGeom1DIfEvPT_S1_S1_i,(.L_x_218 - _Z21gpuTemplateFaceGeom1DIfEvPT_S1_S1_i)
        .other          _Z21gpuTemplateFaceGeom1DIfEvPT_S1_S1_i,@"STO_CUDA_ENTRY STV_DEFAULT"
_Z21gpuTemplateFaceGeom1DIfEvPT_S1_S1_i:
.text._Z21gpuTemplateFaceGeom1DIfEvPT_S1_S1_i:
        /* <DEDUP_REMOVED lines=10> */
[----:B------:R-:W-:Y:S01]  /*00a0*/  HFMA2 R13, -RZ, RZ, 1.875, 0 ;  /* 0x3f800000ff0d7431 */ /* 0x000fe200000001ff */
[----:B------:R-:W-:Y:S01]  /*00b0*/  MOV R15, 0xbf800000 ;  /* 0xbf800000000f7802 */ /* 0x000fe20000000f00 */
[----:B------:R-:W2:Y:S04]  /*00c0*/  LDCU.64 UR6, c[0x0][0x358] ;  /* 0x00006b00ff0677ac */ /* 0x000ea80008000a00 */
[----:B------:R-:W3:Y:S01]  /*00d0*/  LDC.64 R8, c[0x0][0x388] ;  /* 0x0000e200ff087b82 */ /* 0x000ee20000000a00 */
[----:B-1----:R-:W-:-:S07]  /*00e0*/  IMAD R11, R11, UR4, RZ ;  /* 0x000000040b0b7c24 */ /* 0x002fce000f8e02ff */
.L_x_152:
[----:B0-----:R-:W-:-:S04]  /*00f0*/  IMAD.WIDE R2, R0, 0x4, R6 ;  /* 0x0000000400027825 */ /* 0x001fc800078e0206 */
[----:B---3--:R-:W-:Y:S01]  /*0100*/  IMAD.WIDE R4, R0, 0x4, R8 ;  /* 0x0000000400047825 */ /* 0x008fe200078e0208 */
[----:B--2---:R1:W-:Y:S01]  /*0110*/  STG.E desc[UR6][R2.64], R13 ;  /* 0x0000000d02007986 */ /* 0x0043e2000c101906 */
[----:B------:R-:W-:-:S03]  /*0120*/  IADD3 R0, PT, PT, R11, R0, RZ ;  /* 0x000000000b007210 */ /* 0x000fc60007ffe0ff */
[----:B------:R1:W-:Y:S01]  /*0130*/  STG.E desc[UR6][R4.64], R15 ;  /* 0x0000000f04007986 */ /* 0x0003e2000c101906 */
[----:B------:R-:W-:-:S13]  /*0140*/  ISETP.GE.AND P0, PT, R0, UR5, PT ;  /* 0x0000000500007c0c */ /* 0x000fda000bf06270 */
[----:B-1----:R-:W-:Y:S05]  /*0150*/  @!P0 BRA `(.L_x_152) ;  /* 0xfffffffc00e48947 */ /* 0x002fea000383ffff */
[----:B------:R-:W-:Y:S05]  /*0160*/  EXIT ;  /* 0x000000000000794d */ /* 0x000fea0003800000 */
.L_x_153:
        /* <DEDUP_REMOVED lines=9> */
.L_x_218:


//--------------------- .text._Z21gpuTemplateFaceGeom1DIdEvPT_S1_S1_i --------------------------
	.section	.text._Z21gpuTemplateFaceGeom1DIdEvPT_S1_S1_i,"ax",@progbits
	.align	128
        .global         _Z21gpuTemplateFaceGeom1DIdEvPT_S1_S1_i
        .type           _Z21gpuTemplateFaceGeom1DIdEvPT_S1_S1_i,@function
        .size           _Z21gpuTemplateFaceGeom1DIdEvPT_S1_S1_i,(.L_x_219 - _Z21gpuTemplateFaceGeom1DIdEvPT_S1_S1_i)
        .other          _Z21gpuTemplateFaceGeom1DIdEvPT_S1_S1_i,@"STO_CUDA_ENTRY STV_DEFAULT"
_Z21gpuTemplateFaceGeom1DIdEvPT_S1_S1_i:
.text._Z21gpuTemplateFaceGeom1DIdEvPT_S1_S1_i:
        /* <DEDUP_REMOVED lines=10> */
[----:B------:R-:W2:Y:S06]  /*00a0*/  LDCU.64 UR6, c[0x0][0x358] ;  /* 0x00006b00ff0677ac */ /* 0x000eac0008000a00 */
[----:B------:R-:W3:Y:S01]  /*00b0*/  LDC.64 R10, c[0x0][0x388] ;  /* 0x0000e200ff0a7b82 */ /* 0x000ee20000000a00 */
[----:B-1----:R-:W-:-:S07]  /*00c0*/  IMAD R15, R15, UR4, RZ ;  /* 0x000000040f0f7c24 */ /* 0x002fce000f8e02ff */
.L_x_154:
[----:B------:R-:W-:Y:S02]  /*00d0*/  HFMA2 R8, -RZ, RZ, 0, 0 ;  /* 0x00000000ff087431 */ /* 0x000fe400000001ff */
[----:B0-----:R-:W-:-:S04]  /*00e0*/  IMAD.WIDE R2, R0, 0x8, R6 ;  /* 0x0000000800027825 */ /* 0x001fc800078e0206 */
[----:B------:R-:W-:Y:S01]  /*00f0*/  HFMA2 R12, -RZ, RZ, 0, 0 ;  /* 0x00000000ff0c7431 */ /* 0x000fe200000001ff */
[----:B------:R-:W-:Y:S01]  /*0100*/  MOV R9, 0x3ff00000 ;  /* 0x3ff0000000097802 */ /* 0x000fe20000000f00 */
[----:B---3--:R-:W-:Y:S01]  /*0110*/  IMAD.WIDE R4, R0, 0x8, R10 ;  /* 0x0000000800047825 */ /* 0x008fe200078e020a */
[----:B------:R-:W-:-:S03]  /*0120*/  MOV R13, 0xbff00000 ;  /* 0xbff00000000d7802 */ /* 0x000fc60000000f00 */
[----:B--2---:R1:W-:Y:S01]  /*0130*/  STG.E.64 desc[UR6][R2.64], R8 ;  /* 0x0000000802007986 */ /* 0x0043e2000c101b06 */
[----:B------:R-:W-:-:S03]  /*0140*/  IADD3 R0, PT, PT, R15, R0, RZ ;  /* 0x000000000f007210 */ /* 0x000fc60007ffe0ff */
[----:B------:R1:W-:Y:S01]  /*0150*/  STG.E.64 desc[UR6][R4.64], R12 ;  /* 0x0000000c04007986 */ /* 0x0003e2000c101b06 */
[----:B------:R-:W-:-:S13]  /*0160*/  ISETP.GE.AND P0, PT, R0, UR5, PT ;  /* 0x0000000500007c0c */ /* 0x000fda000bf06270 */
[----:B-1----:R-:W-:Y:S05]  /*0170*/  @!P0 BRA `(.L_x_154) ;  /* 0xfffffffc00d48947 */ /* 0x002fea000383ffff */
[----:B------:R-:W-:Y:S05]  /*0180*/  EXIT ;  /* 0x000000000000794d */ /* 0x000fea0003800000 */
.L_x_155:
        /* <DEDUP_REMOVED lines=15> */
.L_x_219:


//--------------------- .text._Z21gpuTemplateElemGeom3DIfEvPT_S1_S1_S1_S1_S1_S1_S1_S1_S1_S1_S1_S1_S1_S1_S1_S1_S1_S1_i --------------------------
	.section	.text._Z21gpuTemplateElemGeom3DIfEvPT_S1_S1_S1_S1_S1_S1_S1_S1_S1_S1_S1_S1_S1_S1_S1_S1_S1_S1_i,"ax",@progbits
	.align	128
        .global         _Z21gpuTemplateElemGeom3DIfEvPT_S1_S1_S1_S1_S1_S1_S1_S1_S1_S1_S1_S1_S1_S1_S1_S1_S1_S1_i
        .type           _Z21gpuTemplateElemGeom3DIfEvPT_S1_S1_S1_S1_S1_S1_S1_S1_S1_S1_S1_S1_S1_S1_S1_S1_S1_S1_i,@function
        .size           _Z21gpuTemplateElemGeom3DIfEvPT_S1_S1_S1_S1_S1_S1_S1_S1_S1_S1_S1_S1_S1_S1_S1_S1_S1_S1_i,(.L_x_220 - _Z21gpuTemplateElemGeom3DIfEvPT_S1_S1_S1_S1_S1_S1_S1_S1_S1_S1_S1_S1_S1_S1_S1_S1_S1_S1_i)
        .other          _Z21gpuTemplateElemGeom3DIfEvPT_S1_S1_S1_S1_S1_S1_S1_S1_S1_S1_S1_S1_S1_S1_S1_S1_S1_S1_i,@"STO_CUDA_ENTRY STV_DEFAULT"
_Z21gpuTemplateElemGeom3DIfEvPT_S1_S1_S1_S1_S1_S1_S1_S1_S1_S1_S1_S1_S1_S1_S1_S1_S1_S1_i:
.text._Z21gpuTemplateElemGeom3DIfEvPT_S1_S1_S1_S1_S1_S1_S1_S1_S1_S1_S1_S1_S1_S1_S1_S1_S1_S1_i:
        /* <DEDUP_REMOVED lines=9> */
[----:B------:R-:W1:Y:S01]  /*0090*/  LDCU.64 UR6, c[0x0][0x358] ;  /* 0x00006b00ff0677ac */ /* 0x000e620008000a00 */
[----:B0-----:R-:W-:-:S07]  /*00a0*/  IMAD R0, R0, UR4, RZ ;  /* 0x0000000400007c24 */ /* 0x001fce000f8e02ff */
.L_x_156:
[----:B------:R-:W0:Y:S08]  /*00b0*/  LDC.64 R2, c[0x0][0x3d0] ;  /* 0x0000f400ff027b82 */ /* 0x000e300000000a00 */
[----:B--2---:R-:W2:Y:S08]  /*00c0*/  LDC.64 R8, c[0x0][0x408] ;  /* 0x00010200ff087b82 */ /* 0x004eb00000000a00 */
[----:B------:R-:W3:Y:S08]  /*00d0*/  LDC.64 R4, c[0x0][0x3f0] ;  /* 0x0000fc00ff047b82 */ /* 0x000ef00000000a00 */
[----:B------:R-:W4:Y:S01]  /*00e0*/  LDC.64 R6, c[0x0][0x3f8] ;  /* 0x0000fe00ff067b82 */ /* 0x000f220000000a00 */
[----:B0-----:R-:W-:-:S05]  /*00f0*/  IMAD.WIDE R2, R19, 0x4, R2 ;  /* 0x0000000413027825 */ /* 0x001fca00078e0202 */
[----:B-1----:R-:W5:Y:S02]  /*0100*/  LDG.E R23, desc[UR6][R2.64] ;  /* 0x0000000602177981 */ /* 0x002f64000c1e1900 */
[----:B------:R-:W0:Y:S01]  /*0110*/  LDC.64 R10, c[0x0][0x410] ;  /* 0x00010400ff0a7b82 */ /* 0x000e220000000a00 */
[----:B--2---:R-:W-:-:S05]  /*0120*/  IMAD.WIDE R8, R19, 0x4, R8 ;  /* 0x0000000413087825 */ /* 0x004fca00078e0208 */
[----:B------:R-:W5:Y:S01]  /*0130*/  LDG.E R22, desc[UR6][R8.64] ;  /* 0x0000000608167981 */ /* 0x000f62000c1e1900 */
[C---:B---3--:R-:W-:Y:S01]  /*0140*/  IMAD.WIDE R4, R19.reuse, 0x4, R4 ;  /* 0x0000000413047825 */ /* 0x048fe200078e0204 */
[----:B------:R-:W1:Y:S04]  /*0150*/  LDC.64 R12, c[0x0][0x3e8] ;  /* 0x0000fa00ff0c7b82 */ /* 0x000e680000000a00 */
[----:B------:R-:W2:Y:S01]  /*0160*/  LDG.E R18, desc[UR6][R4.64] ;  /* 0x0000000604127981 */ /* 0x000ea2000c1e1900 */
[----:B----4-:R-:W-:-:S03]  /*0170*/  IMAD.WIDE R6, R19, 0x4, R6 ;  /* 0x0000000413067825 */ /* 0x010fc600078e0206 */
[----:B------:R-:W3:Y:S02]  /*0180*/  LDC.64 R16, c[0x0][0x3e0] ;  /* 0x0000f800ff107b82 */ /* 0x000ee40000000a00 */
[----:B------:R-:W4:Y:S01]  /*0190*/  LDG.E R20, desc[UR6][R6.64] ;  /* 0x0000000606147981 */ /* 0x000f22000c1e1900 */
[----:B0-----:R-:W-:-:S05]  /*01a0*/  IMAD.WIDE R10, R19, 0x4, R10 ;  /* 0x00000004130a7825 */ /* 0x001fca00078e020a */
[----:B------:R-:W0:Y:S01]  /*01b0*/  LDC.64 R14, c[0x0][0x3d8] ;  /* 0x0000f600ff0e7b82 */ /* 0x000e220000000a00 */
[----:B------:R-:W4:Y:S01]  /*01c0*/  LDG.E R21, desc[UR6][R10.64] ;  /* 0x000000060a157981 */ /* 0x000f22000c1e1900 */
[----:B-1----:R-:W-:-:S04]  /*01d0*/  IMAD.WIDE R12, R19, 0x4, R12 ;  /* 0x00000004130c7825 */ /* 0x002fc800078e020c */
[----:B---3--:R-:W-:-:S04]  /*01e0*/  IMAD.WIDE R16, R19, 0x4, R16 ;  /* 0x0000000413107825 */ /* 0x008fc800078e0210 */
[----:B0-----:R-:W-:-:S04]  /*01f0*/  IMAD.WIDE R14, R19, 0x4, R14 ;  /* 0x00000004130e7825 */ /* 0x001fc800078e020e */
[C---:B-----5:R-:W-:Y:S01]  /*0200*/  FMUL R25, R23.reuse, R22 ;  /* 0x0000001617197220 */ /* 0x060fe20000400000 */
[----:B--2---:R-:W-:Y:S02]  /*0210*/  FMUL R24, R23, R18 ;  /* 0x0000001217187220 */ /* 0x004fe40000400000 */
[----:B------:R-:W2:Y:S01]  /*0220*/  LDG.E R23, desc[UR6][R12.64] ;  /* 0x000000060c177981 */ /* 0x000ea2000c1e1900 */
[----:B----4-:R-:W-:-:S04]  /*0230*/  FMUL R25, R25, R20 ;  /* 0x0000001419197220 */ /* 0x010fc80000400000 */
[----:B------:R-:W-:Y:S02]  /*0240*/  FFMA R27, R24, R21, -R25 ;  /* 0x00000015181b7223 */ /* 0x000fe40000000819 */
[----:B------:R-:W3:Y:S04]  /*0250*/  LDG.E R24, desc[UR6][R16.64] ;  /* 0x0000000610187981 */ /* 0x000ee8000c1e1900 */
[----:B------:R-:W4:Y:S01]  /*0260*/  LDG.E R25, desc[UR6][R14.64] ;  /* 0x000000060e197981 */ /* 0x000f22000c1e1900 */
[----:B--2---:R-:W-:-:S04]  /*0270*/  FMUL R22, R22, R23 ;  /* 0x0000001716167220 */ /* 0x004fc80000400000 */
[----:B---3--:R-:W-:Y:S01]  /*0280*/  FFMA R22, R22, R24, R27 ;  /* 0x0000001816167223 */ /* 0x008fe2000000001b */
[----:B----4-:R-:W-:-:S04]  /*0290*/  FMUL R23, R23, R25 ;  /* 0x0000001917177220 */ /* 0x010fc80000400000 */
[----:B------:R-:W-:Y:S02]  /*02a0*/  FFMA R21, R21, -R23, R22 ;  /* 0x8000001715157223 */ /* 0x000fe40000000016 */
[----:B------:R-:W0:Y:S02]  /*02b0*/  LDC.64 R22, c[0x0][0x400] ;  /* 0x00010000ff167b82 */ /* 0x000e240000000a00 */
[----:B0-----:R-:W-:-:S05]  /*02c0*/  IMAD.WIDE R22, R19, 0x4, R22 ;  /* 0x0000000413167825 */ /* 0x001fca00078e0216 */
[----:B------:R-:W2:Y:S02]  /*02d0*/  LDG.E R26, desc[UR6][R22.64] ;  /* 0x00000006161a7981 */ /* 0x000ea4000c1e1900 */
[----:B--2---:R-:W-:-:S04]  /*02e0*/  FMUL R25, R25, R26 ;  /* 0x0000001a19197220 */ /* 0x004fc80000400000 */
[----:B------:R-:W-:Y:S02]  /*02f0*/  FFMA R25, R20, R25, R21 ;  /* 0x0000001914197223 */ /* 0x000fe40000000015 */
[----:B------:R-:W0:Y:S01]  /*0300*/  LDC.64 R20, c[0x0][0x380] ;  /* 0x0000e000ff147b82 */ /* 0x000e220000000a00 */
[----:B------:R-:W-:-:S04]  /*0310*/  FMUL R18, R18, R26 ;  /* 0x0000001a12127220 */ /* 0x000fc80000400000 */
[----:B------:R-:W-:Y:S01]  /*0320*/  FFMA R29, R24, -R18, R25 ;  /* 0x80000012181d7223 */ /* 0x000fe20000000019 */
[----:B0-----:R-:W-:Y:S02]  /*0330*/  IMAD.WIDE R24, R19, 0x4, R20 ;  /* 0x0000000413187825 */ /* 0x001fe400078e0214 */
[----:B------:R-:W0:Y:S03]  /*0340*/  LDC.64 R20, c[0x0][0x388] ;  /* 0x0000e200ff147b82 */ /* 0x000e260000000a00 */
[----:B------:R1:W-:Y:S04]  /*0350*/  STG.E desc[UR6][R24.64], R29 ;  /* 0x0000001d18007986 */ /* 0x0003e8000c101906 */
[----:B------:R-:W2:Y:S04]  /*0360*/  LDG.E R26, desc[UR6][R6.64] ;  /* 0x00000006061a7981 */ /* 0x000ea8000c1e1900 */
[----:B------:R-:W2:Y:S04]  /*0370*/  LDG.E R28, desc[UR6][R8.64] ;  /* 0x00000006081c7981 */ /* 0x000ea8000c1e1900 */
[----:B------:R-:W3:Y:S04]  /*0380*/  LDG.E R18, desc[UR6][R4.64] ;  /* 0x0000000604127981 */ /* 0x000ee8000c1e1900 */
[----:B------:R-:W3:Y:S01]  /*0390*/  LDG.E R27, desc[UR6][R10.64] ;  /* 0x000000060a1b7981 */ /* 0x000ee2000c1e1900 */
[----:B--2---:R-:W-:-:S04]  /*03a0*/  FMUL R26, R26, R28 ;  /* 0x0000001c1a1a7220 */ /* 0x004fc80000400000 */
[----:B---3--:R-:W-:Y:S01]  /*03b0*/  FFMA R18, R18, R27, -R26 ;  /* 0x0000001b12127223 */ /* 0x008fe2000000081a */
[----:B0-----:R-:W-:Y:S02]  /*03c0*/  IMAD.WIDE R26, R19, 0x4, R20 ;  /* 0x00000004131a7825 */ /* 0x001fe400078e0214 */
[----:B------:R-:W0:Y:S03]  /*03d0*/  LDC.64 R20, c[0x0][0x3a0] ;  /* 0x0000e800ff147b82 */ /* 0x000e260000000a00 */
[----:B------:R2:W-:Y:S04]  /*03e0*/  STG.E desc[UR6][R26.64], R18 ;  /* 0x000000121a007986 */ /* 0x0005e8000c101906 */
[----:B------:R-:W3:Y:S04]  /*03f0*/  LDG.E R28, desc[UR6][R12.64] ;  /* 0x000000060c1c7981 */ /* 0x000ee8000c1e1900 */
[----:B-1----:R-:W3:Y:S04]  /*0400*/  LDG.E R29, desc[UR6][R10.64] ;  /* 0x000000060a1d7981 */ /* 0x002ee8000c1e1900 */
[----:B------:R-:W4:Y:S04]  /*0410*/  LDG.E R24, desc[UR6][R6.64] ;  /* 0x0000000606187981 */ /* 0x000f28000c1e1900 */
[----:B------:R-:W4:Y:S01]  /*0420*/  LDG.E R25, desc[UR6][R22.64] ;  /* 0x0000000616197981 */ /* 0x000f22000c1e1900 */
[----:B---3--:R-:W-:-:S04]  /*0430*/  FMUL R29, R28, R29 ;  /* 0x0000001d1c1d7220 */ /* 0x008fc80000400000 */
[----:B----4-:R-:W-:Y:S01]  /*0440*/  FFMA R29, R24, R25, -R29 ;  /* 0x00000019181d7223 */ /* 0x010fe2000000081d */
[----:B0-----:R-:W-:Y:S02]  /*0450*/  IMAD.WIDE R24, R19, 0x4, R20 ;  /* 0x0000000413187825 */ /* 0x001fe400078e0214 */
[----:B------:R-:W0:Y:S03]  /*0460*/  LDC.64 R20, c[0x0][0x3b8] ;  /* 0x0000ee00ff147b82 */ /* 0x000e260000000a00 */
[----:B------:R1:W-:Y:S04]  /*0470*/  STG.E desc[UR6][R24.64], R29 ;  /* 0x0000001d18007986 */ /* 0x0003e8000c101906 */
[----:B------:R-:W3:Y:S04]  /*0480*/  LDG.E R28, desc[UR6][R4.64] ;  /* 0x00000006041c7981 */ /* 0x000ee8000c1e1900 */
[----:B--2---:R-:W3:Y:S04]  /*0490*/  LDG.E R26, desc[UR6][R22.64] ;  /* 0x00000006161a7981 */ /* 0x004ee8000c1e1900 */
[----:B------:R-:W2:Y:S04]  /*04a0*/  LDG.E R18, desc[UR6][R12.64] ;  /* 0x000000060c127981 */ /* 0x000ea8000c1e1900 */
[----:B------:R-:W2:Y:S01]  /*04b0*/  LDG.E R27, desc[UR6][R8.64] ;  /* 0x00000006081b7981 */ /* 0x000ea2000c1e1900 */
[----:B---3--:R-:W-:-:S04]  /*04c0*/  FMUL R26, R28, R26 ;  /* 0x0000001a1c1a7220 */ /* 0x008fc80000400000 */
[----:B--2---:R-:W-:Y:S01]  /*04d0*/  FFMA R18, R18, R27, -R26 ;  /* 0x0000001b12127223 */ /* 0x004fe2000000081a */
        /* <DEDUP_REMOVED lines=9> */
[C---:B0-----:R-:W-:Y:S02]  /*0570*/  IMAD.WIDE R24, R19.reuse, 0x4, R20 ;  /* 0x0000000413187825 */ /* 0x041fe400078e0214 */
[----:B------:R-:W0:Y:S03]  /*0580*/  LDC.64 R20, c[0x0][0x3a8] ;  /* 0x0000ea00ff147b82 */ /* 0x000e260000000a00 */
[----:B------:R1:W-:Y:S04]  /*0590*/  STG.E desc[UR6][R24.64], R29 ;  /* 0x0000001d18007986 */ /* 0x0003e8000c101906 */
[----:B------:R-:W3:Y:S04]  /*05a0*/  LDG.E R28, desc[UR6][R16.64] ;  /* 0x00000006101c7981 */ /* 0x000ee8000c1e1900 */
[----:B--2---:R-:W3:Y:S04]  /*05b0*/  LDG.E R26, desc[UR6][R22.64] ;  /* 0x00000006161a7981 */ /* 0x004ee8000c1e1900 */
[----:B------:R2:W4:Y:S04]  /*05c0*/  LDG.E R27, desc[UR6][R10.64] ;  /* 0x000000060a1b7981 */ /* 0x000528000c1e1900 */
[----:B------:R-:W4:Y:S01]  /*05d0*/  LDG.E R18, desc[UR6][R2.64] ;  /* 0x0000000602127981 */ /* 0x000f22000c1e1900 */
[----:B0-----:R-:W-:Y:S01]  /*05e0*/  IMAD.WIDE R20, R19, 0x4, R20 ;  /* 0x0000000413147825 */ /* 0x001fe200078e0214 */
[----:B--2---:R-:W0:Y:S03]  /*05f0*/  LDC.64 R10, c[0x0][0x3c0] ;  /* 0x0000f000ff0a7b82 */ /* 0x004e260000000a00 */
[----:B---3--:R-:W-:-:S04]  /*0600*/  FMUL R26, R28, R26 ;  /* 0x0000001a1c1a7220 */ /* 0x008fc80000400000 */
[----:B----4-:R-:W-:-:S05]  /*0610*/  FFMA R27, R18, R27, -R26 ;  /* 0x0000001b121b7223 */ /* 0x010fca000000081a */
[----:B------:R2:W-:Y:S04]  /*0620*/  STG.E desc[UR6][R20.64], R27 ;  /* 0x0000001b14007986 */ /* 0x0005e8000c101906 */
[----:B------:R-:W3:Y:S04]  /*0630*/  LDG.E R9, desc[UR6][R8.64] ;  /* 0x0000000608097981 */ /* 0x000ee8000c1e1900 */
[----:B-1----:R-:W3:Y:S04]  /*0640*/  LDG.E R24, desc[UR6][R2.64] ;  /* 0x0000000602187981 */ /* 0x002ee8000c1e1900 */
[----:B------:R-:W4:Y:S04]  /*0650*/  LDG.E R25, desc[UR6][R22.64] ;  /* 0x0000000616197981 */ /* 0x000f28000c1e1900 */
[----:B------:R-:W4:Y:S01]  /*0660*/  LDG.E R18, desc[UR6][R14.64] ;  /* 0x000000060e127981 */ /* 0x000f22000c1e1900 */
[----:B0-----:R-:W-:-:S04]  /*0670*/  IMAD.WIDE R10, R19, 0x4, R10 ;  /* 0x00000004130a7825 */ /* 0x001fc800078e020a */
[----:B---3--:R-:W-:Y:S02]  /*0680*/  FMUL R29, R24, R9 ;  /* 0x00000009181d7220 */ /* 0x008fe40000400000 */
[----:B------:R-:W0:Y:S02]  /*0690*/  LDC.64 R8, c[0x0][0x398] ;  /* 0x0000e600ff087b82 */ /* 0x000e240000000a00 */
[----:B----4-:R-:W-:-:S05]  /*06a0*/  FFMA R25, R18, R25, -R29 ;  /* 0x0000001912197223 */ /* 0x010fca000000081d */
[----:B------:R1:W-:Y:S04]  /*06b0*/  STG.E desc[UR6][R10.64], R25 ;  /* 0x000000190a007986 */ /* 0x0003e8000c101906 */
[----:B------:R-:W3:Y:S04]  /*06c0*/  LDG.E R24, desc[UR6][R16.64] ;  /* 0x0000000610187981 */ /* 0x000ee8000c1e1900 */
[----:B--2---:R-:W3:Y:S04]  /*06d0*/  LDG.E R27, desc[UR6][R4.64] ;  /* 0x00000006041b7981 */ /* 0x004ee8000c1e1900 */
[----:B------:R-:W2:Y:S01]  /*06e0*/  LDG.E R18, desc[UR6][R14.64] ;  /* 0x000000060e127981 */ /* 0x000ea2000c1e1900 */
[----:B0-----:R-:W-:Y:S01]  /*06f0*/  IMAD.WIDE R8, R19, 0x4, R8 ;  /* 0x0000000413087825 */ /* 0x001fe200078e0208 */
[----:B-1----:R-:W0:Y:S02]  /*0700*/  LDC.64 R10, c[0x0][0x3b0] ;  /* 0x0000ec00ff0a7b82 */ /* 0x002e240000000a00 */
[----:B------:R-:W2:Y:S01]  /*0710*/  LDG.E R21, desc[UR6][R6.64] ;  /* 0x0000000606157981 */ /* 0x000ea2000c1e1900 */
[----:B---3--:R-:W-:-:S04]  /*0720*/  FMUL R27, R24, R27 ;  /* 0x0000001b181b7220 */ /* 0x008fc80000400000 */
[----:B--2---:R-:W-:-:S05]  /*0730*/  FFMA R21, R18, R21, -R27 ;  /* 0x0000001512157223 */ /* 0x004fca000000081b */
[----:B------:R1:W-:Y:S04]  /*0740*/  STG.E desc[UR6][R8.64], R21 ;  /* 0x0000001508007986 */ /* 0x0003e8000c101906 */
[----:B------:R2:W3:Y:S04]  /*0750*/  LDG.E R27, desc[UR6][R6.64] ;  /* 0x00000006061b7981 */ /* 0x0004e8000c1e1900 */
[----:B------:R-:W3:Y:S04]  /*0760*/  LDG.E R18, desc[UR6][R2.64] ;  /* 0x0000000602127981 */ /* 0x000ee8000c1e1900 */
[----:B------:R-:W4:Y:S01]  /*0770*/  LDG.E R16, desc[UR6][R16.64] ;  /* 0x0000000610107981 */ /* 0x000f22000c1e1900 */
[----:B0-----:R-:W-:Y:S01]  /*0780*/  IMAD.WIDE R10, R19, 0x4, R10 ;  /* 0x00000004130a7825 */ /* 0x001fe200078e020a */
[----:B--2---:R-:W0:Y:S02]  /*0790*/  LDC.64 R6, c[0x0][0x3c8] ;  /* 0x0000f200ff067b82 */ /* 0x004e240000000a00 */
[----:B------:R-:W4:Y:S01]  /*07a0*/  LDG.E R23, desc[UR6][R12.64] ;  /* 0x000000060c177981 */ /* 0x000f22000c1e1900 */
[----:B---3--:R-:W-:-:S04]  /*07b0*/  FMUL R27, R18, R27 ;  /* 0x0000001b121b7220 */ /* 0x008fc80000400000 */
[----:B----4-:R-:W-:-:S05]  /*07c0*/  FFMA R23, R16, R23, -R27 ;  /* 0x0000001710177223 */ /* 0x010fca000000081b */
[----:B------:R2:W-:Y:S04]  /*07d0*/  STG.E desc[UR6][R10.64], R23 ;  /* 0x000000170a007986 */ /* 0x0005e8000c101906 */
[----:B------:R-:W3:Y:S04]  /*07e0*/  LDG.E R14, desc[UR6][R14.64] ;  /* 0x000000060e0e7981 */ /* 0x000ee8000c1e1900 */
[----:B-1----:R-:W3:Y:S04]  /*07f0*/  LDG.E R9, desc[UR6][R12.64] ;  /* 0x000000060c097981 */ /* 0x002ee8000c1e1900 */
[----:B------:R-:W4:Y:S04]  /*0800*/  LDG.E R8, desc[UR6][R2.64] ;  /* 0x0000000602087981 */ /* 0x000f28000c1e1900 */
[----:B------:R-:W4:Y:S01]  /*0810*/  LDG.E R5, desc[UR6][R4.64] ;  /* 0x0000000604057981 */ /* 0x000f22000c1e1900 */
[----:B0-----:R-:W-:Y:S01]  /*0820*/  IMAD.WIDE R6, R19, 0x4, R6 ;  /* 0x0000000413067825 */ /* 0x001fe200078e0206 */
[----:B------:R-:W-:-:S04]  /*0830*/  IADD3 R19, PT, PT, R0, R19, RZ ;  /* 0x0000001300137210 */ /* 0x000fc80007ffe0ff */
[----:B------:R-:W-:Y:S01]  /*0840*/  ISETP.GE.AND P0, PT, R19, UR5, PT ;  /* 0x0000000513007c0c */ /* 0x000fe2000bf06270 */
[----:B---3--:R-:W-:-:S04]  /*0850*/  FMUL R9, R14, R9 ;  /* 0x000000090e097220 */ /* 0x008fc80000400000 */
[----:B----4-:R-:W-:-:S05]  /*0860*/  FFMA R9, R8, R5, -R9 ;  /* 0x0000000508097223 */ /* 0x010fca0000000809 */
[----:B------:R2:W-:Y:S03]  /*0870*/  STG.E desc[UR6][R6.64], R9 ;  /* 0x0000000906007986 */ /* 0x0005e6000c101906 */
[----:B------:R-:W-:Y:S05]  /*0880*/  @!P0 BRA `(.L_x_156) ;  /* 0xfffffff800088947 */ /* 0x000fea000383ffff */
[----:B------:R-:W-:Y:S05]  /*0890*/  EXIT ;  /* 0x000000000000794d */ /* 0x000fea0003800000 */
.L_x_157:
        /* <DEDUP_REMOVED lines=14> */
.L_x_220:


//--------------------- .text._Z21gpuTemplateElemGeom3DIdEvPT_S1_S1_S1_S1_S1_S1_S1_S1_S1_S1_S1_S1_S1_S1_S1_S1_S1_S1_i --------------------------
	.section	.text._Z21gpuTemplateElemGeom3DIdEvPT_S1_S1_S1_S1_S1_S1_S1_S1_S1_S1_S1_S1_S1_S1_S1_S1_S1_S1_i,"ax",@progbits
	.align	128
        .global         _Z21gpuTemplateElemGeom3DIdEvPT_S1_S1_S1_S1_S1_S1_S1_S1_S1_S1_S1_S1_S1_S1_S1_S1_S1_S1_i
        .type           _Z21gpuTemplateElemGeom3DIdEvPT_S1_S1_S1_S1_S1_S1_S1_S1_S1_S1_S1_S1_S1_S1_S1_S1_S1_S1_i,@function
        .size           _Z21gpuTemplateElemGeom3DIdEvPT_S1_S1_S1_S1_S1_S1_S1_S1_S1_S1_S1_S1_S1_S1_S1_S1_S1_S1_i,(.L_x_221 - _Z21gpuTemplateElemGeom3DIdEvPT_S1_S1_S1_S1_S1_S1_S1_S1_S1_S1_S1_S1_S1_S1_S1_S1_S1_S1_i)
        .other          _Z21gpuTemplateElemGeom3DIdEvPT_S1_S1_S1_S1_S1_S1_S1_S1_S1_S1_S1_S1_S1_S1_S1_S1_S1_S1_i,@"STO_CUDA_ENTRY STV_DEFAULT"
_Z21gpuTemplateElemGeom3DIdEvPT_S1_S1_S1_S1_S1_S1_S1_S1_S1_S1_S1_S1_S1_S1_S1_S1_S1_S1_i:
.text._Z21gpuTemplateElemGeom3DIdEvPT_S1_S1_S1_S1_S1_S1_S1_S1_S1_S1_S1_S1_S1_S1_S1_S1_S1_S1_i:
        /* <DEDUP_REMOVED lines=11> */
.L_x_158:
[----:B------:R-:W0:Y:S08]  /*00b0*/  LDC.64 R2, c[0x0][0x3d0] ;  /* 0x0000f400ff027b82 */ /* 0x000e300000000a00 */
[----:B--2---:R-:W2:Y:S08]  /*00c0*/  LDC.64 R16, c[0x0][0x408] ;  /* 0x00010200ff107b82 */ /* 0x004eb00000000a00 */
[----:B------:R-:W3:Y:S08]  /*00d0*/  LDC.64 R4, c[0x0][0x3f0] ;  /* 0x0000fc00ff047b82 */ /* 0x000ef00000000a00 */
[----:B------:R-:W4:Y:S01]  /*00e0*/  LDC.64 R12, c[0x0][0x3f8] ;  /* 0x0000fe00ff0c7b82 */ /* 0x000f220000000a00 */
[----:B0-----:R-:W-:-:S05]  /*00f0*/  IMAD.WIDE R2, R31, 0x8, R2 ;  /* 0x000000081f027825 */ /* 0x001fca00078e0202 */
[----:B-1----:R-:W5:Y:S02]  /*0100*/  LDG.E.64 R32, desc[UR6][R2.64] ;  /* 0x0000000602207981 */ /* 0x002f64000c1e1b00 */
[----:B------:R-:W0:Y:S01]  /*0110*/  LDC.64 R18, c[0x0][0x410] ;  /* 0x00010400ff127b82 */ /* 0x000e220000000a00 */
[----:B--2---:R-:W-:-:S05]  /*0120*/  IMAD.WIDE R16, R31, 0x8, R16 ;  /* 0x000000081f107825 */ /* 0x004fca00078e0210 */
[----:B------:R-:W5:Y:S01]  /*0130*/  LDG.E.64 R28, desc[UR6][R16.64] ;  /* 0x00000006101c7981 */ /* 0x000f62000c1e1b00 */
[C---:B---3--:R-:W-:Y:S01]  /*0140*/  IMAD.WIDE R4, R31.reuse, 0x8, R4 ;  /* 0x000000081f047825 */ /* 0x048fe200078e0204 */
[----:B------:R-:W1:Y:S04]  /*0150*/  LDC.64 R6, c[0x0][0x3e8] ;  /* 0x0000fa00ff067b82 */ /* 0x000e680000000a00 */
[----:B------:R-:W2:Y:S01]  /*0160*/  LDG.E.64 R24, desc[UR6][R4.64] ;  /* 0x0000000604187981 */ /* 0x000ea2000c1e1b00 */
[----:B----4-:R-:W-:-:S03]  /*0170*/  IMAD.WIDE R12, R31, 0x8, R12 ;  /* 0x000000081f0c7825 */ /* 0x010fc600078e020c */
[----:B------:R-:W3:Y:S02]  /*0180*/  LDC.64 R10, c[0x0][0x3e0] ;  /* 0x0000f800ff0a7b82 */ /* 0x000ee40000000a00 */
[----:B------:R-:W4:Y:S01]  /*0190*/  LDG.E.64 R14, desc[UR6][R12.64] ;  /* 0x000000060c0e7981 */ /* 0x000f22000c1e1b00 */
[----:B0-----:R-:W-:-:S05]  /*01a0*/  IMAD.WIDE R18, R31, 0x8, R18 ;  /* 0x000000081f127825 */ /* 0x001fca00078e0212 */
[----:B------:R-:W0:Y:S01]  /*01b0*/  LDC.64 R8, c[0x0][0x3d8] ;  /* 0x0000f600ff087b82 */ /* 0x000e220000000a00 */
[----:B------:R-:W4:Y:S01]  /*01c0*/  LDG.E.64 R26, desc[UR6][R18.64] ;  /* 0x00000006121a7981 */ /* 0x000f22000c1e1b00 */
[----:B-1----:R-:W-:-:S05]  /*01d0*/  IMAD.WIDE R6, R31, 0x8, R6 ;  /* 0x000000081f067825 */ /* 0x002fca00078e0206 */
[----:B------:R-:W4:Y:S01]  /*01e0*/  LDG.E.64 R22, desc[UR6][R6.64] ;  /* 0x0000000606167981 */ /* 0x000f22000c1e1b00 */
[----:B---3--:R-:W-:-:S05]  /*01f0*/  IMAD.WIDE R10, R31, 0x8, R10 ;  /* 0x000000081f0a7825 */ /* 0x008fca00078e020a */
[----:B------:R-:W3:Y:S01]  /*0200*/  LDG.E.64 R20, desc[UR6][R10.64] ;  /* 0x000000060a147981 */ /* 0x000ee2000c1e1b00 */
[----:B0-----:R-:W-:Y:S01]  /*0210*/  IMAD.WIDE R8, R31, 0x8, R8 ;  /* 0x000000081f087825 */ /* 0x001fe200078e0208 */
[C---:B-----5:R-:W-:Y:S02]  /*0220*/  DMUL R34, R32.reuse, R28 ;  /* 0x0000001c20227228 */ /* 0x060fe40000000000 */
[----:B--2---:R-:W-:-:S06]  /*0230*/  DMUL R32, R32, R24 ;  /* 0x0000001820207228 */ /* 0x004fcc0000000000 */
[----:B----4-:R-:W-:-:S08]  /*0240*/  DMUL R34, R34, R14 ;  /* 0x0000000e22227228 */ /* 0x010fd00000000000 */
[----:B------:R-:W-:Y:S01]  /*0250*/  DFMA R34, R32, R26, -R34 ;  /* 0x0000001a2022722b */ /* 0x000fe20000000822 */
[----:B------:R-:W2:Y:S01]  /*0260*/  LDG.E.64 R32, desc[UR6][R8.64] ;  /* 0x0000000608207981 */ /* 0x000ea2000c1e1b00 */
[----:B------:R-:W-:-:S08]  /*0270*/  DMUL R28, R28, R22 ;  /* 0x000000161c1c7228 */ /* 0x000fd00000000000 */
[----:B---3--:R-:W-:Y:S02]  /*0280*/  DFMA R34, R28, R20, R34 ;  /* 0x000000141c22722b */ /* 0x008fe40000000022 */
[----:B------:R-:W0:Y:S02]  /*0290*/  LDC.64 R28, c[0x0][0x400] ;  /* 0x00010000ff1c7b82 */ /* 0x000e240000000a00 */
[----:B0-----:R-:W-:Y:S01]  /*02a0*/  IMAD.WIDE R28, R31, 0x8, R28 ;  /* 0x000000081f1c7825 */ /* 0x001fe200078e021c */
[----:B--2---:R-:W-:-:S08]  /*02b0*/  DMUL R22, R22, R32 ;  /* 0x0000002016167228 */ /* 0x004fd00000000000 */
[----:B------:R-:W-:Y:S01]  /*02c0*/  DFMA R26, R26, -R22, R34 ;  /* 0x800000161a1a722b */ /* 0x000fe20000000022 */
[----:B------:R-:W2:Y:S01]  /*02d0*/  LDG.E.64 R34, desc[UR6][R28.64] ;  /* 0x000000061c227981 */ /* 0x000ea2000c1e1b00 */
[----:B------:R-:W0:Y:S02]  /*02e0*/  LDC.64 R22, c[0x0][0x380] ;  /* 0x0000e000ff167b82 */ /* 0x000e240000000a00 */
[----:B0-----:R-:W-:Y:S01]  /*02f0*/  IMAD.WIDE R22, R31, 0x8, R22 ;  /* 0x000000081f167825 */ /* 0x001fe200078e0216 */
[-C--:B--2---:R-:W-:Y:S02]  /*0300*/  DMUL R32, R32, R34.reuse ;  /* 0x0000002220207228 */ /* 0x084fe40000000000 */
[----:B------:R-:W-:-:S03]  /*0310*/  DMUL R24, R24, R34 ;  /* 0x0000002218187228 */ /* 0x000fc60000000000 */
[----:B------:R-:W0:Y:S03]  /*0320*/  LDC.64 R34, c[0x0][0x388] ;  /* 0x0000e200ff227b82 */ /* 0x000e260000000a00 */
[----:B------:R-:W-:-:S08]  /*0330*/  DFMA R26, R14, R32, R26 ;  /* 0x000000200e1a722b */ /* 0x000fd0000000001a */
[----:B------:R-:W-:-:S07]  /*0340*/  DFMA R24, R20, -R24, R26 ;  /* 0x800000181418722b */ /* 0x000fce000000001a */
[----:B------:R1:W-:Y:S04]  /*0350*/  STG.E.64 desc[UR6][R22.64], R24 ;  /* 0x0000001816007986 */ /* 0x0003e8000c101b06 */
[----:B------:R-:W2:Y:S04]  /*0360*/  LDG.E.64 R26, desc[UR6][R12.64] ;  /* 0x000000060c1a7981 */ /* 0x000ea8000c1e1b00 */
[----:B------:R-:W2:Y:S04]  /*0370*/  LDG.E.64 R32, desc[UR6][R16.64] ;  /* 0x0000000610207981 */ /* 0x000ea8000c1e1b00 */
[----:B------:R-:W3:Y:S04]  /*0380*/  LDG.E.64 R14, desc[UR6][R4.64] ;  /* 0x00000006040e7981 */ /* 0x000ee8000c1e1b00 */
[----:B------:R-:W3:Y:S01]  /*0390*/  LDG.E.64 R20, desc[UR6][R18.64] ;  /* 0x0000000612147981 */ /* 0x000ee2000c1e1b00 */
[----:B--2---:R-:W-:-:S08]  /*03a0*/  DMUL R26, R26, R32 ;  /* 0x000000201a1a7228 */ /* 0x004fd00000000000 */
[----:B---3--:R-:W-:Y:S01]  /*03b0*/  DFMA R14, R14, R20, -R26 ;  /* 0x000000140e0e722b */ /* 0x008fe2000000081a */
[----:B0-----:R-:W-:Y:S02]  /*03c0*/  IMAD.WIDE R20, R31, 0x8, R34 ;  /* 0x000000081f147825 */ /* 0x001fe400078e0222 */
[----:B------:R-:W0:Y:S04]  /*03d0*/  LDC.64 R34, c[0x0][0x3a0] ;  /* 0x0000e800ff227b82 */ /* 0x000e280000000a00 */
[----:B------:R2:W-:Y:S04]  /*03e0*/  STG.E.64 desc[UR6][R20.64], R14 ;  /* 0x0000000e14007986 */ /* 0x0005e8000c101b06 */
[----:B------:R-:W3:Y:S04]  /*03f0*/  LDG.E.64 R26, desc[UR6][R6.64] ;  /* 0x00000006061a7981 */ /* 0x000ee8000c1e1b00 */
[----:B------:R-:W3:Y:S04]  /*0400*/  LDG.E.64 R32, desc[UR6][R18.64] ;  /* 0x0000000612207981 */ /* 0x000ee8000c1e1b00 */
[----:B-1----:R-:W4:Y:S04]  /*0410*/  LDG.E.64 R22, desc[UR6][R12.64] ;  /* 0x000000060c167981 */ /* 0x002f28000c1e1b00 */
[----:B------:R-:W4:Y:S01]  /*0420*/  LDG.E.64 R24, desc[UR6][R28.64] ;  /* 0x000000061c187981 */ /* 0x000f22000c1e1b00 */
[----:B---3--:R-:W-:-:S08]  /*0430*/  DMUL R26, R26, R32 ;  /* 0x000000201a1a7228 */ /* 0x008fd00000000000 */
[----:B----4-:R-:W-:Y:S01]  /*0440*/  DFMA R22, R22, R24, -R26 ;  /* 0x000000181616722b */ /* 0x010fe2000000081a */
[----:B0-----:R-:W-:Y:S02]  /*0450*/  IMAD.WIDE R24, R31, 0x8, R34 ;  /* 0x000000081f187825 */ /* 0x001fe400078e0222 */
[----:B------:R-:W0:Y:S04]  /*0460*/  LDC.64 R34, c[0x0][0x3b8] ;  /* 0x0000ee00ff227b82 */ /* 0x000e280000000a00 */
[----:B------:R1:W-:Y:S04]  /*0470*/  STG.E.64 desc[UR6][R24.64], R22 ;  /* 0x0000001618007986 */ /* 0x0003e8000c101b06 */
[----:B------:R-:W3:Y:S04]  /*0480*/  LDG.E.64 R26, desc[UR6][R4.64] ;  /* 0x00000006041a7981 */ /* 0x000ee8000c1e1b00 */
[----:B------:R-:W3:Y:S04]  /*0490*/  LDG.E.64 R32, desc[UR6][R28.64] ;  /* 0x000000061c207981 */ /* 0x000ee8000c1e1b00 */
[----:B--2---:R-:W2:Y:S04]  /*04a0*/  LDG.E.64 R14, desc[UR6][R6.64] ;  /* 0x00000006060e7981 */ /* 0x004ea8000c1e1b00 */
[----:B------:R-:W2:Y:S01]  /*04b0*/  LDG.E.64 R20, desc[UR6][R16.64] ;  /* 0x0000000610147981 */ /* 0x000ea2000c1e1b00 */
[----:B---3--:R-:W-:-:S08]  /*04c0*/  DMUL R26, R26, R32 ;  /* 0x000000201a1a7228 */ /* 0x008fd00000000000 */
[----:B--2---:R-:W-:Y:S01]  /*04d0*/  DFMA R14, R14, R20, -R26 ;  /* 0x000000140e0e722b */ /* 0x004fe2000000081a */
        /* <DEDUP_REMOVED lines=14> */
[----:B--2---:R2:W4:Y:S04]  /*05c0*/  LDG.E.64 R20, desc[UR6][R18.64] ;  /* 0x0000000612147981 */ /* 0x004528000c1e1b00 */
[----:B------:R-:W4:Y:S01]  /*05d0*/  LDG.E.64 R14, desc[UR6][R2.64] ;  /* 0x00000006020e7981 */ /* 0x000f22000c1e1b00 */
[----:B--2---:R-:W2:Y:S01]  /*05e0*/  LDC.64 R18, c[0x0][0x3c0] ;  /* 0x0000f000ff127b82 */ /* 0x004ea20000000a00 */
[----:B---3--:R-:W-:-:S08]  /*05f0*/  DMUL R26, R26, R32 ;  /* 0x000000201a1a7228 */ /* 0x008fd00000000000 */
[----:B----4-:R-:W-:Y:S01]  /*0600*/  DFMA R14, R14, R20, -R26 ;  /* 0x000000140e0e722b */ /* 0x010fe2000000081a */
[----:B0-----:R-:W-:-:S06]  /*0610*/  IMAD.WIDE R20, R31, 0x8, R34 ;  /* 0x000000081f147825 */ /* 0x001fcc00078e0222 */
[----:B------:R0:W-:Y:S04]  /*0620*/  STG.E.64 desc[UR6][R20.64], R14 ;  /* 0x0000000e14007986 */ /* 0x0001e8000c101b06 */
[----:B------:R-:W3:Y:S04]  /*0630*/  LDG.E.64 R16, desc[UR6][R16.64] ;  /* 0x0000000610107981 */ /* 0x000ee8000c1e1b00 */
[----:B------:R-:W3:Y:S04]  /*0640*/  LDG.E.64 R26, desc[UR6][R2.64] ;  /* 0x00000006021a7981 */ /* 0x000ee8000c1e1b00 */
[----:B-1----:R-:W4:Y:S04]  /*0650*/  LDG.E.64 R24, desc[UR6][R28.64] ;  /* 0x000000061c187981 */ /* 0x002f28000c1e1b00 */
[----:B------:R-:W4:Y:S01]  /*0660*/  LDG.E.64 R22, desc[UR6][R8.64] ;  /* 0x0000000608167981 */ /* 0x000f22000c1e1b00 */
[----:B--2---:R-:W-:Y:S01]  /*0670*/  IMAD.WIDE R18, R31, 0x8, R18 ;  /* 0x000000081f127825 */ /* 0x004fe200078e0212 */
[----:B---3--:R-:W-:-:S08]  /*0680*/  DMUL R26, R26, R16 ;  /* 0x000000101a1a7228 */ /* 0x008fd00000000000 */
[----:B----4-:R-:W-:Y:S02]  /*0690*/  DFMA R22, R22, R24, -R26 ;  /* 0x000000181616722b */ /* 0x010fe4000000081a */
[----:B------:R-:W1:Y:S05]  /*06a0*/  LDC.64 R26, c[0x0][0x398] ;  /* 0x0000e600ff1a7b82 */ /* 0x000e6a0000000a00 */
[----:B------:R2:W-:Y:S04]  /*06b0*/  STG.E.64 desc[UR6][R18.64], R22 ;  /* 0x0000001612007986 */ /* 0x0005e8000c101b06 */
[----:B------:R-:W3:Y:S04]  /*06c0*/  LDG.E.64 R24, desc[UR6][R10.64] ;  /* 0x000000060a187981 */ /* 0x000ee8000c1e1b00 */
[----:B0-----:R-:W3:Y:S04]  /*06d0*/  LDG.E.64 R20, desc[UR6][R4.64] ;  /* 0x0000000604147981 */ /* 0x001ee8000c1e1b00 */
[----:B------:R-:W4:Y:S01]  /*06e0*/  LDG.E.64 R14, desc[UR6][R8.64] ;  /* 0x00000006080e7981 */ /* 0x000f22000c1e1b00 */
[----:B--2---:R-:W0:Y:S03]  /*06f0*/  LDC.64 R22, c[0x0][0x3b0] ;  /* 0x0000ec00ff167b82 */ /* 0x004e260000000a00 */
[----:B------:R-:W4:Y:S01]  /*0700*/  LDG.E.64 R16, desc[UR6][R12.64] ;  /* 0x000000060c107981 */ /* 0x000f22000c1e1b00 */
[----:B---3--:R-:W-:-:S08]  /*0710*/  DMUL R20, R24, R20 ;  /* 0x0000001418147228 */ /* 0x008fd00000000000 */
[----:B----4-:R-:W-:Y:S01]  /*0720*/  DFMA R14, R14, R16, -R20 ;  /* 0x000000100e0e722b */ /* 0x010fe20000000814 */
[----:B-1----:R-:W-:-:S06]  /*0730*/  IMAD.WIDE R16, R31, 0x8, R26 ;  /* 0x000000081f107825 */ /* 0x002fcc00078e021a */
[----:B------:R1:W-:Y:S04]  /*0740*/  STG.E.64 desc[UR6][R16.64], R14 ;  /* 0x0000000e10007986 */ /* 0x0003e8000c101b06 */
[----:B------:R-:W2:Y:S04]  /*0750*/  LDG.E.64 R24, desc[UR6][R12.64] ;  /* 0x000000060c187981 */ /* 0x000ea8000c1e1b00 */
[----:B------:R-:W2:Y:S04]  /*0760*/  LDG.E.64 R20, desc[UR6][R2.64] ;  /* 0x0000000602147981 */ /* 0x000ea8000c1e1b00 */
[----:B------:R-:W3:Y:S04]  /*0770*/  LDG.E.64 R10, desc[UR6][R10.64] ;  /* 0x000000060a0a7981 */ /* 0x000ee8000c1e1b00 */
[----:B------:R-:W3:Y:S01]  /*0780*/  LDG.E.64 R18, desc[UR6][R6.64] ;  /* 0x0000000606127981 */ /* 0x000ee2000c1e1b00 */
[----:B--2---:R-:W-:-:S08]  /*0790*/  DMUL R20, R20, R24 ;  /* 0x0000001814147228 */ /* 0x004fd00000000000 */
[----:B---3--:R-:W-:Y:S01]  /*07a0*/  DFMA R18, R10, R18, -R20 ;  /* 0x000000120a12722b */ /* 0x008fe20000000814 */
[C---:B0-----:R-:W-:Y:S01]  /*07b0*/  IMAD.WIDE R20, R31.reuse, 0x8, R22 ;  /* 0x000000081f147825 */ /* 0x041fe200078e0216 */
[----:B------:R-:W0:Y:S05]  /*07c0*/  LDC.64 R10, c[0x0][0x3c8] ;  /* 0x0000f200ff0a7b82 */ /* 0x000e2a0000000a00 */
[----:B------:R2:W-:Y:S04]  /*07d0*/  STG.E.64 desc[UR6][R20.64], R18 ;  /* 0x0000001214007986 */ /* 0x0005e8000c101b06 */
[----:B------:R-:W3:Y:S04]  /*07e0*/  LDG.E.64 R8, desc[UR6][R8.64] ;  /* 0x0000000608087981 */ /* 0x000ee8000c1e1b00 */
[----:B-1----:R-:W3:Y:S04]  /*07f0*/  LDG.E.64 R14, desc[UR6][R6.64] ;  /* 0x00000006060e7981 */ /* 0x002ee8000c1e1b00 */
[----:B------:R-:W4:Y:S04]  /*0800*/  LDG.E.64 R12, desc[UR6][R2.64] ;  /* 0x00000006020c7981 */ /* 0x000f28000c1e1b00 */
[----:B------:R-:W4:Y:S01]  /*0810*/  LDG.E.64 R4, desc[UR6][R4.64] ;  /* 0x0000000604047981 */ /* 0x000f22000c1e1b00 */
[----:B0-----:R-:W-:Y:S01]  /*0820*/  IMAD.WIDE R10, R31, 0x8, R10 ;  /* 0x000000081f0a7825 */ /* 0x001fe200078e020a */
[----:B------:R-:W-:-:S04]  /*0830*/  IADD3 R31, PT, PT, R0, R31, RZ ;  /* 0x0000001f001f7210 */ /* 0x000fc80007ffe0ff */
[----:B------:R-:W-:Y:S01]  /*0840*/  ISETP.GE.AND P0, PT, R31, UR5, PT ;  /* 0x000000051f007c0c */ /* 0x000fe2000bf06270 */
[----:B---3--:R-:W-:-:S08]  /*0850*/  DMUL R14, R8, R14 ;  /* 0x0000000e080e7228 */ /* 0x008fd00000000000 */
[----:B----4-:R-:W-:-:S07]  /*0860*/  DFMA R12, R12, R4, -R14 ;  /* 0x000000040c0c722b */ /* 0x010fce000000080e */
[----:B------:R2:W-:Y:S01]  /*0870*/  STG.E.64 desc[UR6][R10.64], R12 ;  /* 0x0000000c0a007986 */ /* 0x0005e2000c101b06 */
[----:B------:R-:W-:Y:S05]  /*0880*/  @!P0 BRA `(.L_x_158) ;  /* 0xfffffff800088947 */ /* 0x000fea000383ffff */
[----:B------:R-:W-:Y:S05]  /*0890*/  EXIT ;  /* 0x000000000000794d */ /* 0x000fea0003800000 */
.L_x_159:
        /* <DEDUP_REMOVED lines=14> */
.L_x_221:


//--------------------- .text._Z21gpuTemplateElemGeom2DIfEvPT_S1_S1_S1_S1_S1_S1_S1_S1_i --------------------------
	.section	.text._Z21gpuTemplateElemGeom2DIfEvPT_S1_S1_S1_S1_S1_S1_S1_S1_i,"ax",@progbits
	.align	128
        .global         _Z21gpuTemplateElemGeom2DIfEvPT_S1_S1_S1_S1_S1_S1_S1_S1_i
        .type           _Z21gpuTemplateElemGeom2DIfEvPT_S1_S1_S1_S1_S1_S1_S1_S1_i,@function
        .size           _Z21gpuTemplateElemGeom2DIfEvPT_S1_S1_S1_S1_S1_S1_S1_S1_i,(.L_x_222 - _Z21gpuTemplateElemGeom2DIfEvPT_S1_S1_S1_S1_S1_S1_S1_S1_i)
        .other          _Z21gpuTemplateElemGeom2DIfEvPT_S1_S1_S1_S1_S1_S1_S1_S1_i,@"STO_CUDA_ENTRY STV_DEFAULT"
_Z21gpuTemplateElemGeom2DIfEvPT_S1_S1_S1_S1_S1_S1_S1_S1_i:
.text._Z21gpuTemplateElemGeom2DIfEvPT_S1_S1_S1_S1_S1_S1_S1_S1_i:
        /* <DEDUP_REMOVED lines=11> */
.L_x_160:
[----:B0-----:R-:W0:Y:S08]  /*00b0*/  LDC.64 R4, c[0x0][0x3b0] ;  /* 0x0000ec00ff047b82 */ /* 0x001e300000000a00 */
[----:B------:R-:W2:Y:S08]  /*00c0*/  LDC.64 R8, c[0x0][0x3b8] ;  /* 0x0000ee00ff087b82 */ /* 0x000eb00000000a00 */
[----:B------:R-:W3:Y:S08]  /*00d0*/  LDC.64 R6, c[0x0][0x3a8] ;  /* 0x0000ea00ff067b82 */ /* 0x000ef00000000a00 */
[----:B------:R-:W4:Y:S01]  /*00e0*/  LDC.64 R10, c[0x0][0x3c0] ;  /* 0x0000f000ff0a7b82 */ /* 0x000f220000000a00 */
[----:B0-----:R-:W-:-:S05]  /*00f0*/  IMAD.WIDE R4, R3, 0x4, R4 ;  /* 0x0000000403047825 */ /* 0x001fca00078e0204 */
[----:B-1----:R-:W5:Y:S01]  /*0100*/  LDG.E R14, desc[UR6][R4.64] ;  /* 0x00000006040e7981 */ /* 0x002f62000c1e1900 */
[C---:B--2---:R-:W-:Y:S01]  /*0110*/  IMAD.WIDE R8, R3.reuse, 0x4, R8 ;  /* 0x0000000403087825 */ /* 0x044fe200078e0208 */
[----:B------:R-:W0:Y:S04]  /*0120*/  LDC.64 R12, c[0x0][0x380] ;  /* 0x0000e000ff0c7b82 */ /* 0x000e280000000a00 */
[----:B------:R-:W5:Y:S01]  /*0130*/  LDG.E R17, desc[UR6][R8.64] ;  /* 0x0000000608117981 */ /* 0x000f62000c1e1900 */
[----:B---3--:R-:W-:-:S05]  /*0140*/  IMAD.WIDE R6, R3, 0x4, R6 ;  /* 0x0000000403067825 */ /* 0x008fca00078e0206 */
[----:B------:R-:W2:Y:S01]  /*0150*/  LDG.E R2, desc[UR6][R6.64] ;  /* 0x0000000606027981 */ /* 0x000ea2000c1e1900 */
[----:B----4-:R-:W-:-:S05]  /*0160*/  IMAD.WIDE R10, R3, 0x4, R10 ;  /* 0x00000004030a7825 */ /* 0x010fca00078e020a */
[----:B------:R-:W2:Y:S01]  /*0170*/  LDG.E R15, desc[UR6][R10.64] ;  /* 0x000000060a0f7981 */ /* 0x000ea2000c1e1900 */
[----:B0-----:R-:W-:-:S04]  /*0180*/  IMAD.WIDE R12, R3, 0x4, R12 ;  /* 0x00000004030c7825 */ /* 0x001fc800078e020c */
[----:B-----5:R-:W-:-:S04]  /*0190*/  FMUL R17, R14, R17 ;  /* 0x000000110e117220 */ /* 0x020fc80000400000 */
[----:B--2---:R-:W-:Y:S02]  /*01a0*/  FFMA R19, R2, R15, -R17 ;  /* 0x0000000f02137223 */ /* 0x004fe40000000811 */
[----:B------:R-:W0:Y:S03]  /*01b0*/  LDC.64 R14, c[0x0][0x388] ;  /* 0x0000e200ff0e7b82 */ /* 0x000e260000000a00 */
[----:B------:R1:W-:Y:S04]  /*01c0*/  STG.E desc[UR6][R12.64], R19 ;  /* 0x000000130c007986 */ /* 0x0003e8000c101906 */
[----:B------:R-:W2:Y:S01]  /*01d0*/  LDG.E R21, desc[UR6][R10.64] ;  /* 0x000000060a157981 */ /* 0x000ea2000c1e1900 */
[----:B------:R-:W3:Y:S08]  /*01e0*/  LDC.64 R16, c[0x0][0x398] ;  /* 0x0000e600ff107b82 */ /* 0x000ef00000000a00 */
[----:B-1----:R-:W1:Y:S01]  /*01f0*/  LDC.64 R12, c[0x0][0x390] ;  /* 0x0000e400ff0c7b82 */ /* 0x002e620000000a00 */
[----:B0-----:R-:W-:-:S05]  /*0200*/  IMAD.WIDE R14, R3, 0x4, R14 ;  /* 0x00000004030e7825 */ /* 0x001fca00078e020e */
[----:B--2---:R0:W-:Y:S04]  /*0210*/  STG.E desc[UR6][R14.64], R21 ;  /* 0x000000150e007986 */ /* 0x0041e8000c101906 */
[----:B------:R-:W2:Y:S01]  /*0220*/  LDG.E R8, desc[UR6][R8.64] ;  /* 0x0000000608087981 */ /* 0x000ea2000c1e1900 */
[----:B---3--:R-:W-:-:S04]  /*0230*/  IMAD.WIDE R16, R3, 0x4, R16 ;  /* 0x0000000403107825 */ /* 0x008fc800078e0210 */
[----:B--2---:R-:W-:Y:S01]  /*0240*/  FADD R23, -R8, -RZ ;  /* 0x800000ff08177221 */ /* 0x004fe20000000100 */
[----:B-1----:R-:W-:Y:S01]  /*0250*/  IMAD.WIDE R10, R3, 0x4, R12 ;  /* 0x00000004030a7825 */ /* 0x002fe200078e020c */
[----:B------:R-:W1:Y:S03]  /*0260*/  LDC.64 R8, c[0x0][0x3a0] ;  /* 0x0000e800ff087b82 */ /* 0x000e660000000a00 */
[----:B------:R0:W-:Y:S04]  /*0270*/  STG.E desc[UR6][R16.64], R23 ;  /* 0x0000001710007986 */ /* 0x0001e8000c101906 */
[----:B------:R-:W2:Y:S02]  /*0280*/  LDG.E R4, desc[UR6][R4.64] ;  /* 0x0000000604047981 */ /* 0x000ea4000c1e1900 */
[----:B--2---:R-:W-:-:S05]  /*0290*/  FADD R13, -R4, -RZ ;  /* 0x800000ff040d7221 */ /* 0x004fca0000000100 */
[----:B------:R0:W-:Y:S04]  /*02a0*/  STG.E desc[UR6][R10.64], R13 ;  /* 0x0000000d0a007986 */ /* 0x0001e8000c101906 */
[----:B------:R-:W2:Y:S01]  /*02b0*/  LDG.E R7, desc[UR6][R6.64] ;  /* 0x0000000606077981 */ /* 0x000ea2000c1e1900 */
[----:B-1----:R-:W-:Y:S01]  /*02c0*/  IMAD.WIDE R8, R3, 0x4, R8 ;  /* 0x0000000403087825 */ /* 0x002fe200078e0208 */
[----:B------:R-:W-:-:S04]  /*02d0*/  IADD3 R3, PT, PT, R0, R3, RZ ;  /* 0x0000000300037210 */ /* 0x000fc80007ffe0ff */
[----:B------:R-:W-:Y:S01]  /*02e0*/  ISETP.GE.AND P0, PT, R3, UR5, PT ;  /* 0x0000000503007c0c */ /* 0x000fe2000bf06270 */
[----:B--2---:R0:W-:-:S12]  /*02f0*/  STG.E desc[UR6][R8.64], R7 ;  /* 0x0000000708007986 */ /* 0x0041d8000c101906 */
[----:B------:R-:W-:Y:S05]  /*0300*/  @!P0 BRA `(.L_x_160) ;  /* 0xfffffffc00688947 */ /* 0x000fea000383ffff */
[----:B------:R-:W-:Y:S05]  /*0310*/  EXIT ;  /* 0x000000000000794d */ /* 0x000fea0003800000 */
.L_x_161:
        /* <DEDUP_REMOVED lines=14> */
.L_x_222:


//--------------------- .text._Z21gpuTemplateElemGeom2DIdEvPT_S1_S1_S1_S1_S1_S1_S1_S1_i --------------------------
	.section	.text._Z21gpuTemplateElemGeom2DIdEvPT_S1_S1_S1_S1_S1_S1_S1_S1_i,"ax",@progbits
	.align	128
        .global         _Z21gpuTemplateElemGeom2DIdEvPT_S1_S1_S1_S1_S1_S1_S1_S1_i
        .type           _Z21gpuTemplateElemGeom2DIdEvPT_S1_S1_S1_S1_S1_S1_S1_S1_i,@function
        .size           _Z21gpuTemplateElemGeom2DIdEvPT_S1_S1_S1_S1_S1_S1_S1_S1_i,(.L_x_223 - _Z21gpuTemplateElemGeom2DIdEvPT_S1_S1_S1_S1_S1_S1_S1_S1_i)
        .other          _Z21gpuTemplateElemGeom2DIdEvPT_S1_S1_S1_S1_S1_S1_S1_S1_i,@"STO_CUDA_ENTRY STV_DEFAULT"
_Z21gpuTemplateElemGeom2DIdEvPT_S1_S1_S1_S1_S1_S1_S1_S1_i:
.text._Z21gpuTemplateElemGeom2DIdEvPT_S1_S1_S1_S1_S1_S1_S1_S1_i:
        /* <DEDUP_REMOVED lines=11> */
.L_x_162:
[----:B------:R-:W0:Y:S08]  /*00b0*/  LDC.64 R4, c[0x0][0x3b0] ;  /* 0x0000ec00ff047b82 */ /* 0x000e300000000a00 */
[----:B--2---:R-:W2:Y:S08]  /*00c0*/  LDC.64 R6, c[0x0][0x3b8] ;  /* 0x0000ee00ff067b82 */ /* 0x004eb00000000a00 */
[----:B------:R-:W3:Y:S08]  /*00d0*/  LDC.64 R2, c[0x0][0x3a8] ;  /* 0x0000ea00ff027b82 */ /* 0x000ef00000000a00 */
[----:B------:R-:W4:Y:S01]  /*00e0*/  LDC.64 R12, c[0x0][0x3c0] ;  /* 0x0000f000ff0c7b82 */ /* 0x000f220000000a00 */
[----:B0-----:R-:W-:-:S05]  /*00f0*/  IMAD.WIDE R4, R9, 0x8, R4 ;  /* 0x0000000809047825 */ /* 0x001fca00078e0204 */
[----:B-1----:R-:W5:Y:S01]  /*0100*/  LDG.E.64 R16, desc[UR6][R4.64] ;  /* 0x0000000604107981 */ /* 0x002f62000c1e1b00 */
[C---:B--2---:R-:W-:Y:S01]  /*0110*/  IMAD.WIDE R6, R9.reuse, 0x8, R6 ;  /* 0x0000000809067825 */ /* 0x044fe200078e0206 */
[----:B------:R-:W0:Y:S04]  /*0120*/  LDC.64 R20, c[0x0][0x380] ;  /* 0x0000e000ff147b82 */ /* 0x000e280000000a00 */
[----:B------:R-:W5:Y:S01]  /*0130*/  LDG.E.64 R18, desc[UR6][R6.64] ;  /* 0x0000000606127981 */ /* 0x000f62000c1e1b00 */
[----:B---3--:R-:W-:-:S05]  /*0140*/  IMAD.WIDE R2, R9, 0x8, R2 ;  /* 0x0000000809027825 */ /* 0x008fca00078e0202 */
[----:B------:R-:W2:Y:S01]  /*0150*/  LDG.E.64 R10, desc[UR6][R2.64] ;  /* 0x00000006020a7981 */ /* 0x000ea2000c1e1b00 */
[----:B----4-:R-:W-:-:S05]  /*0160*/  IMAD.WIDE R12, R9, 0x8, R12 ;  /* 0x00000008090c7825 */ /* 0x010fca00078e020c */
[----:B------:R-:W2:Y:S01]  /*0170*/  LDG.E.64 R14, desc[UR6][R12.64] ;  /* 0x000000060c0e7981 */ /* 0x000ea2000c1e1b00 */
[----:B-----5:R-:W-:Y:S01]  /*0180*/  DMUL R16, R16, R18 ;  /* 0x0000001210107228 */ /* 0x020fe20000000000 */
[----:B------:R-:W1:Y:S07]  /*0190*/  LDC.64 R18, c[0x0][0x388] ;  /* 0x0000e200ff127b82 */ /* 0x000e6e0000000a00 */
[----:B--2---:R-:W-:Y:S01]  /*01a0*/  DFMA R10, R10, R14, -R16 ;  /* 0x0000000e0a0a722b */ /* 0x004fe20000000810 */
[----:B0-----:R-:W-:-:S02]  /*01b0*/  IMAD.WIDE R14, R9, 0x8, R20 ;  /* 0x00000008090e7825 */ /* 0x001fc400078e0214 */
[----:B------:R-:W0:Y:S04]  /*01c0*/  LDC.64 R20, c[0x0][0x398] ;  /* 0x0000e600ff147b82 */ /* 0x000e280000000a00 */
[----:B------:R2:W-:Y:S04]  /*01d0*/  STG.E.64 desc[UR6][R14.64], R10 ;  /* 0x0000000a0e007986 */ /* 0x0005e8000c101b06 */
[----:B------:R-:W3:Y:S01]  /*01e0*/  LDG.E.64 R16, desc[UR6][R12.64] ;  /* 0x000000060c107981 */ /* 0x000ee2000c1e1b00 */
[C---:B-1----:R-:W-:Y:S01]  /*01f0*/  IMAD.WIDE R18, R9.reuse, 0x8, R18 ;  /* 0x0000000809127825 */ /* 0x042fe200078e0212 */
[----:B--2---:R-:W1:Y:S04]  /*0200*/  LDC.64 R10, c[0x0][0x390] ;  /* 0x0000e400ff0a7b82 */ /* 0x004e680000000a00 */
[----:B---3--:R2:W-:Y:S04]  /*0210*/  STG.E.64 desc[UR6][R18.64], R16 ;  /* 0x0000001012007986 */ /* 0x0085e8000c101b06 */
[----:B------:R-:W3:Y:S01]  /*0220*/  LDG.E.64 R6, desc[UR6][R6.64] ;  /* 0x0000000606067981 */ /* 0x000ee2000c1e1b00 */
[----:B0-----:R-:W-:Y:S01]  /*0230*/  IMAD.WIDE R20, R9, 0x8, R20 ;  /* 0x0000000809147825 */ /* 0x001fe200078e0214 */
[----:B---3--:R-:W-:-:S03]  /*0240*/  DADD R22, -RZ, -R6 ;  /* 0x00000000ff167229 */ /* 0x008fc60000000906 */
[----:B-1----:R-:W-:Y:S01]  /*0250*/  IMAD.WIDE R10, R9, 0x8, R10 ;  /* 0x00000008090a7825 */ /* 0x002fe200078e020a */
[----:B------:R-:W0:Y:S03]  /*0260*/  LDC.64 R6, c[0x0][0x3a0] ;  /* 0x0000e800ff067b82 */ /* 0x000e260000000a00 */
[----:B------:R2:W-:Y:S04]  /*0270*/  STG.E.64 desc[UR6][R20.64], R22 ;  /* 0x0000001614007986 */ /* 0x0005e8000c101b06 */
[----:B------:R-:W3:Y:S02]  /*0280*/  LDG.E.64 R4, desc[UR6][R4.64] ;  /* 0x0000000604047981 */ /* 0x000ee4000c1e1b00 */
[----:B---3--:R-:W-:-:S07]  /*0290*/  DADD R12, -RZ, -R4 ;  /* 0x00000000ff0c7229 */ /* 0x008fce0000000904 */
[----:B------:R2:W-:Y:S04]  /*02a0*/  STG.E.64 desc[UR6][R10.64], R12 ;  /* 0x0000000c0a007986 */ /* 0x0005e8000c101b06 */
[----:B------:R-:W3:Y:S01]  /*02b0*/  LDG.E.64 R2, desc[UR6][R2.64] ;  /* 0x0000000602027981 */ /* 0x000ee2000c1e1b00 */
[----:B0-----:R-:W-:Y:S01]  /*02c0*/  IMAD.WIDE R6, R9, 0x8, R6 ;  /* 0x0000000809067825 */ /* 0x001fe200078e0206 */
[----:B------:R-:W-:-:S04]  /*02d0*/  IADD3 R9, PT, PT, R0, R9, RZ ;  /* 0x0000000900097210 */ /* 0x000fc80007ffe0ff */
[----:B------:R-:W-:Y:S01]  /*02e0*/  ISETP.GE.AND P0, PT, R9, UR5, PT ;  /* 0x0000000509007c0c */ /* 0x000fe2000bf06270 */
[----:B---3--:R2:W-:-:S12]  /*02f0*/  STG.E.64 desc[UR6][R6.64], R2 ;  /* 0x0000000206007986 */ /* 0x0085d8000c101b06 */
[----:B------:R-:W-:Y:S05]  /*0300*/  @!P0 BRA `(.L_x_162) ;  /* 0xfffffffc00688947 */ /* 0x000fea000383ffff */
[----:B------:R-:W-:Y:S05]  /*0310*/  EXIT ;  /* 0x000000000000794d */ /* 0x000fea0003800000 */
.L_x_163:
        /* <DEDUP_REMOVED lines=14> */
.L_x_223:


//--------------------- .text._Z21gpuTemplateElemGeom1DIfEvPT_S1_S1_i --------------------------
	.section	.text._Z21gpuTemplateElemGeom1DIfEvPT_S1_S1_i,"ax",@progbits
	.align	128
        .global         _Z21gpuTemplateElemGeom1DIfEvPT_S1_S1_i
        .type           _Z21gpuTemplateElemGeom1DIfEvPT_S1_S1_i,@function
        .size           _Z21gpuTemplateElemGeom1DIfEvPT_S1_S1_i,(.L_x_224 - _Z21gpuTemplateElemGeom1DIfEvPT_S1_S1_i)
        .other          _Z21gpuTemplateElemGeom1DIfEvPT_S1_S1_i,@"STO_CUDA_ENTRY STV_DEFAULT"
_Z21gpuTemplateElemGeom1DIfEvPT_S1_S1_i:
.text._Z21gpuTemplateElemGeom1DIfEvPT_S1_S1_i:
        /* <DEDUP_REMOVED lines=11> */
[----:B------:R-:W3:Y:S08]  /*00b0*/  LDC.64 R10, c[0x0][0x380] ;  /* 0x0000e000ff0a7b82 */ /* 0x000ef00000000a00 */
[----:B------:R-:W4:Y:S01]  /*00c0*/  LDC.64 R12, c[0x0][0x388] ;  /* 0x0000e200ff0c7b82 */ /* 0x000f220000000a00 */
[----:B-1----:R-:W-:-:S07]  /*00d0*/  IMAD R15, R15, UR4, RZ ;  /* 0x000000040f0f7c24 */ /* 0x002fce000f8e02ff */
.L_x_164:
[----:B01----:R-:W-:-:S06]  /*00e0*/  IMAD.WIDE R2, R0, 0x4, R8 ;  /* 0x0000000400027825 */ /* 0x003fcc00078e0208 */
[----:B--2---:R-:W2:Y:S01]  /*00f0*/  LDG.E R3, desc[UR6][R2.64] ;  /* 0x0000000602037981 */ /* 0x004ea2000c1e1900 */
[----:B------:R-:W-:Y:S02]  /*0100*/  HFMA2 R17, -RZ, RZ, 1.875, 0 ;  /* 0x3f800000ff117431 */ /* 0x000fe400000001ff */
[----:B---3--:R-:W-:-:S04]  /*0110*/  IMAD.WIDE R4, R0, 0x4, R10 ;  /* 0x0000000400047825 */ /* 0x008fc800078e020a */
[----:B----4-:R-:W-:Y:S01]  /*0120*/  IMAD.WIDE R6, R0, 0x4, R12 ;  /* 0x0000000400067825 */ /* 0x010fe200078e020c */
[----:B------:R-:W-:-:S04]  /*0130*/  IADD3 R0, PT, PT, R15, R0, RZ ;  /* 0x000000000f007210 */ /* 0x000fc80007ffe0ff */
[----:B------:R-:W-:Y:S01]  /*0140*/  ISETP.GE.AND P0, PT, R0, UR5, PT ;  /* 0x0000000500007c0c */ /* 0x000fe2000bf06270 */
[----:B--2---:R1:W-:Y:S04]  /*0150*/  STG.E desc[UR6][R4.64], R3 ;  /* 0x0000000304007986 */ /* 0x0043e8000c101906 */
[----:B------:R1:W-:Y:S08]  /*0160*/  STG.E desc[UR6][R6.64], R17 ;  /* 0x0000001106007986 */ /* 0x0003f0000c101906 */
[----:B------:R-:W-:Y:S05]  /*0170*/  @!P0 BRA `(.L_x_164) ;  /* 0xfffffffc00d88947 */ /* 0x000fea000383ffff */
[----:B------:R-:W-:Y:S05]  /*0180*/  EXIT ;  /* 0x000000000000794d */ /* 0x000fea0003800000 */
.L_x_165:
        /* <DEDUP_REMOVED lines=15> */
.L_x_224:


//--------------------- .text._Z21gpuTemplateElemGeom1DIdEvPT_S1_S1_i --------------------------
	.section	.text._Z21gpuTemplateElemGeom1DIdEvPT_S1_S1_i,"ax",@progbits
	.align	128
        .global         _Z21gpuTemplateElemGeom1DIdEvPT_S1_S1_i
        .type           _Z21gpuTemplateElemGeom1DIdEvPT_S1_S1_i,@function
        .size           _Z21gpuTemplateElemGeom1DIdEvPT_S1_S1_i,(.L_x_225 - _Z21gpuTemplateElemGeom1DIdEvPT_S1_S1_i)
        .other          _Z21gpuTemplateElemGeom1DIdEvPT_S1_S1_i,@"STO_CUDA_ENTRY STV_DEFAULT"
_Z21gpuTemplateElemGeom1DIdEvPT_S1_S1_i:
.text._Z21gpuTemplateElemGeom1DIdEvPT_S1_S1_i:
        /* <DEDUP_REMOVED lines=14> */
.L_x_166:
[----:B01----:R-:W-:-:S06]  /*00e0*/  IMAD.WIDE R2, R0, 0x8, R8 ;  /* 0x0000000800027825 */ /* 0x003fcc00078e0208 */
[----:B--2---:R-:W2:Y:S01]  /*00f0*/  LDG.E.64 R2, desc[UR6][R2.64] ;  /* 0x0000000602027981 */ /* 0x004ea2000c1e1b00 */
[----:B------:R-:W-:Y:S02]  /*0100*/  HFMA2 R14, -RZ, RZ, 0, 0 ;  /* 0x00000000ff0e7431 */ /* 0x000fe400000001ff */
[----:B---3--:R-:W-:Y:S01]  /*0110*/  IMAD.WIDE R4, R0, 0x8, R10 ;  /* 0x0000000800047825 */ /* 0x008fe200078e020a */
[----:B------:R-:W-:-:S03]  /*0120*/  MOV R15, 0x3ff00000 ;  /* 0x3ff00000000f7802 */ /* 0x000fc60000000f00 */
[----:B----4-:R-:W-:Y:S01]  /*0130*/  IMAD.WIDE R6, R0, 0x8, R12 ;  /* 0x0000000800067825 */ /* 0x010fe200078e020c */
[----:B------:R-:W-:-:S04]  /*0140*/  IADD3 R0, PT, PT, R17, R0, RZ ;  /* 0x0000000011007210 */ /* 0x000fc80007ffe0ff */
[----:B------:R-:W-:Y:S01]  /*0150*/  ISETP.GE.AND P0, PT, R0, UR5, PT ;  /* 0x0000000500007c0c */ /* 0x000fe2000bf06270 */
[----:B--2---:R1:W-:Y:S04]  /*0160*/  STG.E.64 desc[UR6][R4.64], R2 ;  /* 0x0000000204007986 */ /* 0x0043e8000c101b06 */
[----:B------:R1:W-:Y:S08]  /*0170*/  STG.E.64 desc[UR6][R6.64], R14 ;  /* 0x0000000e06007986 */ /* 0x0003f0000c101b06 */
[----:B------:R-:W-:Y:S05]  /*0180*/  @!P0 BRA `(.L_x_166) ;  /* 0xfffffffc00d48947 */ /* 0x000fea000383ffff */
[----:B------:R-:W-:Y:S05]  /*0190*/  EXIT ;  /* 0x000000000000794d */ /* 0x000fea0003800000 */
.L_x_167:
        /* <DEDUP_REMOVED lines=14> */
.L_x_225:


//--------------------- .text._Z24gpuTemplatePutFaceNodes1IfEvPT_S1_Piiiiiii --------------------------
	.section	.text._Z24gpuTemplatePutFaceNodes1IfEvPT_S1_Piiiiiii,"ax",@progbits
	.align	128
        .global         _Z24gpuTemplatePutFaceNodes1IfEvPT_S1_Piiiiiii
        .type           _Z24gpuTemplatePutFaceNodes1IfEvPT_S1_Piiiiiii,@function
        .size           _Z24gpuTemplatePutFaceNodes1IfEvPT_S1_Piiiiiii,(.L_x_226 - _Z24gpuTemplatePutFaceNodes1IfEvPT_S1_Piiiiiii)
        .other          _Z24gpuTemplatePutFaceNodes1IfEvPT_S1_Piiiiiii,@"STO_CUDA_ENTRY STV_DEFAULT"
_Z24gpuTemplatePutFaceNodes1IfEvPT_S1_Piiiiiii:
.text._Z24gpuTemplatePutFaceNodes1IfEvPT_S1_Piiiiiii:
        /* <DEDUP_REMOVED lines=10> */
[----:B------:R-:W2:Y:S06]  /*00a0*/  LDCU UR5, c[0x0][0x3a4] ;  /* 0x00007480ff0577ac */ /* 0x000eac0008000800 */
[----:B------:R-:W3:Y:S01]  /*00b0*/  LDC R10, c[0x0][0x39c] ;  /* 0x0000e700ff0a7b82 */ /* 0x000ee20000000800 */
[----:B------:R-:W4:Y:S01]  /*00c0*/  LDCU.64 UR6, c[0x0][0x358] ;  /* 0x00006b00ff0677ac */ /* 0x000f220008000a00 */
[----:B------:R-:W0:Y:S06]  /*00d0*/  LDCU UR10, c[0x0][0x398] ;  /* 0x00007300ff0a77ac */ /* 0x000e2c0008000800 */
[----:B------:R-:W1:Y:S01]  /*00e0*/  LDC.64 R2, c[0x0][0x390] ;  /* 0x0000e400ff027b82 */ /* 0x000e620000000a00 */
[----:B------:R-:W0:Y:S01]  /*00f0*/  LDCU UR8, c[0x0][0x3ac] ;  /* 0x00007580ff0877ac */ /* 0x000e220008000800 */
[----:B------:R-:W0:Y:S01]  /*0100*/  LDCU UR9, c[0x0][0x3a8] ;  /* 0x00007500ff0977ac */ /* 0x000e220008000800 */
[----:B--2---:R-:W-:-:S05]  /*0110*/  ISETP.NE.AND P0, PT, RZ, UR5, PT ;  /* 0x00000005ff007c0c */ /* 0x004fca000bf05270 */
[----:B------:R-:W2:Y:S01]  /*0120*/  LDC.64 R4, c[0x0][0x380] ;  /* 0x0000e000ff047b82 */ /* 0x000ea20000000a00 */
[----:B0-----:R-:W-:-:S04]  /*0130*/  IABS R0, R0 ;  /* 0x0000000000007213 */ /* 0x001fc80000000000 */
[----:B------:R-:W0:Y:S03]  /*0140*/  I2F.RP R8, R0 ;  /* 0x0000000000087306 */ /* 0x000e260000209400 */
[----:B------:R-:W1:Y:S05]  /*0150*/  LDC.64 R6, c[0x0][0x388] ;  /* 0x0000e200ff067b82 */ /* 0x000e6a0000000a00 */
[----:B0-----:R-:W0:Y:S02]  /*0160*/  MUFU.RCP R8, R8 ;  /* 0x0000000800087308 */ /* 0x001e240000001000 */
[----:B0-----:R-:W-:-:S02]  /*0170*/  VIADD R12, R8, 0xffffffe ;  /* 0x0ffffffe080c7836 */ /* 0x001fc40000000000 */
[----:B------:R-:W0:Y:S04]  /*0180*/  LDC.64 R8, c[0x0][0x3a0] ;  /* 0x0000e800ff087b82 */ /* 0x000e280000000a00 */
[----:B------:R5:W4:Y:S02]  /*0190*/  F2I.FTZ.U32.TRUNC.NTZ R13, R12 ;  /* 0x0000000c000d7305 */ /* 0x000b24000021f000 */
[----:B-----5:R-:W-:Y:S01]  /*01a0*/  IMAD.MOV.U32 R12, RZ, RZ, RZ ;  /* 0x000000ffff0c7224 */ /* 0x020fe200078e00ff */
[----:B----4-:R-:W-:-:S05]  /*01b0*/  IADD3 R11, PT, PT, RZ, -R13, RZ ;  /* 0x8000000dff0b7210 */ /* 0x010fca0007ffe0ff */
[----:B------:R-:W-:-:S04]  /*01c0*/  IMAD R11, R11, R0, RZ ;  /* 0x000000000b0b7224 */ /* 0x000fc800078e02ff */
[----:B------:R-:W-:Y:S01]  /*01d0*/  IMAD.HI.U32 R11, R13, R11, R12 ;  /* 0x0000000b0d0b7227 */ /* 0x000fe200078e000c */
[----:B------:R-:W-:-:S03]  /*01e0*/  LOP3.LUT R12, RZ, UR5, RZ, 0x33, !PT ;  /* 0x00000005ff0c7c12 */ /* 0x000fc6000f8e33ff */
[----:B-123--:R-:W-:-:S07]  /*01f0*/  IMAD R13, R14, UR4, RZ ;  /* 0x000000040e0d7c24 */ /* 0x00efce000f8e02ff */
.L_x_168:
[----:B-1----:R-:W-:Y:S02]  /*0200*/  IABS R16, R15 ;  /* 0x0000000f00107213 */ /* 0x002fe40000000000 */
[----:B------:R-:W-:-:S03]  /*0210*/  IABS R18, R10 ;  /* 0x0000000a00127213 */ /* 0x000fc60000000000 */
[----:B------:R-:W-:-:S05]  /*0220*/  IMAD.HI.U32 R14, R11, R16, RZ ;  /* 0x000000100b0e7227 */ /* 0x000fca00078e00ff */
[----:B------:R-:W-:-:S05]  /*0230*/  IADD3 R17, PT, PT, -R14, RZ, RZ ;  /* 0x000000ff0e117210 */ /* 0x000fca0007ffe1ff */
[----:B------:R-:W-:Y:S01]  /*0240*/  IMAD R17, R18, R17, R16 ;  /* 0x0000001112117224 */ /* 0x000fe200078e0210 */
[----:B------:R-:W-:-:S04]  /*0250*/  LOP3.LUT R16, R15, R10, RZ, 0x3c, !PT ;  /* 0x0000000a0f107212 */ /* 0x000fc800078e3cff */
[----:B------:R-:W-:Y:S02]  /*0260*/  ISETP.GT.U32.AND P3, PT, R0, R17, PT ;  /* 0x000000110000720c */ /* 0x000fe40003f64070 */
[----:B------:R-:W-:-:S11]  /*0270*/  ISETP.GE.AND P2, PT, R16, RZ, PT ;  /* 0x000000ff1000720c */ /* 0x000fd60003f46270 */
[----:B------:R-:W-:Y:S01]  /*0280*/  @!P3 IMAD.IADD R17, R17, 0x1, -R18 ;  /* 0x000000011111b824 */ /* 0x000fe200078e0a12 */
[----:B------:R-:W-:Y:S02]  /*0290*/  @!P3 IADD3 R14, PT, PT, R14, 0x1, RZ ;  /* 0x000000010e0eb810 */ /* 0x000fe40007ffe0ff */
[----:B------:R-:W-:Y:S02]  /*02a0*/  ISETP.NE.AND P3, PT, R10, RZ, PT ;  /* 0x000000ff0a00720c */ /* 0x000fe40003f65270 */
[----:B------:R-:W-:-:S13]  /*02b0*/  ISETP.GE.U32.AND P1, PT, R17, R0, PT ;  /* 0x000000001100720c */ /* 0x000fda0003f26070 */
[----:B------:R-:W-:-:S05]  /*02c0*/  @P1 VIADD R14, R14, 0x1 ;  /* 0x000000010e0e1836 */ /* 0x000fca0000000000 */
[----:B------:R-:W-:Y:S02]  /*02d0*/  @!P2 IADD3 R14, PT, PT, -R14, RZ, RZ ;  /* 0x000000ff0e0ea210 */ /* 0x000fe40007ffe1ff */
[----:B------:R-:W-:-:S05]  /*02e0*/  @!P3 LOP3.LUT R14, RZ, R10, RZ, 0x33, !PT ;  /* 0x0000000aff0eb212 */ /* 0x000fca00078e33ff */
[----:B------:R-:W-:-:S04]  /*02f0*/  IMAD.MOV R17, RZ, RZ, -R14 ;  /* 0x000000ffff117224 */ /* 0x000fc800078e0a0e */
[----:B------:R-:W-:-:S04]  /*0300*/  IMAD R17, R10, R17, R15 ;  /* 0x000000110a117224 */ /* 0x000fc800078e020f */
[----:B0-----:R-:W-:-:S05]  /*0310*/  IMAD R17, R8, UR8, R17 ;  /* 0x0000000808117c24 */ /* 0x001fca000f8e0211 */
[----:B------:R-:W-:-:S05]  /*0320*/  SHF.L.U32 R17, R17, 0x1, RZ ;  /* 0x0000000111117819 */ /* 0x000fca00000006ff */
[----:B------:R-:W-:-:S05]  /*0330*/  IMAD.WIDE R20, R17, 0x4, R2 ;  /* 0x0000000411147825 */ /* 0x000fca00078e0202 */
[----:B------:R-:W2:Y:S01]  /*0340*/  LDG.E R18, desc[UR6][R20.64] ;  /* 0x0000000614127981 */ /* 0x000ea2000c1e1900 */
[----:B------:R-:W-:-:S04]  /*0350*/  IABS R19, R9 ;  /* 0x0000000900137213 */ /* 0x000fc80000000000 */
[----:B------:R-:W0:Y:S08]  /*0360*/  I2F.RP R22, R19 ;  /* 0x0000001300167306 */ /* 0x000e300000209400 */
[----:B0-----:R-:W0:Y:S02]  /*0370*/  MUFU.RCP R22, R22 ;  /* 0x0000001600167308 */ /* 0x001e240000001000 */
[----:B0-----:R-:W-:-:S06]  /*0380*/  VIADD R16, R22, 0xffffffe ;  /* 0x0ffffffe16107836 */ /* 0x001fcc0000000000 */
[----:B------:R0:W1:Y:S02]  /*0390*/  F2I.FTZ.U32.TRUNC.NTZ R17, R16 ;  /* 0x0000001000117305 */ /* 0x000064000021f000 */
[----:B0-----:R-:W-:Y:S01]  /*03a0*/  IMAD.MOV.U32 R16, RZ, RZ, RZ ;  /* 0x000000ffff107224 */ /* 0x001fe200078e00ff */
[----:B-1----:R-:W-:-:S05]  /*03b0*/  IADD3 R24, PT, PT, RZ, -R17, RZ ;  /* 0x80000011ff187210 */ /* 0x002fca0007ffe0ff */
[----:B------:R-:W-:-:S04]  /*03c0*/  IMAD R23, R24, R19, RZ ;  /* 0x0000001318177224 */ /* 0x000fc800078e02ff */
[----:B------:R-:W-:Y:S01]  /*03d0*/  IMAD.HI.U32 R17, R17, R23, R16 ;  /* 0x0000001711117227 */ /* 0x000fe200078e0010 */
[----:B--2---:R-:W-:Y:S02]  /*03e0*/  IABS R20, R18 ;  /* 0x0000001200147213 */ /* 0x004fe40000000000 */
[----:B------:R-:W-:-:S03]  /*03f0*/  ISETP.GE.AND P2, PT, R18, RZ, PT ;  /* 0x000000ff1200720c */ /* 0x000fc60003f46270 */
        /* <DEDUP_REMOVED lines=8> */
[----:B------:R-:W-:-:S04]  /*0480*/  SEL R17, R12, R20, !P0 ;  /* 0x000000140c117207 */ /* 0x000fc80004000000 */
[----:B------:R-:W-:Y:S01]  /*0490*/  IADD3 R19, PT, PT, R18, -R17, RZ ;  /* 0x8000001112137210 */ /* 0x000fe20007ffe0ff */
[----:B------:R-:W-:-:S04]  /*04a0*/  IMAD R14, R14, R9, R17 ;  /* 0x000000090e0e7224 */ /* 0x000fc800078e0211 */
[----:B------:R-:W-:Y:S02]  /*04b0*/  IMAD R17, R19, UR9, R14 ;  /* 0x0000000913117c24 */ /* 0x000fe4000f8e020e */
[----:B------:R-:W-:-:S04]  /*04c0*/  IMAD.WIDE R18, R15, 0x4, R6 ;  /* 0x000000040f127825 */ /* 0x000fc800078e0206 */
[----:B------:R-:W-:Y:S02]  /*04d0*/  IMAD.WIDE R16, R17, 0x4, R4 ;  /* 0x0000000411107825 */ /* 0x000fe400078e0204 */
[----:B------:R-:W2:Y:S04]  /*04e0*/  LDG.E R19, desc[UR6][R18.64] ;  /* 0x0000000612137981 */ /* 0x000ea8000c1e1900 */
[----:B------:R-:W2:Y:S01]  /*04f0*/  LDG.E R14, desc[UR6][R16.64] ;  /* 0x00000006100e7981 */ /* 0x000ea2000c1e1900 */
[----:B------:R-:W-:-:S05]  /*0500*/  IMAD.IADD R15, R13, 0x1, R15 ;  /* 0x000000010d0f7824 */ /* 0x000fca00078e020f */
[----:B------:R-:W-:Y:S01]  /*0510*/  ISETP.GE.AND P1, PT, R15, UR10, PT ;  /* 0x0000000a0f007c0c */ /* 0x000fe2000bf26270 */
[----:B--2---:R-:W-:-:S05]  /*0520*/  FADD R21, R14, -R19 ;  /* 0x800000130e157221 */ /* 0x004fca0000000000 */
[----:B------:R1:W-:Y:S07]  /*0530*/  STG.E desc[UR6][R16.64], R21 ;  /* 0x0000001510007986 */ /* 0x0003ee000c101906 */
[----:B------:R-:W-:Y:S05]  /*0540*/  @!P1 BRA `(.L_x_168) ;  /* 0xfffffffc002c9947 */ /* 0x000fea000383ffff */
[----:B------:R-:W-:Y:S05]  /*0550*/  EXIT ;  /* 0x000000000000794d */ /* 0x000fea0003800000 */
.L_x_169:
        /* <DEDUP_REMOVED lines=10> */
.L_x_226:


//--------------------- .text._Z24gpuTemplatePutFaceNodes1IdEvPT_S1_Piiiiiii --------------------------
	.section	.text._Z24gpuTemplatePutFaceNodes1IdEvPT_S1_Piiiiiii,"ax",@progbits
	.align	128
        .global         _Z24gpuTemplatePutFaceNodes1IdEvPT_S1_Piiiiiii
        .type           _Z24gpuTemplatePutFaceNodes1IdEvPT_S1_Piiiiiii,@function
        .size           _Z24gpuTemplatePutFaceNodes1IdEvPT_S1_Piiiiiii,(.L_x_227 - _Z24gpuTemplatePutFaceNodes1IdEvPT_S1_Piiiiiii)
        .other          _Z24gpuTemplatePutFaceNodes1IdEvPT_S1_Piiiiiii,@"STO_CUDA_ENTRY STV_DEFAULT"
_Z24gpuTemplatePutFaceNodes1IdEvPT_S1_Piiiiiii:
.text._Z24gpuTemplatePutFaceNodes1IdEvPT_S1_Piiiiiii:
        /* <DEDUP_REMOVED lines=32> */
.L_x_170:
        /* <DEDUP_REMOVED lines=41> */
[----:B------:R-:W-:-:S03]  /*0490*/  IMAD.WIDE R20, R15, 0x8, R6 ;  /* 0x000000080f147825 */ /* 0x000fc600078e0206 */
[----:B------:R-:W-:Y:S01]  /*04a0*/  IADD3 R19, PT, PT, R18, -R17, RZ ;  /* 0x8000001112137210 */ /* 0x000fe20007ffe0ff */
[----:B------:R-:W-:Y:S02]  /*04b0*/  IMAD R14, R14, R9, R17 ;  /* 0x000000090e0e7224 */ /* 0x000fe400078e0211 */
[----:B------:R-:W2:Y:S02]  /*04c0*/  LDG.E.64 R20, desc[UR6][R20.64] ;  /* 0x0000000614147981 */ /* 0x000ea4000c1e1b00 */
[----:B------:R-:W-:-:S04]  /*04d0*/  IMAD R17, R19, UR9, R14 ;  /* 0x0000000913117c24 */ /* 0x000fc8000f8e020e */
[----:B------:R-:W-:-:S05]  /*04e0*/  IMAD.WIDE R16, R17, 0x8, R4 ;  /* 0x0000000811107825 */ /* 0x000fca00078e0204 */
[----:B------:R-:W2:Y:S01]  /*04f0*/  LDG.E.64 R18, desc[UR6][R16.64] ;  /* 0x0000000610127981 */ /* 0x000ea2000c1e1b00 */
[----:B------:R-:W-:-:S05]  /*0500*/  IMAD.IADD R15, R13, 0x1, R15 ;  /* 0x000000010d0f7824 */ /* 0x000fca00078e020f */
[----:B------:R-:W-:Y:S01]  /*0510*/  ISETP.GE.AND P1, PT, R15, UR10, PT ;  /* 0x0000000a0f007c0c */ /* 0x000fe2000bf26270 */
[----:B--2---:R-:W-:-:S07]  /*0520*/  DADD R18, R18, -R20 ;  /* 0x0000000012127229 */ /* 0x004fce0000000814 */
[----:B------:R1:W-:Y:S05]  /*0530*/  STG.E.64 desc[UR6][R16.64], R18 ;  /* 0x0000001210007986 */ /* 0x0003ea000c101b06 */
[----:B------:R-:W-:Y:S05]  /*0540*/  @!P1 BRA `(.L_x_170) ;  /* 0xfffffffc002c9947 */ /* 0x000fea000383ffff */
[----:B------:R-:W-:Y:S05]  /*0550*/  EXIT ;  /* 0x000000000000794d */ /* 0x000fea0003800000 */
.L_x_171:
        /* <DEDUP_REMOVED lines=10> */
.L_x_227:


//--------------------- .text._Z24gpuTemplatePutFaceNodes0IfEvPT_S1_Piiiiiii --------------------------
	.section	.text._Z24gpuTemplatePutFaceNodes0IfEvPT_S1_Piiiiiii,"ax",@progbits
	.align	128
        .global         _Z24gpuTemplatePutFaceNodes0IfEvPT_S1_Piiiiiii
        .type           _Z24gpuTemplatePutFaceNodes0IfEvPT_S1_Piiiiiii,@function
        .size           _Z24gpuTemplatePutFaceNodes0IfEvPT_S1_Piiiiiii,(.L_x_228 - _Z24gpuTemplatePutFaceNodes0IfEvPT_S1_Piiiiiii)
        .other          _Z24gpuTemplatePutFaceNodes0IfEvPT_S1_Piiiiiii,@"STO_CUDA_ENTRY STV_DEFAULT"
_Z24gpuTemplatePutFaceNodes0IfEvPT_S1_Piiiiiii:
.text._Z24gpuTemplatePutFaceNodes0IfEvPT_S1_Piiiiiii:
        /* <DEDUP_REMOVED lines=12> */
[----:B------:R-:W4:Y:S01]  /*00c0*/  LDCU UR9, c[0x0][0x398] ;  /* 0x00007300ff0977ac */ /* 0x000f220008000800 */
[----:B------:R-:W0:Y:S06]  /*00d0*/  LDCU UR5, c[0x0][0x3ac] ;  /* 0x00007580ff0577ac */ /* 0x000e2c0008000800 */
[----:B------:R-:W2:Y:S01]  /*00e0*/  LDC.64 R2, c[0x0][0x390] ;  /* 0x0000e400ff027b82 */ /* 0x000ea20000000a00 */
[----:B------:R-:W0:Y:S01]  /*00f0*/  LDCU UR8, c[0x0][0x3a8] ;  /* 0x00007500ff0877ac */ /* 0x000e220008000800 */
[----:B-1----:R-:W-:Y:S01]  /*0100*/  IMAD R16, R16, UR4, RZ ;  /* 0x0000000410107c24 */ /* 0x002fe2000f8e02ff */
[----:B0-----:R-:W-:-:S05]  /*0110*/  IABS R0, R0 ;  /* 0x0000000000007213 */ /* 0x001fca0000000000 */
[----:B------:R-:W0:Y:S01]  /*0120*/  LDC.64 R4, c[0x0][0x380] ;  /* 0x0000e000ff047b82 */ /* 0x000e220000000a00 */
[----:B------:R-:W1:Y:S07]  /*0130*/  I2F.RP R12, R0 ;  /* 0x00000000000c7306 */ /* 0x000e6e0000209400 */
[----:B------:R-:W0:Y:S08]  /*0140*/  LDC.64 R6, c[0x0][0x388] ;  /* 0x0000e200ff067b82 */ /* 0x000e300000000a00 */
[----:B------:R-:W0:Y:S01]  /*0150*/  LDC.64 R8, c[0x0][0x3a0] ;  /* 0x0000e800ff087b82 */ /* 0x000e220000000a00 */
[----:B-1----:R-:W1:Y:S02]  /*0160*/  MUFU.RCP R12, R12 ;  /* 0x0000000c000c7308 */ /* 0x002e640000001000 */
[----:B-1----:R-:W-:-:S06]  /*0170*/  VIADD R10, R12, 0xffffffe ;  /* 0x0ffffffe0c0a7836 */ /* 0x002fcc0000000000 */
[----:B------:R1:W5:Y:S02]  /*0180*/  F2I.FTZ.U32.TRUNC.NTZ R11, R10 ;  /* 0x0000000a000b7305 */ /* 0x000364000021f000 */
[----:B-1----:R-:W-:Y:S02]  /*0190*/  HFMA2 R10, -RZ, RZ, 0, 0 ;  /* 0x00000000ff0a7431 */ /* 0x002fe400000001ff */
[----:B-----5:R-:W-:-:S04]  /*01a0*/  IMAD.MOV R15, RZ, RZ, -R11 ;  /* 0x000000ffff0f7224 */ /* 0x020fc800078e0a0b */
[----:B------:R-:W-:-:S04]  /*01b0*/  IMAD R15, R15, R0, RZ ;  /* 0x000000000f0f7224 */ /* 0x000fc800078e02ff */
[----:B--234-:R-:W-:-:S07]  /*01c0*/  IMAD.HI.U32 R15, R11, R15, R10 ;  /* 0x0000000f0b0f7227 */ /* 0x01cfce00078e000a */
.L_x_172:
[----:B------:R-:W-:Y:S02]  /*01d0*/  IABS R10, R17 ;  /* 0x00000011000a7213 */ /* 0x000fe40000000000 */
[----:B-1----:R-:W-:-:S03]  /*01e0*/  IABS R12, R14 ;  /* 0x0000000e000c7213 */ /* 0x002fc60000000000 */
[----:B------:R-:W-:-:S04]  /*01f0*/  IMAD.HI.U32 R18, R15, R10, RZ ;  /* 0x0000000a0f127227 */ /* 0x000fc800078e00ff */
[----:B------:R-:W-:-:S04]  /*0200*/  IMAD.MOV R11, RZ, RZ, -R18 ;  /* 0x000000ffff0b7224 */ /* 0x000fc800078e0a12 */
[----:B------:R-:W-:Y:S01]  /*0210*/  IMAD R11, R12, R11, R10 ;  /* 0x0000000b0c0b7224 */ /* 0x000fe200078e020a */
[----:B------:R-:W-:-:S04]  /*0220*/  LOP3.LUT R10, R17, R14, RZ, 0x3c, !PT ;  /* 0x0000000e110a7212 */ /* 0x000fc800078e3cff */
[----:B------:R-:W-:Y:S02]  /*0230*/  ISETP.GT.U32.AND P2, PT, R0, R11, PT ;  /* 0x0000000b0000720c */ /* 0x000fe40003f44070 */
[----:B------:R-:W-:-:S11]  /*0240*/  ISETP.GE.AND P1, PT, R10, RZ, PT ;  /* 0x000000ff0a00720c */ /* 0x000fd60003f26270 */
[----:B------:R-:W-:Y:S01]  /*0250*/  @!P2 IADD3 R11, PT, PT, R11, -R12, RZ ;  /* 0x8000000c0b0ba210 */ /* 0x000fe20007ffe0ff */
[----:B------:R-:W-:Y:S01]  /*0260*/  @!P2 VIADD R18, R18, 0x1 ;  /* 0x000000011212a836 */ /* 0x000fe20000000000 */
[----:B------:R-:W-:Y:S02]  /*0270*/  ISETP.NE.AND P2, PT, R14, RZ, PT ;  /* 0x000000ff0e00720c */ /* 0x000fe40003f45270 */
[----:B------:R-:W-:-:S13]  /*0280*/  ISETP.GE.U32.AND P0, PT, R11, R0, PT ;  /* 0x000000000b00720c */ /* 0x000fda0003f06070 */
[----:B------:R-:W-:-:S05]  /*0290*/  @P0 IADD3 R18, PT, PT, R18, 0x1, RZ ;  /* 0x0000000112120810 */ /* 0x000fca0007ffe0ff */
[----:B------:R-:W-:Y:S01]  /*02a0*/  @!P1 IMAD.MOV R18, RZ, RZ, -R18 ;  /* 0x000000ffff129224 */ /* 0x000fe200078e0a12 */
[----:B------:R-:W-:-:S04]  /*02b0*/  @!P2 LOP3.LUT R18, RZ, R14, RZ, 0x33, !PT ;  /* 0x0000000eff12a212 */ /* 0x000fc800078e33ff */
[----:B------:R-:W-:-:S05]  /*02c0*/  IADD3 R11, PT, PT, -R18, RZ, RZ ;  /* 0x000000ff120b7210 */ /* 0x000fca0007ffe1ff */
[----:B------:R-:W-:-:S04]  /*02d0*/  IMAD R11, R14, R11, R17 ;  /* 0x0000000b0e0b7224 */ /* 0x000fc800078e0211 */
[----:B0-----:R-:W-:-:S04]  /*02e0*/  IMAD R11, R8, UR5, R11 ;  /* 0x00000005080b7c24 */ /* 0x001fc8000f8e020b */
[----:B------:R-:W-:-:S04]  /*02f0*/  IMAD.SHL.U32 R11, R11, 0x2, RZ ;  /* 0x000000020b0b7824 */ /* 0x000fc800078e00ff */
[----:B------:R-:W-:-:S05]  /*0300*/  IMAD.WIDE R10, R11, 0x4, R2 ;  /* 0x000000040b0a7825 */ /* 0x000fca00078e0202 */
[----:B------:R-:W2:Y:S01]  /*0310*/  LDG.E R12, desc[UR6][R10.64] ;  /* 0x000000060a0c7981 */ /* 0x000ea2000c1e1900 */
[----:B------:R-:W-:-:S04]  /*0320*/  IABS R19, R9 ;  /* 0x0000000900137213 */ /* 0x000fc80000000000 */
[----:B------:R-:W0:Y:S08]  /*0330*/  I2F.RP R13, R19 ;  /* 0x00000013000d7306 */ /* 0x000e300000209400 */
[----:B0-----:R-:W0:Y:S02]  /*0340*/  MUFU.RCP R13, R13 ;  /* 0x0000000d000d7308 */ /* 0x001e240000001000 */
[----:B0-----:R-:W-:-:S06]  /*0350*/  IADD3 R22, PT, PT, R13, 0xffffffe, RZ ;  /* 0x0ffffffe0d167810 */ /* 0x001fcc0007ffe0ff */
[----:B------:R-:W0:Y:S02]  /*0360*/  F2I.FTZ.U32.TRUNC.NTZ R21, R22 ;  /* 0x0000001600157305 */ /* 0x000e24000021f000 */
[----:B0-----:R-:W-:-:S04]  /*0370*/  IMAD.MOV R20, RZ, RZ, -R21 ;  /* 0x000000ffff147224 */ /* 0x001fc800078e0a15 */
[----:B------:R-:W-:Y:S01]  /*0380*/  IMAD R23, R20, R19, RZ ;  /* 0x0000001314177224 */ /* 0x000fe200078e02ff */
[----:B------:R-:W-:-:S05]  /*0390*/  MOV R20, RZ ;  /* 0x000000ff00147202 */ /* 0x000fca0000000f00 */
[----:B------:R-:W-:Y:S02]  /*03a0*/  IMAD.HI.U32 R20, R21, R23, R20 ;  /* 0x0000001715147227 */ /* 0x000fe400078e0014 */
[----:B------:R0:W3:Y:S01]  /*03b0*/  LDG.E R21, desc[UR6][R10.64+0x4] ;  /* 0x000004060a157981 */ /* 0x0000e2000c1e1900 */
[----:B--2---:R-:W-:-:S05]  /*03c0*/  IABS R24, R12 ;  /* 0x0000000c00187213 */ /* 0x004fca0000000000 */
[----:B------:R-:W-:-:S04]  /*03d0*/  IMAD.MOV.U32 R23, RZ, RZ, R24 ;  /* 0x000000ffff177224 */ /* 0x000fc800078e0018 */
[----:B------:R-:W-:-:S05]  /*03e0*/  IMAD.HI.U32 R13, R20, R23, RZ ;  /* 0x00000017140d7227 */ /* 0x000fca00078e00ff */
[----:B------:R-:W-:-:S05]  /*03f0*/  IADD3 R24, PT, PT, -R13, RZ, RZ ;  /* 0x000000ff0d187210 */ /* 0x000fca0007ffe1ff */
[----:B------:R-:W-:-:S05]  /*0400*/  IMAD R22, R19, R24, R23 ;  /* 0x0000001813167224 */ /* 0x000fca00078e0217 */
[----:B------:R-:W-:-:S13]  /*0410*/  ISETP.GT.U32.AND P0, PT, R19, R22, PT ;  /* 0x000000161300720c */ /* 0x000fda0003f04070 */
[----:B------:R-:W-:-:S05]  /*0420*/  @!P0 IMAD.IADD R22, R22, 0x1, -R19 ;  /* 0x0000000116168824 */ /* 0x000fca00078e0a13 */
[----:B------:R-:W-:Y:S02]  /*0430*/  ISETP.GT.U32.AND P0, PT, R19, R22, PT ;  /* 0x000000161300720c */ /* 0x000fe40003f04070 */
[----:B------:R-:W-:-:S11]  /*0440*/  ISETP.GE.AND P1, PT, R12, RZ, PT ;  /* 0x000000ff0c00720c */ /* 0x000fd60003f26270 */
[----:B------:R-:W-:-:S05]  /*0450*/  @!P0 IADD3 R22, PT, PT, R22, -R19, RZ ;  /* 0x8000001316168210 */ /* 0x000fca0007ffe0ff */
[----:B------:R-:W-:Y:S01]  /*0460*/  IMAD.MOV.U32 R13, RZ, RZ, R22 ;  /* 0x000000ffff0d7224 */ /* 0x000fe200078e0016 */
[----:B------:R-:W-:Y:S02]  /*0470*/  ISETP.NE.AND P0, PT, R9, RZ, PT ;  /* 0x000000ff0900720c */ /* 0x000fe40003f05270 */
[----:B------:R-:W-:Y:S02]  /*0480*/  LOP3.LUT R22, RZ, R9, RZ, 0x33, !PT ;  /* 0x00000009ff167212 */ /* 0x000fe400078e33ff */
[----:B------:R-:W-:-:S04]  /*0490*/  @!P1 IADD3 R13, PT, PT, -R13, RZ, RZ ;  /* 0x000000ff0d0d9210 */ /* 0x000fc80007ffe1ff */
[----:B------:R-:W-:-:S05]  /*04a0*/  SEL R13, R22, R13, !P0 ;  /* 0x0000000d160d7207 */ /* 0x000fca0004000000 */
[--C-:B0-----:R-:W-:Y:S02]  /*04b0*/  IMAD.IADD R11, R12, 0x1, -R13.reuse ;  /* 0x000000010c0b7824 */ /* 0x101fe400078e0a0d */
[----:B------:R-:W-:-:S04]  /*04c0*/  IMAD R10, R18, R9, R13 ;  /* 0x00000009120a7224 */ /* 0x000fc800078e020d */
[----:B------:R-:W-:Y:S02]  /*04d0*/  IMAD R13, R11, UR8, R10 ;  /* 0x000000080b0d7c24 */ /* 0x000fe4000f8e020a */
[----:B------:R-:W-:-:S04]  /*04e0*/  IMAD.WIDE R10, R17, 0x4, R6 ;  /* 0x00000004110a7825 */ /* 0x000fc800078e0206 */
[----:B------:R-:W-:Y:S01]  /*04f0*/  IMAD.WIDE R12, R13, 0x4, R4 ;  /* 0x000000040d0c7825 */ /* 0x000fe200078e0204 */
[----:B------:R-:W2:Y:S04]  /*0500*/  LDG.E R23, desc[UR6][R10.64] ;  /* 0x000000060a177981 */ /* 0x000ea8000c1e1900 */
[----:B------:R-:W2:Y:S01]  /*0510*/  LDG.E R24, desc[UR6][R12.64] ;  /* 0x000000060c187981 */ /* 0x000ea2000c1e1900 */
[----:B---3--:R-:W-:-:S05]  /*0520*/  IABS R25, R21 ;  /* 0x0000001500197213 */ /* 0x008fca0000000000 */
[----:B------:R-:W-:-:S05]  /*0530*/  IMAD.HI.U32 R20, R20, R25, RZ ;  /* 0x0000001914147227 */ /* 0x000fca00078e00ff */
[----:B------:R-:W-:-:S05]  /*0540*/  IADD3 R20, PT, PT, -R20, RZ, RZ ;  /* 0x000000ff14147210 */ /* 0x000fca0007ffe1ff */
[----:B------:R-:W-:-:S05]  /*0550*/  IMAD R20, R19, R20, R25 ;  /* 0x0000001413147224 */ /* 0x000fca00078e0219 */
[----:B------:R-:W-:Y:S02]  /*0560*/  ISETP.GT.U32.AND P1, PT, R19, R20, PT ;  /* 0x000000141300720c */ /* 0x000fe40003f24070 */
[----:B------:R-:W-:-:S11]  /*0570*/  ISETP.GE.AND P2, PT, R21, RZ, PT ;  /* 0x000000ff1500720c */ /* 0x000fd60003f46270 */
[----:B------:R-:W-:-:S05]  /*0580*/  @!P1 IMAD.IADD R20, R20, 0x1, -R19 ;  /* 0x0000000114149824 */ /* 0x000fca00078e0a13 */
[----:B------:R-:W-:-:S13]  /*0590*/  ISETP.GT.U32.AND P1, PT, R19, R20, PT ;  /* 0x000000141300720c */ /* 0x000fda0003f24070 */
[----:B------:R-:W-:-:S05]  /*05a0*/  @!P1 IADD3 R20, PT, PT, R20, -R19, RZ ;  /* 0x8000001314149210 */ /* 0x000fca0007ffe0ff */
[----:B------:R-:W-:-:S05]  /*05b0*/  @!P2 IMAD.MOV R20, RZ, RZ, -R20 ;  /* 0x000000ffff14a224 */ /* 0x000fca00078e0a14 */
[----:B------:R-:W-:-:S04]  /*05c0*/  SEL R20, R22, R20, !P0 ;  /* 0x0000001416147207 */ /* 0x000fc80004000000 */
[----:B------:R-:W-:Y:S01]  /*05d0*/  IADD3 R21, PT, PT, R21, -R20, RZ ;  /* 0x8000001415157210 */ /* 0x000fe20007ffe0ff */
[----:B------:R-:W-:-:S04]  /*05e0*/  IMAD R18, R18, R9, R20 ;  /* 0x0000000912127224 */ /* 0x000fc800078e0214 */
[----:B------:R-:W-:-:S04]  /*05f0*/  IMAD R19, R21, UR8, R18 ;  /* 0x0000000815137c24 */ /* 0x000fc8000f8e0212 */
[----:B------:R-:W-:-:S04]  /*0600*/  IMAD.WIDE R18, R19, 0x4, R4 ;  /* 0x0000000413127825 */ /* 0x000fc800078e0204 */
[----:B--2---:R-:W-:-:S05]  /*0610*/  FADD R23, R24, -R23 ;  /* 0x8000001718177221 */ /* 0x004fca0000000000 */
[----:B------:R1:W-:Y:S04]  /*0620*/  STG.E desc[UR6][R12.64], R23 ;  /* 0x000000170c007986 */ /* 0x0003e8000c101906 */
[----:B------:R-:W2:Y:S04]  /*0630*/  LDG.E R11, desc[UR6][R10.64] ;  /* 0x000000060a0b7981 */ /* 0x000ea8000c1e1900 */
[----:B------:R-:W2:Y:S01]  /*0640*/  LDG.E R20, desc[UR6][R18.64] ;  /* 0x0000000612147981 */ /* 0x000ea2000c1e1900 */
[----:B------:R-:W-:-:S04]  /*0650*/  IADD3 R17, PT, PT, R16, R17, RZ ;  /* 0x0000001110117210 */ /* 0x000fc80007ffe0ff */
[----:B------:R-:W-:Y:S01]  /*0660*/  ISETP.GE.AND P0, PT, R17, UR9, PT ;  /* 0x0000000911007c0c */ /* 0x000fe2000bf06270 */
[----:B--2---:R-:W-:-:S05]  /*0670*/  FADD R21, R20, R11 ;  /* 0x0000000b14157221 */ /* 0x004fca0000000000 */
[----:B------:R1:W-:Y:S07]  /*0680*/  STG.E desc[UR6][R18.64], R21 ;  /* 0x0000001512007986 */ /* 0x0003ee000c101906 */
[----:B------:R-:W-:Y:S05]  /*0690*/  @!P0 BRA `(.L_x_172) ;  /* 0xfffffff800cc8947 */ /* 0x000fea000383ffff */
[----:B------:R-:W-:Y:S05]  /*06a0*/  EXIT ;  /* 0x000000000000794d */ /* 0x000fea0003800000 */
.L_x_173:
        /* <DEDUP_REMOVED lines=13> */
.L_x_228:


//--------------------- .text._Z24gpuTemplatePutFaceNodes0IdEvPT_S1_Piiiiiii --------------------------
	.section	.text._Z24gpuTemplatePutFaceNodes0IdEvPT_S1_Piiiiiii,"ax",@progbits
	.align	128
        .global         _Z24gpuTemplatePutFaceNodes0IdEvPT_S1_Piiiiiii
        .type           _Z24gpuTemplatePutFaceNodes0IdEvPT_S1_Piiiiiii,@function
        .size           _Z24gpuTemplatePutFaceNodes0IdEvPT_S1_Piiiiiii,(.L_x_229 - _Z24gpuTemplatePutFaceNodes0IdEvPT_S1_Piiiiiii)
        .other          _Z24gpuTemplatePutFaceNodes0IdEvPT_S1_Piiiiiii,@"STO_CUDA_ENTRY STV_DEFAULT"
_Z24gpuTemplatePutFaceNodes0IdEvPT_S1_Piiiiiii:
.text._Z24gpuTemplatePutFaceNodes0IdEvPT_S1_Piiiiiii:
        /* <DEDUP_REMOVED lines=25> */
[----:B-1----:R-:W-:Y:S01]  /*0190*/  IMAD.MOV.U32 R10, RZ, RZ, RZ ;  /* 0x000000ffff0a7224 */ /* 0x002fe200078e00ff */
[----:B-----5:R-:W-:-:S05]  /*01a0*/  IADD3 R19, PT, PT, RZ, -R11, RZ ;  /* 0x8000000bff137210 */ /* 0x020fca0007ffe0ff */
[----:B------:R-:W-:-:S04]  /*01b0*/  IMAD R19, R19, R0, RZ ;  /* 0x0000000013137224 */ /* 0x000fc800078e02ff */
[----:B0-234-:R-:W-:-:S07]  /*01c0*/  IMAD.HI.U32 R19, R11, R19, R10 ;  /* 0x000000130b137227 */ /* 0x01dfce00078e000a */
.L_x_174:
[----:B------:R-:W-:Y:S02]  /*01d0*/  IABS R10, R21 ;  /* 0x00000015000a7213 */ /* 0x000fe40000000000 */
[----:B0-----:R-:W-:-:S03]  /*01e0*/  IABS R12, R18 ;  /* 0x00000012000c7213 */ /* 0x001fc60000000000 */
        /* <DEDUP_REMOVED lines=15> */
[----:B------:R-:W-:-:S05]  /*02e0*/  IMAD R11, R8, UR5, R11 ;  /* 0x00000005080b7c24 */ /* 0x000fca000f8e020b */
[----:B------:R-:W-:-:S05]  /*02f0*/  SHF.L.U32 R11, R11, 0x1, RZ ;  /* 0x000000010b0b7819 */ /* 0x000fca00000006ff */
[----:B------:R-:W-:-:S05]  /*0300*/  IMAD.WIDE R10, R11, 0x4, R2 ;  /* 0x000000040b0a7825 */ /* 0x000fca00078e0202 */
[----:B------:R-:W2:Y:S01]  /*0310*/  LDG.E R12, desc[UR6][R10.64] ;  /* 0x000000060a0c7981 */ /* 0x000ea2000c1e1900 */
[----:B------:R-:W-:Y:S01]  /*0320*/  IABS R23, R9 ;  /* 0x0000000900177213 */ /* 0x000fe20000000000 */
[----:B------:R-:W-:-:S03]  /*0330*/  IMAD.MOV.U32 R24, RZ, RZ, RZ ;  /* 0x000000ffff187224 */ /* 0x000fc600078e00ff */
[----:B------:R-:W0:Y:S08]  /*0340*/  I2F.RP R13, R23 ;  /* 0x00000017000d7306 */ /* 0x000e300000209400 */
[----:B0-----:R-:W0:Y:S02]  /*0350*/  MUFU.RCP R13, R13 ;  /* 0x0000000d000d7308 */ /* 0x001e240000001000 */
[----:B0-----:R-:W-:-:S06]  /*0360*/  VIADD R14, R13, 0xffffffe ;  /* 0x0ffffffe0d0e7836 */ /* 0x001fcc0000000000 */
[----:B------:R-:W0:Y:S02]  /*0370*/  F2I.FTZ.U32.TRUNC.NTZ R25, R14 ;  /* 0x0000000e00197305 */ /* 0x000e24000021f000 */
[----:B0-----:R-:W-:-:S05]  /*0380*/  IADD3 R16, PT, PT, RZ, -R25, RZ ;  /* 0x80000019ff107210 */ /* 0x001fca0007ffe0ff */
[----:B------:R-:W-:-:S04]  /*0390*/  IMAD R15, R16, R23, RZ ;  /* 0x00000017100f7224 */ /* 0x000fc800078e02ff */
[----:B------:R-:W-:Y:S02]  /*03a0*/  IMAD.HI.U32 R24, R25, R15, R24 ;  /* 0x0000000f19187227 */ /* 0x000fe400078e0018 */
[----:B------:R0:W3:Y:S01]  /*03b0*/  LDG.E R25, desc[UR6][R10.64+0x4] ;  /* 0x000004060a197981 */ /* 0x0000e2000c1e1900 */
[----:B------:R-:W-:Y:S02]  /*03c0*/  LOP3.LUT R26, RZ, R9, RZ, 0x33, !PT ;  /* 0x00000009ff1a7212 */ /* 0x000fe400078e33ff */
[----:B--2---:R-:W-:-:S04]  /*03d0*/  IABS R16, R12 ;  /* 0x0000000c00107213 */ /* 0x004fc80000000000 */
[----:B------:R-:W-:-:S05]  /*03e0*/  MOV R15, R16 ;  /* 0x00000010000f7202 */ /* 0x000fca0000000f00 */
[----:B------:R-:W-:-:S04]  /*03f0*/  IMAD.HI.U32 R13, R24, R15, RZ ;  /* 0x0000000f180d7227 */ /* 0x000fc800078e00ff */
[----:B------:R-:W-:-:S04]  /*0400*/  IMAD.MOV R16, RZ, RZ, -R13 ;  /* 0x000000ffff107224 */ /* 0x000fc800078e0a0d */
[----:B------:R-:W-:-:S05]  /*0410*/  IMAD R14, R23, R16, R15 ;  /* 0x00000010170e7224 */ /* 0x000fca00078e020f */
[----:B------:R-:W-:Y:S02]  /*0420*/  ISETP.GT.U32.AND P0, PT, R23, R14, PT ;  /* 0x0000000e1700720c */ /* 0x000fe40003f04070 */
[----:B------:R-:W-:-:S11]  /*0430*/  ISETP.GE.AND P1, PT, R12, RZ, PT ;  /* 0x000000ff0c00720c */ /* 0x000fd60003f26270 */
[----:B------:R-:W-:-:S04]  /*0440*/  @!P0 IADD3 R14, PT, PT, R14, -R23, RZ ;  /* 0x800000170e0e8210 */ /* 0x000fc80007ffe0ff */
[----:B------:R-:W-:-:S13]  /*0450*/  ISETP.GT.U32.AND P0, PT, R23, R14, PT ;  /* 0x0000000e1700720c */ /* 0x000fda0003f04070 */
[----:B------:R-:W-:Y:S01]  /*0460*/  @!P0 IMAD.IADD R14, R14, 0x1, -R23 ;  /* 0x000000010e0e8824 */ /* 0x000fe200078e0a17 */
[----:B------:R-:W-:-:S04]  /*0470*/  ISETP.NE.AND P0, PT, R9, RZ, PT ;  /* 0x000000ff0900720c */ /* 0x000fc80003f05270 */
[----:B------:R-:W-:-:S04]  /*0480*/  @!P1 IADD3 R14, PT, PT, -R14, RZ, RZ ;  /* 0x000000ff0e0e9210 */ /* 0x000fc80007ffe1ff */
[----:B------:R-:W-:-:S05]  /*0490*/  SEL R13, R26, R14, !P0 ;  /* 0x0000000e1a0d7207 */ /* 0x000fca0004000000 */
[--C-:B0-----:R-:W-:Y:S02]  /*04a0*/  IMAD.IADD R11, R12, 0x1, -R13.reuse ;  /* 0x000000010c0b7824 */ /* 0x101fe400078e0a0d */
[----:B------:R-:W-:-:S04]  /*04b0*/  IMAD R10, R22, R9, R13 ;  /* 0x00000009160a7224 */ /* 0x000fc800078e020d */
[----:B------:R-:W-:Y:S02]  /*04c0*/  IMAD R13, R11, UR8, R10 ;  /* 0x000000080b0d7c24 */ /* 0x000fe4000f8e020a */
[----:B------:R-:W-:-:S04]  /*04d0*/  IMAD.WIDE R10, R21, 0x8, R6 ;  /* 0x00000008150a7825 */ /* 0x000fc800078e0206 */
[----:B------:R-:W-:Y:S01]  /*04e0*/  IMAD.WIDE R12, R13, 0x8, R4 ;  /* 0x000000080d0c7825 */ /* 0x000fe200078e0204 */
[----:B------:R-:W2:Y:S04]  /*04f0*/  LDG.E.64 R14, desc[UR6][R10.64] ;  /* 0x000000060a0e7981 */ /* 0x000ea8000c1e1b00 */
[----:B------:R-:W2:Y:S01]  /*0500*/  LDG.E.64 R16, desc[UR6][R12.64] ;  /* 0x000000060c107981 */ /* 0x000ea2000c1e1b00 */
        /* <DEDUP_REMOVED lines=13> */
[----:B------:R-:W-:Y:S01]  /*05e0*/  IMAD R25, R25, UR8, R22 ;  /* 0x0000000819197c24 */ /* 0x000fe2000f8e0216 */
[----:B--2---:R-:W-:-:S03]  /*05f0*/  DADD R16, R16, -R14 ;  /* 0x0000000010107229 */ /* 0x004fc6000000080e */
[----:B------:R-:W-:-:S04]  /*0600*/  IMAD.WIDE R14, R25, 0x8, R4 ;  /* 0x00000008190e7825 */ /* 0x000fc800078e0204 */
[----:B------:R0:W-:Y:S04]  /*0610*/  STG.E.64 desc[UR6][R12.64], R16 ;  /* 0x000000100c007986 */ /* 0x0001e8000c101b06 */
[----:B------:R-:W2:Y:S04]  /*0620*/  LDG.E.64 R10, desc[UR6][R10.64] ;  /* 0x000000060a0a7981 */ /* 0x000ea8000c1e1b00 */
[----:B------:R-:W2:Y:S01]  /*0630*/  LDG.E.64 R22, desc[UR6][R14.64] ;  /* 0x000000060e167981 */ /* 0x000ea2000c1e1b00 */
[----:B------:R-:W-:-:S05]  /*0640*/  IMAD.IADD R21, R20, 0x1, R21 ;  /* 0x0000000114157824 */ /* 0x000fca00078e0215 */
[----:B------:R-:W-:Y:S01]  /*0650*/  ISETP.GE.AND P0, PT, R21, UR9, PT ;  /* 0x0000000915007c0c */ /* 0x000fe2000bf06270 */
[----:B--2---:R-:W-:-:S07]  /*0660*/  DADD R22, R22, R10 ;  /* 0x0000000016167229 */ /* 0x004fce000000000a */
[----:B------:R0:W-:Y:S05]  /*0670*/  STG.E.64 desc[UR6][R14.64], R22 ;  /* 0x000000160e007986 */ /* 0x0001ea000c101b06 */
[----:B------:R-:W-:Y:S05]  /*0680*/  @!P0 BRA `(.L_x_174) ;  /* 0xfffffff800d08947 */ /* 0x000fea000383ffff */
[----:B------:R-:W-:Y:S05]  /*0690*/  EXIT ;  /* 0x000000000000794d */ /* 0x000fea0003800000 */
.L_x_175:
        /* <DEDUP_REMOVED lines=14> */
.L_x_229:


//--------------------- .text._Z24gpuTemplateGetFaceNodes1IfEvPT_S1_Piiiiiii --------------------------
	.section	.text._Z24gpuTemplateGetFaceNodes1IfEvPT_S1_Piiiiiii,"ax",@progbits
	.align	128
        .global         _Z24gpuTemplateGetFaceNodes1IfEvPT_S1_Piiiiiii
        .type           _Z24gpuTemplateGetFaceNodes1IfEvPT_S1_Piiiiiii,@function
        .size           _Z24gpuTemplateGetFaceNodes1IfEvPT_S1_Piiiiiii,(.L_x_230 - _Z24gpuTemplateGetFaceNodes1IfEvPT_S1_Piiiiiii)
        .other          _Z24gpuTemplateGetFaceNodes1IfEvPT_S1_Piiiiiii,@"STO_CUDA_ENTRY STV_DEFAULT"
_Z24gpuTemplateGetFaceNodes1IfEvPT_S1_Piiiiiii:
.text._Z24gpuTemplateGetFaceNodes1IfEvPT_S1_Piiiiiii:
        /* <DEDUP_REMOVED lines=32> */
.L_x_176:
[----:B------:R-:W-:Y:S02]  /*0200*/  IABS R16, R15 ;  /* 0x0000000f00107213 */ /* 0x000fe40000000000 */
[----:B-1----:R-:W-:-:S03]  /*0210*/  IABS R18, R10 ;  /* 0x0000000a00127213 */ /* 0x002fc60000000000 */
        /* <DEDUP_REMOVED lines=42> */
[----:B------:R-:W-:-:S06]  /*04c0*/  IMAD.WIDE R16, R17, 0x4, R6 ;  /* 0x0000000411107825 */ /* 0x000fcc00078e0206 */
[----:B------:R-:W2:Y:S01]  /*04d0*/  LDG.E R17, desc[UR6][R16.64] ;  /* 0x0000000610117981 */ /* 0x000ea2000c1e1900 */
[----:B------:R-:W-:-:S04]  /*04e0*/  IMAD.WIDE R18, R15, 0x4, R4 ;  /* 0x000000040f127825 */ /* 0x000fc800078e0204 */
[----:B------:R-:W-:-:S05]  /*04f0*/  IMAD.IADD R15, R13, 0x1, R15 ;  /* 0x000000010d0f7824 */ /* 0x000fca00078e020f */
[----:B------:R-:W-:Y:S01]  /*0500*/  ISETP.GE.AND P1, PT, R15, UR10, PT ;  /* 0x0000000a0f007c0c */ /* 0x000fe2000bf26270 */
[----:B--2---:R1:W-:-:S12]  /*0510*/  STG.E desc[UR6][R18.64], R17 ;  /* 0x0000001112007986 */ /* 0x0043d8000c101906 */
[----:B------:R-:W-:Y:S05]  /*0520*/  @!P1 BRA `(.L_x_176) ;  /* 0xfffffffc00349947 */ /* 0x000fea000383ffff */
[----:B------:R-:W-:Y:S05]  /*0530*/  EXIT ;  /* 0x000000000000794d */ /* 0x000fea0003800000 */
.L_x_177:
        /* <DEDUP_REMOVED lines=12> */
.L_x_230:


//--------------------- .text._Z24gpuTemplateGetFaceNodes1IdEvPT_S1_Piiiiiii --------------------------
	.section	.text._Z24gpuTemplateGetFaceNodes1IdEvPT_S1_Piiiiiii,"ax",@progbits
	.align	128
        .global         _Z24gpuTemplateGetFaceNodes1IdEvPT_S1_Piiiiiii
        .type           _Z24gpuTemplateGetFaceNodes1IdEvPT_S1_Piiiiiii,@function
        .size           _Z24gpuTemplateGetFaceNodes1IdEvPT_S1_Piiiiiii,(.L_x_231 - _Z24gpuTemplateGetFaceNodes1IdEvPT_S1_Piiiiiii)
        .other          _Z24gpuTemplateGetFaceNodes1IdEvPT_S1_Piiiiiii,@"STO_CUDA_ENTRY STV_DEFAULT"
_Z24gpuTemplateGetFaceNodes1IdEvPT_S1_Piiiiiii:
.text._Z24gpuTemplateGetFaceNodes1IdEvPT_S1_Piiiiiii:
        /* <DEDUP_REMOVED lines=32> */
.L_x_178:
        /* <DEDUP_REMOVED lines=45> */
[----:B------:R-:W2:Y:S01]  /*04d0*/  LDG.E.64 R16, desc[UR6][R16.64] ;  /* 0x0000000610107981 */ /* 0x000ea2000c1e1b00 */
[----:B------:R-:W-:-:S04]  /*04e0*/  IMAD.WIDE R18, R15, 0x8, R4 ;  /* 0x000000080f127825 */ /* 0x000fc800078e0204 */
[----:B------:R-:W-:-:S05]  /*04f0*/  IMAD.IADD R15, R13, 0x1, R15 ;  /* 0x000000010d0f7824 */ /* 0x000fca00078e020f */
[----:B------:R-:W-:Y:S01]  /*0500*/  ISETP.GE.AND P1, PT, R15, UR10, PT ;  /* 0x0000000a0f007c0c */ /* 0x000fe2000bf26270 */
[----:B--2---:R1:W-:-:S12]  /*0510*/  STG.E.64 desc[UR6][R18.64], R16 ;  /* 0x0000001012007986 */ /* 0x0043d8000c101b06 */
[----:B------:R-:W-:Y:S05]  /*0520*/  @!P1 BRA `(.L_x_178) ;  /* 0xfffffffc00349947 */ /* 0x000fea000383ffff */
[----:B------:R-:W-:Y:S05]  /*0530*/  EXIT ;  /* 0x000000000000794d */ /* 0x000fea0003800000 */
.L_x_179:
        /* <DEDUP_REMOVED lines=12> */
.L_x_231:


//--------------------- .text._Z24gpuTemplateGetFaceNodes0IfEvPT_S1_Piiiiiii --------------------------
	.section	.text._Z24gpuTemplateGetFaceNodes0IfEvPT_S1_Piiiiiii,"ax",@progbits
	.align	128
        .global         _Z24gpuTemplateGetFaceNodes0IfEvPT_S1_Piiiiiii
        .type           _Z24gpuTemplateGetFaceNodes0IfEvPT_S1_Piiiiiii,@function
        .size           _Z24gpuTemplateGetFaceNodes0IfEvPT_S1_Piiiiiii,(.L_x_232 - _Z24gpuTemplateGetFaceNodes0IfEvPT_S1_Piiiiiii)
        .other          _Z24gpuTemplateGetFaceNodes0IfEvPT_S1_Piiiiiii,@"STO_CUDA_ENTRY STV_DEFAULT"
_Z24gpuTemplateGetFaceNodes0IfEvPT_S1_Piiiiiii:
.text._Z24gpuTemplateGetFaceNodes0IfEvPT_S1_Piiiiiii:
        /* <DEDUP_REMOVED lines=14> */
[----:B------:R-:W1:Y:S01]  /*00e0*/  LDC.64 R2, c[0x0][0x390] ;  /* 0x0000e400ff027b82 */ /* 0x000e620000000a00 */
[----:B------:R-:W0:Y:S02]  /*00f0*/  LDCU UR8, c[0x0][0x3a8] ;  /* 0x00007500ff0877ac */ /* 0x000e240008000800 */
[----:B0-----:R-:W-:-:S05]  /*0100*/  IABS R0, R0 ;  /* 0x0000000000007213 */ /* 0x001fca0000000000 */
[----:B------:R-:W0:Y:S01]  /*0110*/  LDC.64 R4, c[0x0][0x380] ;  /* 0x0000e000ff047b82 */ /* 0x000e220000000a00 */
[----:B------:R-:W5:Y:S07]  /*0120*/  I2F.RP R11, R0 ;  /* 0x00000000000b7306 */ /* 0x000f6e0000209400 */
[----:B------:R-:W0:Y:S08]  /*0130*/  LDC.64 R6, c[0x0][0x388] ;  /* 0x0000e200ff067b82 */ /* 0x000e300000000a00 */
[----:B------:R-:W0:Y:S01]  /*0140*/  LDC.64 R8, c[0x0][0x3a0] ;  /* 0x0000e800ff087b82 */ /* 0x000e220000000a00 */
[----:B-----5:R-:W5:Y:S02]  /*0150*/  MUFU.RCP R11, R11 ;  /* 0x0000000b000b7308 */ /* 0x020f640000001000 */
[----:B-----5:R-:W-:-:S06]  /*0160*/  IADD3 R12, PT, PT, R11, 0xffffffe, RZ ;  /* 0x0ffffffe0b0c7810 */ /* 0x020fcc0007ffe0ff */
[----:B------:R5:W2:Y:S02]  /*0170*/  F2I.FTZ.U32.TRUNC.NTZ R13, R12 ;  /* 0x0000000c000d7305 */ /* 0x000aa4000021f000 */
[----:B-----5:R-:W-:Y:S01]  /*0180*/  IMAD.MOV.U32 R12, RZ, RZ, RZ ;  /* 0x000000ffff0c7224 */ /* 0x020fe200078e00ff */
[----:B--2---:R-:W-:-:S05]  /*0190*/  IADD3 R11, PT, PT, RZ, -R13, RZ ;  /* 0x8000000dff0b7210 */ /* 0x004fca0007ffe0ff */
[----:B------:R-:W-:-:S04]  /*01a0*/  IMAD R11, R11, R0, RZ ;  /* 0x000000000b0b7224 */ /* 0x000fc800078e02ff */
[----:B------:R-:W-:Y:S01]  /*01b0*/  IMAD.HI.U32 R11, R13, R11, R12 ;  /* 0x0000000b0d0b7227 */ /* 0x000fe200078e000c */
[----:B------:R-:W-:-:S03]  /*01c0*/  MOV R13, R14 ;  /* 0x0000000e000d7202 */ /* 0x000fc60000000f00 */
[----:B01-34-:R-:W-:-:S07]  /*01d0*/  IMAD R12, R15, UR4, RZ ;  /* 0x000000040f0c7c24 */ /* 0x01bfce000f8e02ff */
.L_x_180:
[----:B------:R-:W-:Y:S02]  /*01e0*/  IABS R16, R13 ;  /* 0x0000000d00107213 */ /* 0x000fe40000000000 */
[----:B0-----:R-:W-:-:S03]  /*01f0*/  IABS R18, R10 ;  /* 0x0000000a00127213 */ /* 0x001fc60000000000 */
[----:B------:R-:W-:-:S04]  /*0200*/  IMAD.HI.U32 R14, R11, R16, RZ ;  /* 0x000000100b0e7227 */ /* 0x000fc800078e00ff */
[----:B------:R-:W-:-:S04]  /*0210*/  IMAD.MOV R15, RZ, RZ, -R14 ;  /* 0x000000ffff0f7224 */ /* 0x000fc800078e0a0e */
[----:B------:R-:W-:-:S05]  /*0220*/  IMAD R15, R18, R15, R16 ;  /* 0x0000000f120f7224 */ /* 0x000fca00078e0210 */
[----:B------:R-:W-:-:S13]  /*0230*/  ISETP.GT.U32.AND P1, PT, R0, R15, PT ;  /* 0x0000000f0000720c */ /* 0x000fda0003f24070 */
[----:B------:R-:W-:Y:S01]  /*0240*/  @!P1 IADD3 R15, PT, PT, R15, -R18, RZ ;  /* 0x800000120f0f9210 */ /* 0x000fe20007ffe0ff */
[----:B------:R-:W-:Y:S01]  /*0250*/  @!P1 VIADD R14, R14, 0x1 ;  /* 0x000000010e0e9836 */ /* 0x000fe20000000000 */
[----:B------:R-:W-:Y:S02]  /*0260*/  ISETP.NE.AND P1, PT, R10, RZ, PT ;  /* 0x000000ff0a00720c */ /* 0x000fe40003f25270 */
[----:B------:R-:W-:Y:S02]  /*0270*/  ISETP.GE.U32.AND P0, PT, R15, R0, PT ;  /* 0x000000000f00720c */ /* 0x000fe40003f06070 */
[----:B------:R-:W-:-:S04]  /*0280*/  LOP3.LUT R15, R13, R10, RZ, 0x3c, !PT ;  /* 0x0000000a0d0f7212 */ /* 0x000fc800078e3cff */
[----:B------:R-:W-:-:S07]  /*0290*/  ISETP.GE.AND P2, PT, R15, RZ, PT ;  /* 0x000000ff0f00720c */ /* 0x000fce0003f46270 */
[----:B------:R-:W-:-:S06]  /*02a0*/  @P0 IADD3 R14, PT, PT, R14, 0x1, RZ ;  /* 0x000000010e0e0810 */ /* 0x000fcc0007ffe0ff */
[----:B------:R-:W-:Y:S01]  /*02b0*/  @!P2 IMAD.MOV R14, RZ, RZ, -R14 ;  /* 0x000000ffff0ea224 */ /* 0x000fe200078e0a0e */
[----:B------:R-:W-:-:S04]  /*02c0*/  @!P1 LOP3.LUT R14, RZ, R10, RZ, 0x33, !PT ;  /* 0x0000000aff0e9212 */ /* 0x000fc800078e33ff */
[----:B------:R-:W-:-:S05]  /*02d0*/  IADD3 R15, PT, PT, -R14, RZ, RZ ;  /* 0x000000ff0e0f7210 */ /* 0x000fca0007ffe1ff */
[----:B------:R-:W-:-:S04]  /*02e0*/  IMAD R15, R10, R15, R13 ;  /* 0x0000000f0a0f7224 */ /* 0x000fc800078e020d */
[----:B------:R-:W-:-:S04]  /*02f0*/  IMAD R15, R8, UR5, R15 ;  /* 0x00000005080f7c24 */ /* 0x000fc8000f8e020f */
[----:B------:R-:W-:-:S04]  /*0300*/  IMAD.SHL.U32 R15, R15, 0x2, RZ ;  /* 0x000000020f0f7824 */ /* 0x000fc800078e00ff */
[----:B------:R-:W-:-:S05]  /*0310*/  IMAD.WIDE R20, R15, 0x4, R2 ;  /* 0x000000040f147825 */ /* 0x000fca00078e0202 */
[----:B------:R-:W2:Y:S04]  /*0320*/  LDG.E R15, desc[UR6][R20.64] ;  /* 0x00000006140f7981 */ /* 0x000ea8000c1e1900 */
[----:B------:R-:W3:Y:S01]  /*0330*/  LDG.E R16, desc[UR6][R20.64+0x4] ;  /* 0x0000040614107981 */ /* 0x000ee2000c1e1900 */
[----:B------:R-:W-:-:S04]  /*0340*/  IABS R17, R9 ;  /* 0x0000000900117213 */ /* 0x000fc80000000000 */
[----:B------:R-:W0:Y:S08]  /*0350*/  I2F.RP R22, R17 ;  /* 0x0000001100167306 */ /* 0x000e300000209400 */
[----:B0-----:R-:W0:Y:S02]  /*0360*/  MUFU.RCP R22, R22 ;  /* 0x0000001600167308 */ /* 0x001e240000001000 */
[----:B0-----:R-:W-:-:S06]  /*0370*/  IADD3 R18, PT, PT, R22, 0xffffffe, RZ ;  /* 0x0ffffffe16127810 */ /* 0x001fcc0007ffe0ff */
[----:B------:R0:W1:Y:S02]  /*0380*/  F2I.FTZ.U32.TRUNC.NTZ R19, R18 ;  /* 0x0000001200137305 */ /* 0x000064000021f000 */
[----:B0-----:R-:W-:Y:S02]  /*0390*/  HFMA2 R18, -RZ, RZ, 0, 0 ;  /* 0x00000000ff127431 */ /* 0x001fe400000001ff */
[----:B-1----:R-:W-:-:S04]  /*03a0*/  IMAD.MOV R24, RZ, RZ, -R19 ;  /* 0x000000ffff187224 */ /* 0x002fc800078e0a13 */
[----:B------:R-:W-:-:S04]  /*03b0*/  IMAD R23, R24, R17, RZ ;  /* 0x0000001118177224 */ /* 0x000fc800078e02ff */
[----:B------:R-:W-:Y:S01]  /*03c0*/  IMAD.HI.U32 R19, R19, R23, R18 ;  /* 0x0000001713137227 */ /* 0x000fe200078e0012 */
[----:B--2---:R-:W-:Y:S02]  /*03d0*/  IABS R24, R15 ;  /* 0x0000000f00187213 */ /* 0x004fe40000000000 */
[----:B---3--:R-:W-:-:S03]  /*03e0*/  IABS R22, R16 ;  /* 0x0000001000167213 */ /* 0x008fc60000000000 */
[----:B------:R-:W-:-:S04]  /*03f0*/  IMAD.HI.U32 R20, R19, R24, RZ ;  /* 0x0000001813147227 */ /* 0x000fc800078e00ff */
[----:B------:R-:W-:-:S04]  /*0400*/  IMAD.HI.U32 R19, R19, R22, RZ ;  /* 0x0000001613137227 */ /* 0x000fc800078e00ff */
[----:B------:R-:W-:Y:S01]  /*0410*/  IMAD.MOV R20, RZ, RZ, -R20 ;  /* 0x000000ffff147224 */ /* 0x000fe200078e0a14 */
[----:B------:R-:W-:-:S03]  /*0420*/  IADD3 R19, PT, PT, -R19, RZ, RZ ;  /* 0x000000ff13137210 */ /* 0x000fc60007ffe1ff */
[C---:B------:R-:W-:Y:S02]  /*0430*/  IMAD R18, R17.reuse, R20, R24 ;  /* 0x0000001411127224 */ /* 0x040fe400078e0218 */
[----:B------:R-:W-:-:S03]  /*0440*/  IMAD R20, R17, R19, R22 ;  /* 0x0000001311147224 */ /* 0x000fc600078e0216 */
[C---:B------:R-:W-:Y:S02]  /*0450*/  ISETP.GT.U32.AND P0, PT, R17.reuse, R18, PT ;  /* 0x000000121100720c */ /* 0x040fe40003f04070 */
[----:B------:R-:W-:-:S11]  /*0460*/  ISETP.GT.U32.AND P1, PT, R17, R20, PT ;  /* 0x000000141100720c */ /* 0x000fd60003f24070 */
[----:B------:R-:W-:Y:S01]  /*0470*/  @!P0 IMAD.IADD R18, R18, 0x1, -R17 ;  /* 0x0000000112128824 */ /* 0x000fe200078e0a11 */
[----:B------:R-:W-:Y:S02]  /*0480*/  ISETP.GE.AND P0, PT, R15, RZ, PT ;  /* 0x000000ff0f00720c */ /* 0x000fe40003f06270 */
[----:B------:R-:W-:Y:S02]  /*0490*/  @!P1 IADD3 R20, PT, PT, R20, -R17, RZ ;  /* 0x8000001114149210 */ /* 0x000fe40007ffe0ff */
[C---:B------:R-:W-:Y:S02]  /*04a0*/  ISETP.GT.U32.AND P2, PT, R17.reuse, R18, PT ;  /* 0x000000121100720c */ /* 0x040fe40003f44070 */
[----:B------:R-:W-:Y:S02]  /*04b0*/  ISETP.GT.U32.AND P3, PT, R17, R20, PT ;  /* 0x000000141100720c */ /* 0x000fe40003f64070 */
[----:B------:R-:W-:-:S09]  /*04c0*/  ISETP.GE.AND P1, PT, R16, RZ, PT ;  /* 0x000000ff1000720c */ /* 0x000fd20003f26270 */
[----:B------:R-:W-:Y:S01]  /*04d0*/  @!P2 IMAD.IADD R18, R18, 0x1, -R17 ;  /* 0x000000011212a824 */ /* 0x000fe200078e0a11 */
[----:B------:R-:W-:Y:S02]  /*04e0*/  ISETP.NE.AND P2, PT, R9, RZ, PT ;  /* 0x000000ff0900720c */ /* 0x000fe40003f45270 */
[----:B------:R-:W-:Y:S01]  /*04f0*/  @!P3 IADD3 R20, PT, PT, R20, -R17, RZ ;  /* 0x800000111414b210 */ /* 0x000fe20007ffe0ff */
[----:B------:R-:W-:Y:S01]  /*0500*/  @!P0 IMAD.MOV R18, RZ, RZ, -R18 ;  /* 0x000000ffff128224 */ /* 0x000fe200078e0a12 */
[----:B------:R-:W-:Y:S02]  /*0510*/  LOP3.LUT R17, RZ, R9, RZ, 0x33, !PT ;  /* 0x00000009ff117212 */ /* 0x000fe400078e33ff */
[----:B------:R-:W-:Y:S02]  /*0520*/  @!P1 IADD3 R20, PT, PT, -R20, RZ, RZ ;  /* 0x000000ff14149210 */ /* 0x000fe40007ffe1ff */
[C---:B------:R-:W-:Y:S02]  /*0530*/  SEL R22, R17.reuse, R18, !P2 ;  /* 0x0000001211167207 */ /* 0x040fe40005000000 */
[----:B------:R-:W-:-:S03]  /*0540*/  SEL R17, R17, R20, !P2 ;  /* 0x0000001411117207 */ /* 0x000fc60005000000 */
[--C-:B------:R-:W-:Y:S01]  /*0550*/  IMAD.IADD R18, R15, 0x1, -R22.reuse ;  /* 0x000000010f127824 */ /* 0x100fe200078e0a16 */
[----:B------:R-:W-:Y:S01]  /*0560*/  IADD3 R19, PT, PT, R16, -R17, RZ ;  /* 0x8000001110137210 */ /* 0x000fe20007ffe0ff */
[CC--:B------:R-:W-:Y:S02]  /*0570*/  IMAD R15, R14.reuse, R9.reuse, R22 ;  /* 0x000000090e0f7224 */ /* 0x0c0fe400078e0216 */
[----:B------:R-:W-:Y:S02]  /*0580*/  IMAD R14, R14, R9, R17 ;  /* 0x000000090e0e7224 */ /* 0x000fe400078e0211 */
[----:B------:R-:W-:Y:S02]  /*0590*/  IMAD R15, R18, UR8, R15 ;  /* 0x00000008120f7c24 */ /* 0x000fe4000f8e020f */
[----:B------:R-:W-:Y:S02]  /*05a0*/  IMAD R17, R19, UR8, R14 ;  /* 0x0000000813117c24 */ /* 0x000fe4000f8e020e */
[----:B------:R-:W-:-:S04]  /*05b0*/  IMAD.WIDE R14, R15, 0x4, R6 ;  /* 0x000000040f0e7825 */ /* 0x000fc800078e0206 */
[----:B------:R-:W-:Y:S02]  /*05c0*/  IMAD.WIDE R16, R17, 0x4, R6 ;  /* 0x0000000411107825 */ /* 0x000fe400078e0206 */
[----:B------:R-:W2:Y:S04]  /*05d0*/  LDG.E R14, desc[UR6][R14.64] ;  /* 0x000000060e0e7981 */ /* 0x000ea8000c1e1900 */
[----:B------:R-:W2:Y:S01]  /*05e0*/  LDG.E R17, desc[UR6][R16.64] ;  /* 0x0000000610117981 */ /* 0x000ea2000c1e1900 */
[----:B------:R-:W-:-:S04]  /*05f0*/  IMAD.WIDE R18, R13, 0x4, R4 ;  /* 0x000000040d127825 */ /* 0x000fc800078e0204 */
[----:B------:R-:W-:-:S05]  /*0600*/  IMAD.IADD R13, R12, 0x1, R13 ;  /* 0x000000010c0d7824 */ /* 0x000fca00078e020d */
[----:B------:R-:W-:Y:S01]  /*0610*/  ISETP.GE.AND P0, PT, R13, UR9, PT ;  /* 0x000000090d007c0c */ /* 0x000fe2000bf06270 */
[----:B--2---:R-:W-:-:S04]  /*0620*/  FADD R20, R14, R17 ;  /* 0x000000110e147221 */ /* 0x004fc80000000000 */
[----:B------:R-:W-:-:S05]  /*0630*/  FMUL R21, R20, 0.5 ;  /* 0x3f00000014157820 */ /* 0x000fca0000400000 */
[----:B------:R0:W-:Y:S03]  /*0640*/  STG.E desc[UR6][R18.64], R21 ;  /* 0x0000001512007986 */ /* 0x0001e6000c101906 */
[----:B------:R-:W-:Y:S05]  /*0650*/  @!P0 BRA `(.L_x_180) ;  /* 0xfffffff800e08947 */ /* 0x000fea000383ffff */
[----:B------:R-:W-:Y:S05]  /*0660*/  EXIT ;  /* 0x000000000000794d */ /* 0x000fea0003800000 */
.L_x_181:
        /* <DEDUP_REMOVED lines=9> */
.L_x_232:


//--------------------- .text._Z24gpuTemplateGetFaceNodes0IdEvPT_S1_Piiiiiii --------------------------
	.section	.text._Z24gpuTemplateGetFaceNodes0IdEvPT_S1_Piiiiiii,"ax",@progbits
	.align	128
        .global         _Z24gpuTemplateGetFaceNodes0IdEvPT_S1_Piiiiiii
        .type           _Z24gpuTemplateGetFaceNodes0IdEvPT_S1_Piiiiiii,@function
        .size           _Z24gpuTemplateGetFaceNodes0IdEvPT_S1_Piiiiiii,(.L_x_233 - _Z24gpuTemplateGetFaceNodes0IdEvPT_S1_Piiiiiii)
        .other          _Z24gpuTemplateGetFaceNodes0IdEvPT_S1_Piiiiiii,@"STO_CUDA_ENTRY STV_DEFAULT"
_Z24gpuTemplateGetFaceNodes0IdEvPT_S1_Piiiiiii:
.text._Z24gpuTemplateGetFaceNodes0IdEvPT_S1_Piiiiiii:
        /* <DEDUP_REMOVED lines=22> */
[----:B-----5:R-:W-:-:S06]  /*0160*/  VIADD R12, R11, 0xffffffe ;  /* 0x0ffffffe0b0c7836 */ /* 0x020fcc0000000000 */
[----:B------:R5:W2:Y:S02]  /*0170*/  F2I.FTZ.U32.TRUNC.NTZ R13, R12 ;  /* 0x0000000c000d7305 */ /* 0x000aa4000021f000 */
[----:B-----5:R-:W-:Y:S01]  /*0180*/  IMAD.MOV.U32 R12, RZ, RZ, RZ ;  /* 0x000000ffff0c7224 */ /* 0x020fe200078e00ff */
[----:B--2---:R-:W-:-:S05]  /*0190*/  IADD3 R11, PT, PT, RZ, -R13, RZ ;  /* 0x8000000dff0b7210 */ /* 0x004fca0007ffe0ff */
[----:B------:R-:W-:-:S04]  /*01a0*/  IMAD R11, R11, R0, RZ ;  /* 0x000000000b0b7224 */ /* 0x000fc800078e02ff */
[----:B------:R-:W-:Y:S01]  /*01b0*/  IMAD.HI.U32 R11, R13, R11, R12 ;  /* 0x0000000b0d0b7227 */ /* 0x000fe200078e000c */
[----:B------:R-:W-:-:S03]  /*01c0*/  MOV R13, R14 ;  /* 0x0000000e000d7202 */ /* 0x000fc60000000f00 */
[----:B01-34-:R-:W-:-:S07]  /*01d0*/  IMAD R12, R15, UR4, RZ ;  /* 0x000000040f0c7c24 */ /* 0x01bfce000f8e02ff */
.L_x_182:
        /* <DEDUP_REMOVED lines=63> */
[----:B------:R-:W2:Y:S04]  /*05d0*/  LDG.E.64 R14, desc[UR6][R14.64] ;  /* 0x000000060e0e7981 */ /* 0x000ea8000c1e1b00 */
[----:B------:R-:W2:Y:S01]  /*05e0*/  LDG.E.64 R16, desc[UR6][R16.64] ;  /* 0x0000000610107981 */ /* 0x000ea2000c1e1b00 */
[----:B------:R-:W-:-:S04]  /*05f0*/  IMAD.WIDE R20, R13, 0x8, R4 ;  /* 0x000000080d147825 */ /* 0x000fc800078e0204 */
[----:B------:R-:W-:-:S05]  /*0600*/  IMAD.IADD R13, R12, 0x1, R13 ;  /* 0x000000010c0d7824 */ /* 0x000fca00078e020d */
[----:B------:R-:W-:Y:S01]  /*0610*/  ISETP.GE.AND P0, PT, R13, UR9, PT ;  /* 0x000000090d007c0c */ /* 0x000fe2000bf06270 */
[----:B--2---:R-:W-:-:S08]  /*0620*/  DADD R18, R14, R16 ;  /* 0x000000000e127229 */ /* 0x004fd00000000010 */
[----:B------:R-:W-:-:S07]  /*0630*/  DMUL R18, R18, 0.5 ;  /* 0x3fe0000012127828 */ /* 0x000fce0000000000 */
[----:B------:R0:W-:Y:S01]  /*0640*/  STG.E.64 desc[UR6][R20.64], R18 ;  /* 0x0000001214007986 */ /* 0x0001e2000c101b06 */
[----:B------:R-:W-:Y:S05]  /*0650*/  @!P0 BRA `(.L_x_182) ;  /* 0xfffffff800e08947 */ /* 0x000fea000383ffff */
[----:B------:R-:W-:Y:S05]  /*0660*/  EXIT ;  /* 0x000000000000794d */ /* 0x000fea0003800000 */
.L_x_183:
        /* <DEDUP_REMOVED lines=9> */
.L_x_233:


//--------------------- .text._Z23gpuTemplatePutElemNodesIfEvPT_S1_iiiiii --------------------------
	.section	.text._Z23gpuTemplatePutElemNodesIfEvPT_S1_iiiiii,"ax",@progbits
	.align	128
        .global         _Z23gpuTemplatePutElemNodesIfEvPT_S1_iiiiii
        .type           _Z23gpuTemplatePutElemNodesIfEvPT_S1_iiiiii,@function
        .size           _Z23gpuTemplatePutElemNodesIfEvPT_S1_iiiiii,(.L_x_234 - _Z23gpuTemplatePutElemNodesIfEvPT_S1_iiiiii)
        .other          _Z23gpuTemplatePutElemNodesIfEvPT_S1_iiiiii,@"STO_CUDA_ENTRY STV_DEFAULT"
_Z23gpuTemplatePutElemNodesIfEvPT_S1_iiiiii:
.text._Z23gpuTemplatePutElemNodesIfEvPT_S1_iiiiii:
        /* <DEDUP_REMOVED lines=14> */
[----:B------:R-:W3:Y:S01]  /*00e0*/  LDC R9, c[0x0][0x398] ;  /* 0x0000e600ff097b82 */ /* 0x000ee20000000800 */
[----:B------:R-:W0:Y:S01]  /*00f0*/  LDCU UR8, c[0x0][0x39c] ;  /* 0x00007380ff0877ac */ /* 0x000e220008000800 */
[----:B-1----:R-:W-:Y:S01]  /*0100*/  IMAD R12, R12, UR4, RZ ;  /* 0x000000040c0c7c24 */ /* 0x002fe2000f8e02ff */
[----:B------:R-:W1:Y:S01]  /*0110*/  LDCU.64 UR10, c[0x0][0x3a0] ;  /* 0x00007400ff0a77ac */ /* 0x000e620008000a00 */
[----:B--2---:R-:W-:-:S04]  /*0120*/  ISETP.NE.AND P0, PT, RZ, UR5, PT ;  /* 0x00000005ff007c0c */ /* 0x004fc8000bf05270 */
[----:B------:R-:W2:Y:S01]  /*0130*/  LDC.64 R2, c[0x0][0x380] ;  /* 0x0000e000ff027b82 */ /* 0x000ea20000000a00 */
[----:B0-----:R-:W-:-:S04]  /*0140*/  IABS R0, R0 ;  /* 0x0000000000007213 */ /* 0x001fc80000000000 */
[----:B------:R-:W0:Y:S03]  /*0150*/  I2F.RP R6, R0 ;  /* 0x0000000000067306 */ /* 0x000e260000209400 */
[----:B------:R-:W1:Y:S05]  /*0160*/  LDC.64 R4, c[0x0][0x388] ;  /* 0x0000e200ff047b82 */ /* 0x000e6a0000000a00 */
[----:B0-----:R-:W0:Y:S02]  /*0170*/  MUFU.RCP R6, R6 ;  /* 0x0000000600067308 */ /* 0x001e240000001000 */
[----:B0-----:R-:W-:-:S06]  /*0180*/  VIADD R10, R6, 0xffffffe ;  /* 0x0ffffffe060a7836 */ /* 0x001fcc0000000000 */
[----:B------:R0:W5:Y:S02]  /*0190*/  F2I.FTZ.U32.TRUNC.NTZ R11, R10 ;  /* 0x0000000a000b7305 */ /* 0x000164000021f000 */
[----:B0-----:R-:W-:Y:S02]  /*01a0*/  HFMA2 R10, -RZ, RZ, 0, 0 ;  /* 0x00000000ff0a7431 */ /* 0x001fe400000001ff */
[----:B-----5:R-:W-:-:S04]  /*01b0*/  IMAD.MOV R7, RZ, RZ, -R11 ;  /* 0x000000ffff077224 */ /* 0x020fc800078e0a0b */
[----:B------:R-:W-:-:S04]  /*01c0*/  IMAD R7, R7, R0, RZ ;  /* 0x0000000007077224 */ /* 0x000fc800078e02ff */
[----:B------:R-:W-:Y:S01]  /*01d0*/  IMAD.HI.U32 R10, R11, R7, R10 ;  /* 0x000000070b0a7227 */ /* 0x000fe200078e000a */
[----:B-1234-:R-:W-:-:S07]  /*01e0*/  LOP3.LUT R11, RZ, UR5, RZ, 0x33, !PT ;  /* 0x00000005ff0b7c12 */ /* 0x01efce000f8e33ff */
.L_x_184:
[----:B0-----:R-:W-:-:S05]  /*01f0*/  IMAD.WIDE R6, R13, 0x4, R4 ;  /* 0x000000040d067825 */ /* 0x001fca00078e0204 */
[----:B------:R0:W2:Y:S01]  /*0200*/  LDG.E R14, desc[UR6][R6.64] ;  /* 0x00000006060e7981 */ /* 0x0000a2000c1e1900 */
[----:B------:R-:W-:Y:S02]  /*0210*/  IABS R19, R13 ;  /* 0x0000000d00137213 */ /* 0x000fe40000000000 */
[----:B------:R-:W-:Y:S02]  /*0220*/  IABS R15, R9 ;  /* 0x00000009000f7213 */ /* 0x000fe40000000000 */
[-C--:B------:R-:W-:Y:S01]  /*0230*/  IABS R20, R8.reuse ;  /* 0x0000000800147213 */ /* 0x080fe20000000000 */
[----:B------:R-:W-:Y:S01]  /*0240*/  IMAD.HI.U32 R17, R10, R19, RZ ;  /* 0x000000130a117227 */ /* 0x000fe200078e00ff */
[----:B------:R-:W1:Y:S03]  /*0250*/  I2F.RP R16, R15 ;  /* 0x0000000f00107306 */ /* 0x000e660000209400 */
[----:B------:R-:W-:Y:S01]  /*0260*/  IMAD.MOV R18, RZ, RZ, -R17 ;  /* 0x000000ffff127224 */ /* 0x000fe200078e0a11 */
[----:B0-----:R-:W-:-:S03]  /*0270*/  LOP3.LUT R6, R13, R8, RZ, 0x3c, !PT ;  /* 0x000000080d067212 */ /* 0x001fc600078e3cff */
[----:B------:R-:W-:Y:S01]  /*0280*/  IMAD R19, R20, R18, R19 ;  /* 0x0000001214137224 */ /* 0x000fe200078e0213 */
[----:B------:R-:W-:-:S04]  /*0290*/  ISETP.GE.AND P2, PT, R6, RZ, PT ;  /* 0x000000ff0600720c */ /* 0x000fc80003f46270 */
[----:B------:R-:W-:Y:S01]  /*02a0*/  ISETP.GT.U32.AND P3, PT, R0, R19, PT ;  /* 0x000000130000720c */ /* 0x000fe20003f64070 */
[----:B-1----:R-:W0:-:S12]  /*02b0*/  MUFU.RCP R16, R16 ;  /* 0x0000001000107308 */ /* 0x002e180000001000 */
[----:B------:R-:W-:Y:S02]  /*02c0*/  @!P3 IADD3 R19, PT, PT, R19, -R20, RZ ;  /* 0x800000141313b210 */ /* 0x000fe40007ffe0ff */
[----:B------:R-:W-:Y:S02]  /*02d0*/  @!P3 IADD3 R17, PT, PT, R17, 0x1, RZ ;  /* 0x000000011111b810 */ /* 0x000fe40007ffe0ff */
[----:B------:R-:W-:Y:S02]  /*02e0*/  ISETP.GE.U32.AND P1, PT, R19, R0, PT ;  /* 0x000000001300720c */ /* 0x000fe40003f26070 */
[----:B------:R-:W-:Y:S01]  /*02f0*/  ISETP.NE.AND P3, PT, R8, RZ, PT ;  /* 0x000000ff0800720c */ /* 0x000fe20003f65270 */
[----:B0-----:R-:W-:-:S04]  /*0300*/  VIADD R6, R16, 0xffffffe ;  /* 0x0ffffffe10067836 */ /* 0x001fc80000000000 */
[----:B------:R0:W1:Y:S06]  /*0310*/  F2I.FTZ.U32.TRUNC.NTZ R7, R6 ;  /* 0x0000000600077305 */ /* 0x00006c000021f000 */
[----:B------:R-:W-:Y:S02]  /*0320*/  @P1 VIADD R17, R17, 0x1 ;  /* 0x0000000111111836 */ /* 0x000fe40000000000 */
[----:B0-----:R-:W-:-:S03]  /*0330*/  IMAD.MOV.U32 R6, RZ, RZ, RZ ;  /* 0x000000ffff067224 */ /* 0x001fc600078e00ff */
[----:B------:R-:W-:Y:S02]  /*0340*/  @!P2 IADD3 R17, PT, PT, -R17, RZ, RZ ;  /* 0x000000ff1111a210 */ /* 0x000fe40007ffe1ff */
[----:B------:R-:W-:Y:S01]  /*0350*/  @!P3 LOP3.LUT R17, RZ, R8, RZ, 0x33, !PT ;  /* 0x00000008ff11b212 */ /* 0x000fe200078e33ff */
[----:B-1----:R-:W-:-:S03]  /*0360*/  IMAD.MOV R18, RZ, RZ, -R7 ;  /* 0x000000ffff127224 */ /* 0x002fc600078e0a07 */
[C---:B------:R-:W-:Y:S01]  /*0370*/  IADD3 R16, PT, PT, -R17.reuse, RZ, RZ ;  /* 0x000000ff11107210 */ /* 0x040fe20007ffe1ff */
[----:B------:R-:W-:Y:S02]  /*0380*/  VIADD R17, R17, UR10 ;  /* 0x0000000a11117c36 */ /* 0x000fe40008000000 */
[----:B------:R-:W-:Y:S02]  /*0390*/  IMAD R19, R18, R15, RZ ;  /* 0x0000000f12137224 */ /* 0x000fe400078e02ff */
[----:B------:R-:W-:Y:S01]  /*03a0*/  IMAD R16, R8, R16, R13 ;  /* 0x0000001008107224 */ /* 0x000fe200078e020d */
[----:B------:R-:W-:Y:S01]  /*03b0*/  IADD3 R13, PT, PT, R12, R13, RZ ;  /* 0x0000000d0c0d7210 */ /* 0x000fe20007ffe0ff */
[----:B------:R-:W-:-:S03]  /*03c0*/  IMAD.HI.U32 R6, R7, R19, R6 ;  /* 0x0000001307067227 */ /* 0x000fc600078e0006 */
[----:B------:R-:W-:-:S05]  /*03d0*/  IABS R18, R16 ;  /* 0x0000001000127213 */ /* 0x000fca0000000000 */
[----:B------:R-:W-:-:S05]  /*03e0*/  IMAD.HI.U32 R6, R6, R18, RZ ;  /* 0x0000001206067227 */ /* 0x000fca00078e00ff */
[----:B------:R-:W-:-:S05]  /*03f0*/  IADD3 R7, PT, PT, -R6, RZ, RZ ;  /* 0x000000ff06077210 */ /* 0x000fca0007ffe1ff */
[----:B------:R-:W-:Y:S01]  /*0400*/  IMAD R18, R15, R7, R18 ;  /* 0x000000070f127224 */ /* 0x000fe200078e0212 */
[----:B------:R-:W-:-:S04]  /*0410*/  LOP3.LUT R7, R16, R9, RZ, 0x3c, !PT ;  /* 0x0000000910077212 */ /* 0x000fc800078e3cff */
[----:B------:R-:W-:Y:S02]  /*0420*/  ISETP.GT.U32.AND P2, PT, R15, R18, PT ;  /* 0x000000120f00720c */ /* 0x000fe40003f44070 */
[----:B------:R-:W-:-:S11]  /*0430*/  ISETP.GE.AND P3, PT, R7, RZ, PT ;  /* 0x000000ff0700720c */ /* 0x000fd60003f66270 */
[----:B------:R-:W-:Y:S01]  /*0440*/  @!P2 IMAD.IADD R18, R18, 0x1, -R15 ;  /* 0x000000011212a824 */ /* 0x000fe200078e0a0f */
[----:B------:R-:W-:-:S04]  /*0450*/  @!P2 IADD3 R6, PT, PT, R6, 0x1, RZ ;  /* 0x000000010606a810 */ /* 0x000fc80007ffe0ff */
[----:B------:R-:W-:-:S13]  /*0460*/  ISETP.GE.U32.AND P1, PT, R18, R15, PT ;  /* 0x0000000f1200720c */ /* 0x000fda0003f26070 */
[----:B------:R-:W-:Y:S01]  /*0470*/  @P1 VIADD R6, R6, 0x1 ;  /* 0x0000000106061836 */ /* 0x000fe20000000000 */
[----:B------:R-:W-:-:S04]  /*0480*/  ISETP.GE.AND P1, PT, R13, UR9, PT ;  /* 0x000000090d007c0c */ /* 0x000fc8000bf26270 */
[----:B------:R-:W-:-:S04]  /*0490*/  @!P3 IADD3 R6, PT, PT, -R6, RZ, RZ ;  /* 0x000000ff0606b210 */ /* 0x000fc80007ffe1ff */
[----:B------:R-:W-:-:S04]  /*04a0*/  SEL R6, R11, R6, !P0 ;  /* 0x000000060b067207 */ /* 0x000fc80004000000 */
[C---:B------:R-:W-:Y:S01]  /*04b0*/  IADD3 R7, PT, PT, -R6.reuse, RZ, RZ ;  /* 0x000000ff06077210 */ /* 0x040fe20007ffe1ff */
[----:B------:R-:W-:-:S04]  /*04c0*/  VIADD R6, R6, UR8 ;  /* 0x0000000806067c36 */ /* 0x000fc80008000000 */
[----:B------:R-:W-:Y:S02]  /*04d0*/  IMAD R16, R9, R7, R16 ;  /* 0x0000000709107224 */ /* 0x000fe400078e0210 */
[----:B------:R-:W-:-:S04]  /*04e0*/  IMAD R6, R6, UR11, R17 ;  /* 0x0000000b06067c24 */ /* 0x000fc8000f8e0211 */
[----:B------:R-:W-:-:S04]  /*04f0*/  IMAD R7, R6, R9, R16 ;  /* 0x0000000906077224 */ /* 0x000fc800078e0210 */
[----:B------:R-:W-:-:S05]  /*0500*/  IMAD.WIDE R6, R7, 0x4, R2 ;  /* 0x0000000407067825 */ /* 0x000fca00078e0202 */
[----:B--2---:R0:W-:Y:S01]  /*0510*/  STG.E desc[UR6][R6.64], R14 ;  /* 0x0000000e06007986 */ /* 0x0041e2000c101906 */
[----:B------:R-:W-:Y:S05]  /*0520*/  @!P1 BRA `(.L_x_184) ;  /* 0xfffffffc00309947 */ /* 0x000fea000383ffff */
[----:B------:R-:W-:Y:S05]  /*0530*/  EXIT ;  /* 0x000000000000794d */ /* 0x000fea0003800000 */
.L_x_185:
        /* <DEDUP_REMOVED lines=12> */
.L_x_234:


//--------------------- .text._Z23gpuTemplatePutElemNodesIdEvPT_S1_iiiiii --------------------------
	.section	.text._Z23gpuTemplatePutElemNodesIdEvPT_S1_iiiiii,"ax",@progbits
	.align	128
        .global         _Z23gpuTemplatePutElemNodesIdEvPT_S1_iiiiii
        .type           _Z23gpuTemplatePutElemNodesIdEvPT_S1_iiiiii,@function
        .size           _Z23gpuTemplatePutElemNodesIdEvPT_S1_iiiiii,(.L_x_235 - _Z23gpuTemplatePutElemNodesIdEvPT_S1_iiiiii)
        .other          _Z23gpuTemplatePutElemNodesIdEvPT_S1_iiiiii,@"STO_CUDA_ENTRY STV_DEFAULT"
_Z23gpuTemplatePutElemNodesIdEvPT_S1_iiiiii:
.text._Z23gpuTemplatePutElemNodesIdEvPT_S1_iiiiii:
        /* <DEDUP_REMOVED lines=31> */
.L_x_186:
[----:B0-----:R-:W-:-:S06]  /*01f0*/  IMAD.WIDE R6, R15, 0x8, R4 ;  /* 0x000000080f067825 */ /* 0x001fcc00078e0204 */
[----:B------:R-:W2:Y:S01]  /*0200*/  LDG.E.64 R6, desc[UR6][R6.64] ;  /* 0x0000000606067981 */ /* 0x000ea2000c1e1b00 */
[----:B------:R-:W-:Y:S02]  /*0210*/  IABS R9, R15 ;  /* 0x0000000f00097213 */ /* 0x000fe40000000000 */
[----:B------:R-:W-:Y:S02]  /*0220*/  IABS R20, R10 ;  /* 0x0000000a00147213 */ /* 0x000fe40000000000 */
[----:B------:R-:W-:Y:S01]  /*0230*/  IABS R16, R11 ;  /* 0x0000000b00107213 */ /* 0x000fe20000000000 */
[----:B------:R-:W-:-:S03]  /*0240*/  IMAD.HI.U32 R17, R12, R9, RZ ;  /* 0x000000090c117227 */ /* 0x000fc600078e00ff */
[----:B------:R-:W0:Y:S01]  /*0250*/  I2F.RP R18, R16 ;  /* 0x0000001000127306 */ /* 0x000e220000209400 */
[----:B------:R-:W-:-:S04]  /*0260*/  IMAD.MOV R8, RZ, RZ, -R17 ;  /* 0x000000ffff087224 */ /* 0x000fc800078e0a11 */
[----:B------:R-:W-:Y:S01]  /*0270*/  IMAD R9, R20, R8, R9 ;  /* 0x0000000814097224 */ /* 0x000fe200078e0209 */
[----:B------:R-:W-:-:S04]  /*0280*/  LOP3.LUT R8, R15, R10, RZ, 0x3c, !PT ;  /* 0x0000000a0f087212 */ /* 0x000fc800078e3cff */
[----:B------:R-:W-:Y:S02]  /*0290*/  ISETP.GT.U32.AND P3, PT, R0, R9, PT ;  /* 0x000000090000720c */ /* 0x000fe40003f64070 */
[----:B------:R-:W-:Y:S01]  /*02a0*/  ISETP.GE.AND P2, PT, R8, RZ, PT ;  /* 0x000000ff0800720c */ /* 0x000fe20003f46270 */
[----:B0-----:R-:W0:Y:S10]  /*02b0*/  MUFU.RCP R18, R18 ;  /* 0x0000001200127308 */ /* 0x001e340000001000 */
[----:B------:R-:W-:-:S02]  /*02c0*/  @!P3 IMAD.IADD R9, R9, 0x1, -R20 ;  /* 0x000000010909b824 */ /* 0x000fc400078e0a14 */
[----:B------:R-:W-:Y:S01]  /*02d0*/  @!P3 VIADD R17, R17, 0x1 ;  /* 0x000000011111b836 */ /* 0x000fe20000000000 */
[----:B------:R-:W-:Y:S02]  /*02e0*/  ISETP.NE.AND P3, PT, R10, RZ, PT ;  /* 0x000000ff0a00720c */ /* 0x000fe40003f65270 */
[----:B------:R-:W-:Y:S02]  /*02f0*/  ISETP.GE.U32.AND P1, PT, R9, R0, PT ;  /* 0x000000000900720c */ /* 0x000fe40003f26070 */
[----:B0-----:R-:W-:-:S04]  /*0300*/  IADD3 R8, PT, PT, R18, 0xffffffe, RZ ;  /* 0x0ffffffe12087810 */ /* 0x001fc80007ffe0ff */
[----:B------:R0:W1:Y:S07]  /*0310*/  F2I.FTZ.U32.TRUNC.NTZ R9, R8 ;  /* 0x0000000800097305 */ /* 0x00006e000021f000 */
[----:B------:R-:W-:Y:S02]  /*0320*/  @P1 IADD3 R17, PT, PT, R17, 0x1, RZ ;  /* 0x0000000111111810 */ /* 0x000fe40007ffe0ff */
[----:B0-----:R-:W-:-:S03]  /*0330*/  MOV R8, RZ ;  /* 0x000000ff00087202 */ /* 0x001fc60000000f00 */
[----:B------:R-:W-:Y:S01]  /*0340*/  @!P2 IMAD.MOV R17, RZ, RZ, -R17 ;  /* 0x000000ffff11a224 */ /* 0x000fe200078e0a11 */
[----:B------:R-:W-:Y:S02]  /*0350*/  @!P3 LOP3.LUT R17, RZ, R10, RZ, 0x33, !PT ;  /* 0x0000000aff11b212 */ /* 0x000fe400078e33ff */
[----:B-1----:R-:W-:-:S03]  /*0360*/  IADD3 R19, PT, PT, RZ, -R9, RZ ;  /* 0x80000009ff137210 */ /* 0x002fc60007ffe0ff */
[----:B------:R-:W-:Y:S02]  /*0370*/  IMAD.MOV R18, RZ, RZ, -R17 ;  /* 0x000000ffff127224 */ /* 0x000fe400078e0a11 */
[----:B------:R-:W-:Y:S02]  /*0380*/  VIADD R17, R17, UR10 ;  /* 0x0000000a11117c36 */ /* 0x000fe40008000000 */
[----:B------:R-:W-:Y:S01]  /*0390*/  IMAD R18, R10, R18, R15 ;  /* 0x000000120a127224 */ /* 0x000fe200078e020f */
[----:B------:R-:W-:Y:S01]  /*03a0*/  IADD3 R15, PT, PT, R14, R15, RZ ;  /* 0x0000000f0e0f7210 */ /* 0x000fe20007ffe0ff */
[----:B------:R-:W-:-:S03]  /*03b0*/  IMAD R19, R19, R16, RZ ;  /* 0x0000001013137224 */ /* 0x000fc600078e02ff */
[----:B------:R-:W-:Y:S01]  /*03c0*/  IABS R20, R18 ;  /* 0x0000001200147213 */ /* 0x000fe20000000000 */
[----:B------:R-:W-:-:S04]  /*03d0*/  IMAD.HI.U32 R8, R9, R19, R8 ;  /* 0x0000001309087227 */ /* 0x000fc800078e0008 */
[----:B------:R-:W-:-:S04]  /*03e0*/  IMAD.MOV.U32 R9, RZ, RZ, R20 ;  /* 0x000000ffff097224 */ /* 0x000fc800078e0014 */
[----:B------:R-:W-:-:S05]  /*03f0*/  IMAD.HI.U32 R8, R8, R9, RZ ;  /* 0x0000000908087227 */ /* 0x000fca00078e00ff */
        /* <DEDUP_REMOVED lines=8> */
[----:B------:R-:W-:Y:S01]  /*0480*/  @P1 VIADD R8, R8, 0x1 ;  /* 0x0000000108081836 */ /* 0x000fe20000000000 */
[----:B------:R-:W-:-:S05]  /*0490*/  ISETP.GE.AND P1, PT, R15, UR9, PT ;  /* 0x000000090f007c0c */ /* 0x000fca000bf26270 */
        /* <DEDUP_REMOVED lines=8> */
[----:B--2---:R0:W-:Y:S01]  /*0520*/  STG.E.64 desc[UR6][R8.64], R6 ;  /* 0x0000000608007986 */ /* 0x0041e2000c101b06 */
[----:B------:R-:W-:Y:S05]  /*0530*/  @!P1 BRA `(.L_x_186) ;  /* 0xfffffffc002c9947 */ /* 0x000fea000383ffff */
[----:B------:R-:W-:Y:S05]  /*0540*/  EXIT ;  /* 0x000000000000794d */ /* 0x000fea0003800000 */
.L_x_187:
        /* <DEDUP_REMOVED lines=11> */
.L_x_235:


//--------------------- .text._Z23gpuTemplateGetElemNodesIfEvPT_S1_iiiiii --------------------------
	.section	.text._Z23gpuTemplateGetElemNodesIfEvPT_S1_iiiiii,"ax",@progbits
	.align	128
        .global         _Z23gpuTemplateGetElemNodesIfEvPT_S1_iiiiii
        .type           _Z23gpuTemplateGetElemNodesIfEvPT_S1_iiiiii,@function
        .size           _Z23gpuTemplateGetElemNodesIfEvPT_S1_iiiiii,(.L_x_236 - _Z23gpuTemplateGetElemNodesIfEvPT_S1_iiiiii)
        .other          _Z23gpuTemplateGetElemNodesIfEvPT_S1_iiiiii,@"STO_CUDA_ENTRY STV_DEFAULT"
_Z23gpuTemplateGetElemNodesIfEvPT_S1_iiiiii:
.text._Z23gpuTemplateGetElemNodesIfEvPT_S1_iiiiii:
        /* <DEDUP_REMOVED lines=14> */
[----:B------:R-:W1:Y:S01]  /*00e0*/  LDC R6, c[0x0][0x398] ;  /* 0x0000e600ff067b82 */ /* 0x000e620000000800 */
[----:B------:R-:W0:Y:S01]  /*00f0*/  LDCU UR8, c[0x0][0x39c] ;  /* 0x00007380ff0877ac */ /* 0x000e220008000800 */
[----:B------:R-:W0:Y:S01]  /*0100*/  LDCU.64 UR10, c[0x0][0x3a0] ;  /* 0x00007400ff0a77ac */ /* 0x000e220008000a00 */
[----:B--2---:R-:W-:-:S05]  /*0110*/  ISETP.NE.AND P0, PT, RZ, UR5, PT ;  /* 0x00000005ff007c0c */ /* 0x004fca000bf05270 */
[----:B------:R-:W2:Y:S01]  /*0120*/  LDC.64 R2, c[0x0][0x380] ;  /* 0x0000e000ff027b82 */ /* 0x000ea20000000a00 */
[----:B0-----:R-:W-:-:S04]  /*0130*/  IABS R0, R0 ;  /* 0x0000000000007213 */ /* 0x001fc80000000000 */
[----:B------:R-:W0:Y:S03]  /*0140*/  I2F.RP R10, R0 ;  /* 0x00000000000a7306 */ /* 0x000e260000209400 */
[----:B------:R-:W2:Y:S05]  /*0150*/  LDC.64 R4, c[0x0][0x388] ;  /* 0x0000e200ff047b82 */ /* 0x000eaa0000000a00 */
[----:B0-----:R-:W0:Y:S02]  /*0160*/  MUFU.RCP R10, R10 ;  /* 0x0000000a000a7308 */ /* 0x001e240000001000 */
[----:B0-----:R-:W-:-:S02]  /*0170*/  VIADD R8, R10, 0xffffffe ;  /* 0x0ffffffe0a087836 */ /* 0x001fc40000000000 */
[----:B-1----:R-:W-:-:S04]  /*0180*/  IMAD R10, R12, UR4, RZ ;  /* 0x000000040c0a7c24 */ /* 0x002fc8000f8e02ff */
[----:B------:R0:W1:Y:S02]  /*0190*/  F2I.FTZ.U32.TRUNC.NTZ R9, R8 ;  /* 0x0000000800097305 */ /* 0x000064000021f000 */
[----:B0-----:R-:W-:Y:S02]  /*01a0*/  HFMA2 R8, -RZ, RZ, 0, 0 ;  /* 0x00000000ff087431 */ /* 0x001fe400000001ff */
[----:B-1----:R-:W-:-:S04]  /*01b0*/  IMAD.MOV R13, RZ, RZ, -R9 ;  /* 0x000000ffff0d7224 */ /* 0x002fc800078e0a09 */
[----:B------:R-:W-:-:S04]  /*01c0*/  IMAD R13, R13, R0, RZ ;  /* 0x000000000d0d7224 */ /* 0x000fc800078e02ff */
[----:B------:R-:W-:Y:S01]  /*01d0*/  IMAD.HI.U32 R8, R9, R13, R8 ;  /* 0x0000000d09087227 */ /* 0x000fe200078e0008 */
[----:B--234-:R-:W-:-:S07]  /*01e0*/  LOP3.LUT R9, RZ, UR5, RZ, 0x33, !PT ;  /* 0x00000005ff097c12 */ /* 0x01cfce000f8e33ff */
.L_x_188:
[----:B0-----:R-:W-:Y:S02]  /*01f0*/  IABS R13, R11 ;  /* 0x0000000b000d7213 */ /* 0x001fe40000000000 */
[----:B------:R-:W-:Y:S02]  /*0200*/  IABS R18, R7 ;  /* 0x0000000700127213 */ /* 0x000fe40000000000 */
[----:B------:R-:W-:Y:S01]  /*0210*/  IABS R14, R6 ;  /* 0x00000006000e7213 */ /* 0x000fe20000000000 */
[----:B------:R-:W-:-:S03]  /*0220*/  IMAD.HI.U32 R12, R8, R13, RZ ;  /* 0x0000000d080c7227 */ /* 0x000fc600078e00ff */
[----:B------:R-:W0:Y:S01]  /*0230*/  I2F.RP R15, R14 ;  /* 0x0000000e000f7306 */ /* 0x000e220000209400 */
[----:B------:R-:W-:-:S04]  /*0240*/  IMAD.MOV R16, RZ, RZ, -R12 ;  /* 0x000000ffff107224 */ /* 0x000fc800078e0a0c */
[----:B------:R-:W-:-:S05]  /*0250*/  IMAD R13, R18, R16, R13 ;  /* 0x00000010120d7224 */ /* 0x000fca00078e020d */
[----:B------:R-:W-:Y:S01]  /*0260*/  ISETP.GT.U32.AND P3, PT, R0, R13, PT ;  /* 0x0000000d0000720c */ /* 0x000fe20003f64070 */
[----:B0-----:R-:W0:-:S12]  /*0270*/  MUFU.RCP R15, R15 ;  /* 0x0000000f000f7308 */ /* 0x001e180000001000 */
[----:B------:R-:W-:Y:S02]  /*0280*/  @!P3 IADD3 R13, PT, PT, R13, -R18, RZ ;  /* 0x800000120d0db210 */ /* 0x000fe40007ffe0ff */
[----:B------:R-:W-:Y:S02]  /*0290*/  @!P3 IADD3 R12, PT, PT, R12, 0x1, RZ ;  /* 0x000000010c0cb810 */ /* 0x000fe40007ffe0ff */
[----:B------:R-:W-:Y:S02]  /*02a0*/  ISETP.GE.U32.AND P1, PT, R13, R0, PT ;  /* 0x000000000d00720c */ /* 0x000fe40003f26070 */
[----:B------:R-:W-:Y:S02]  /*02b0*/  LOP3.LUT R13, R11, R7, RZ, 0x3c, !PT ;  /* 0x000000070b0d7212 */ /* 0x000fe400078e3cff */
[----:B------:R-:W-:Y:S02]  /*02c0*/  ISETP.NE.AND P3, PT, R7, RZ, PT ;  /* 0x000000ff0700720c */ /* 0x000fe40003f65270 */
[----:B------:R-:W-:Y:S01]  /*02d0*/  ISETP.GE.AND P2, PT, R13, RZ, PT ;  /* 0x000000ff0d00720c */ /* 0x000fe20003f46270 */
[----:B0-----:R-:W-:-:S06]  /*02e0*/  VIADD R13, R15, 0xffffffe ;  /* 0x0ffffffe0f0d7836 */ /* 0x001fcc0000000000 */
[----:B------:R-:W-:Y:S01]  /*02f0*/  @P1 VIADD R12, R12, 0x1 ;  /* 0x000000010c0c1836 */ /* 0x000fe20000000000 */
[----:B------:R-:W0:Y:S04]  /*0300*/  F2I.FTZ.U32.TRUNC.NTZ R13, R13 ;  /* 0x0000000d000d7305 */ /* 0x000e28000021f000 */
[----:B------:R-:W-:-:S05]  /*0310*/  MOV R18, R12 ;  /* 0x0000000c00127202 */ /* 0x000fca0000000f00 */
[----:B------:R-:W-:Y:S01]  /*0320*/  @!P2 IMAD.MOV R18, RZ, RZ, -R18 ;  /* 0x000000ffff12a224 */ /* 0x000fe200078e0a12 */
[----:B------:R-:W-:-:S05]  /*0330*/  @!P3 LOP3.LUT R18, RZ, R7, RZ, 0x33, !PT ;  /* 0x00000007ff12b212 */ /* 0x000fca00078e33ff */
[----:B------:R-:W-:Y:S01]  /*0340*/  IMAD.MOV R12, RZ, RZ, -R18 ;  /* 0x000000ffff0c7224 */ /* 0x000fe200078e0a12 */
[----:B0-----:R-:W-:-:S03]  /*0350*/  IADD3 R17, PT, PT, RZ, -R13, RZ ;  /* 0x8000000dff117210 */ /* 0x001fc60007ffe0ff */
[----:B------:R-:W-:Y:S01]  /*0360*/  IMAD R15, R7, R12, R11 ;  /* 0x0000000c070f7224 */ /* 0x000fe200078e020b */
[----:B------:R-:W-:Y:S01]  /*0370*/  MOV R12, RZ ;  /* 0x000000ff000c7202 */ /* 0x000fe20000000f00 */
        /* <DEDUP_REMOVED lines=12> */
[----:B------:R-:W-:Y:S01]  /*0440*/  ISETP.GE.AND P3, PT, R13, RZ, PT ;  /* 0x000000ff0d00720c */ /* 0x000fe20003f66270 */
[----:B------:R-:W-:-:S06]  /*0450*/  VIADD R13, R18, UR10 ;  /* 0x0000000a120d7c36 */ /* 0x000fcc0008000000 */
[----:B------:R-:W-:-:S06]  /*0460*/  @P1 VIADD R12, R12, 0x1 ;  /* 0x000000010c0c1836 */ /* 0x000fcc0000000000 */
[----:B------:R-:W-:-:S04]  /*0470*/  @!P3 IADD3 R12, PT, PT, -R12, RZ, RZ ;  /* 0x000000ff0c0cb210 */ /* 0x000fc80007ffe1ff */
[----:B------:R-:W-:-:S04]  /*0480*/  SEL R12, R9, R12, !P0 ;  /* 0x0000000c090c7207 */ /* 0x000fc80004000000 */
[C---:B------:R-:W-:Y:S01]  /*0490*/  IADD3 R14, PT, PT, -R12.reuse, RZ, RZ ;  /* 0x000000ff0c0e7210 */ /* 0x040fe20007ffe1ff */
[----:B------:R-:W-:-:S04]  /*04a0*/  VIADD R12, R12, UR8 ;  /* 0x000000080c0c7c36 */ /* 0x000fc80008000000 */
[----:B------:R-:W-:Y:S02]  /*04b0*/  IMAD R15, R6, R14, R15 ;  /* 0x0000000e060f7224 */ /* 0x000fe400078e020f */
[----:B------:R-:W-:-:S04]  /*04c0*/  IMAD R12, R12, UR11, R13 ;  /* 0x0000000b0c0c7c24 */ /* 0x000fc8000f8e020d */
[----:B------:R-:W-:-:S04]  /*04d0*/  IMAD R13, R12, R6, R15 ;  /* 0x000000060c0d7224 */ /* 0x000fc800078e020f */
[----:B------:R-:W-:-:S06]  /*04e0*/  IMAD.WIDE R12, R13, 0x4, R4 ;  /* 0x000000040d0c7825 */ /* 0x000fcc00078e0204 */
[----:B------:R-:W2:Y:S01]  /*04f0*/  LDG.E R13, desc[UR6][R12.64] ;  /* 0x000000060c0d7981 */ /* 0x000ea2000c1e1900 */
[----:B------:R-:W-:Y:S01]  /*0500*/  IMAD.WIDE R14, R11, 0x4, R2 ;  /* 0x000000040b0e7825 */ /* 0x000fe200078e0202 */
[----:B------:R-:W-:-:S04]  /*0510*/  IADD3 R11, PT, PT, R10, R11, RZ ;  /* 0x0000000b0a0b7210 */ /* 0x000fc80007ffe0ff */
[----:B------:R-:W-:Y:S01]  /*0520*/  ISETP.GE.AND P1, PT, R11, UR9, PT ;  /* 0x000000090b007c0c */ /* 0x000fe2000bf26270 */
[----:B--2---:R0:W-:-:S12]  /*0530*/  STG.E desc[UR6][R14.64], R13 ;  /* 0x0000000d0e007986 */ /* 0x0041d8000c101906 */
[----:B------:R-:W-:Y:S05]  /*0540*/  @!P1 BRA `(.L_x_188) ;  /* 0xfffffffc00289947 */ /* 0x000fea000383ffff */
[----:B------:R-:W-:Y:S05]  /*0550*/  EXIT ;  /* 0x000000000000794d */ /* 0x000fea0003800000 */
.L_x_189:
        /* <DEDUP_REMOVED lines=10> */
.L_x_236:


//--------------------- .text._Z23gpuTemplateGetElemNodesIdEvPT_S1_iiiiii --------------------------
	.section	.text._Z23gpuTemplateGetElemNodesIdEvPT_S1_iiiiii,"ax",@progbits
	.align	128
        .global         _Z23gpuTemplateGetElemNodesIdEvPT_S1_iiiiii
        .type           _Z23gpuTemplateGetElemNodesIdEvPT_S1_iiiiii,@function
        .size           _Z23gpuTemplateGetElemNodesIdEvPT_S1_iiiiii,(.L_x_237 - _Z23gpuTemplateGetElemNodesIdEvPT_S1_iiiiii)
        .other          _Z23gpuTemplateGetElemNodesIdEvPT_S1_iiiiii,@"STO_CUDA_ENTRY STV_DEFAULT"
_Z23gpuTemplateGetElemNodesIdEvPT_S1_iiiiii:
.text._Z23gpuTemplateGetElemNodesIdEvPT_S1_iiiiii:
        /* <DEDUP_REMOVED lines=31> */
.L_x_190:
        /* <DEDUP_REMOVED lines=18> */
[----:B------:R-:W-:Y:S02]  /*0310*/  MOV R17, R12 ;  /* 0x0000000c00117202 */ /* 0x000fe40000000f00 */
[----:B------:R-:W-:-:S03]  /*0320*/  MOV R12, RZ ;  /* 0x000000ff000c7202 */ /* 0x000fc60000000f00 */
[----:B------:R-:W-:Y:S01]  /*0330*/  @!P2 IMAD.MOV R17, RZ, RZ, -R17 ;  /* 0x000000ffff11a224 */ /* 0x000fe200078e0a11 */
[----:B------:R-:W-:-:S05]  /*0340*/  @!P3 LOP3.LUT R17, RZ, R6, RZ, 0x33, !PT ;  /* 0x00000006ff11b212 */ /* 0x000fca00078e33ff */
[----:B------:R-:W-:Y:S01]  /*0350*/  IMAD.MOV R16, RZ, RZ, -R17 ;  /* 0x000000ffff107224 */ /* 0x000fe200078e0a11 */
[----:B0-----:R-:W-:-:S03]  /*0360*/  IADD3 R15, PT, PT, RZ, -R13, RZ ;  /* 0x8000000dff0f7210 */ /* 0x001fc60007ffe0ff */
[----:B------:R-:W-:Y:S02]  /*0370*/  IMAD R16, R6, R16, R11 ;  /* 0x0000001006107224 */ /* 0x000fe400078e020b */
        /* <DEDUP_REMOVED lines=23> */
[----:B------:R-:W2:Y:S01]  /*04f0*/  LDG.E.64 R12, desc[UR6][R12.64] ;  /* 0x000000060c0c7981 */ /* 0x000ea2000c1e1b00 */
[----:B------:R-:W-:Y:S01]  /*0500*/  IMAD.WIDE R14, R11, 0x8, R2 ;  /* 0x000000080b0e7825 */ /* 0x000fe200078e0202 */
[----:B------:R-:W-:-:S04]  /*0510*/  IADD3 R11, PT, PT, R10, R11, RZ ;  /* 0x0000000b0a0b7210 */ /* 0x000fc80007ffe0ff */
[----:B------:R-:W-:Y:S01]  /*0520*/  ISETP.GE.AND P1, PT, R11, UR9, PT ;  /* 0x000000090b007c0c */ /* 0x000fe2000bf26270 */
[----:B--2---:R0:W-:-:S12]  /*0530*/  STG.E.64 desc[UR6][R14.64], R12 ;  /* 0x0000000c0e007986 */ /* 0x0041d8000c101b06 */
[----:B------:R-:W-:Y:S05]  /*0540*/  @!P1 BRA `(.L_x_190) ;  /* 0xfffffffc00289947 */ /* 0x000fea000383ffff */
[----:B------:R-:W-:Y:S05]  /*0550*/  EXIT ;  /* 0x000000000000794d */ /* 0x000fea0003800000 */
.L_x_191:
        /* <DEDUP_REMOVED lines=10> */
.L_x_237:


//--------------------- .nv.shared.reserved.0     --------------------------
	.section	.nv.shared.reserved.0,"aw",@nobits
	.weak		__nv_reservedSMEM_offset_0_alias
	.size		__nv_reservedSMEM_offset_0_alias, 0, 64
	.other		__nv_reservedSMEM_offset_0_alias,@"STO_CUDA_RESERVED_SHARED STV_DEFAULT"
__nv_reservedSMEM_offset_0_alias:
	.zero		0
	.zero		64


//--------------------- .nv.constant0._Z25gpuTemplateApplyJacNormalIfEvPT_S1_S1_S1_iiii --------------------------
	.section	.nv.constant0._Z25gpuTemplateApplyJacNormalIfEvPT_S1_S1_S1_iiii,"a",@progbits
	.sectionflags	@""
	.align	4
.nv.constant0._Z25gpuTemplateApplyJacNormalIfEvPT_S1_S1_S1_iiii:
	.zero		944


//--------------------- .nv.constant0._Z25gpuTemplateApplyJacNormalIdEvPT_S1_S1_S1_iiii --------------------------
	.section	.nv.constant0._Z25gpuTemplateApplyJacNormalIdEvPT_S1_S1_S1_iiii,"a",@progbits
	.sectionflags	@""
	.align	4
.nv.constant0._Z25gpuTemplateApplyJacNormalIdEvPT_S1_S1_S1_iiii:
	.zero		944


//--------------------- .nv.constant0._Z22gpuTemplateApplyNormalIfEvPT_S1_S1_iiii --------------------------
	.section	.nv.constant0._Z22gpuTemplateApplyNormalIfEvPT_S1_S1_iiii,"a",@progbits
	.sectionflags	@""
	.align	4
.nv.constant0._Z22gpuTemplateApplyNormalIfEvPT_S1_S1_iiii:
	.zero		936


//--------------------- .nv.constant0._Z22gpuTemplateApplyNormalIdEvPT_S1_S1_iiii --------------------------
	.section	.nv.constant0._Z22gpuTemplateApplyNormalIdEvPT_S1_S1_iiii,"a",@progbits
	.sectionflags	@""
	.align	4
.nv.constant0._Z22gpuTemplateApplyNormalIdEvPT_S1_S1_iiii:
	.zero		936


//--------------------- .nv.constant0._Z20gpuTemplateApplyJac2IfEvPT_S1_S1_S1_S1_ii --------------------------
	.section	.nv.constant0._Z20gpuTemplateApplyJac2IfEvPT_S1_S1_S1_S1_ii,"a",@progbits
	.sectionflags	@""
	.align	4
.nv.constant0._Z20gpuTemplateApplyJac2IfEvPT_S1_S1_S1_S1_ii:
	.zero		944


//--------------------- .nv.constant0._Z20gpuTemplateApplyJac2IdEvPT_S1_S1_S1_S1_ii --------------------------
	.section	.nv.constant0._Z20gpuTemplateApplyJac2IdEvPT_S1_S1_S1_S1_ii,"a",@progbits
	.sectionflags	@""
	.align	4
.nv.constant0._Z20gpuTemplateApplyJac2IdEvPT_S1_S1_S1_S1_ii:
	.zero		944


//--------------------- .nv.constant0._Z20gpuTemplateApplyJac1IfEvPT_S1_ii --------------------------
	.section	.nv.constant0._Z20gpuTemplateApplyJac1IfEvPT_S1_ii,"a",@progbits
	.sectionflags	@""
	.align	4
.nv.constant0._Z20gpuTemplateApplyJac1IfEvPT_S1_ii:
	.zero		920


//--------------------- .nv.constant0._Z20gpuTemplateApplyJac1IdEvPT_S1_ii --------------------------
	.section	.nv.constant0._Z20gpuTemplateApplyJac1IdEvPT_S1_ii,"a",@progbits
	.sectionflags	@""
	.align	4
.nv.constant0._Z20gpuTemplateApplyJac1IdEvPT_S1_ii:
	.zero		920


//--------------------- .nv.constant0._Z19gpuTemplateApplyXx2IfEvPT_S1_S1_iiii --------------------------
	.section	.nv.constant0._Z19gpuTemplateApplyXx2IfEvPT_S1_S1_iiii,"a",@progbits
	.sectionflags	@""
	.align	4
.nv.constant0._Z19gpuTemplateApplyXx2IfEvPT_S1_S1_iiii:
	.zero		936


//--------------------- .nv.constant0._Z19gpuTemplateApplyXx2IdEvPT_S1_S1_iiii --------------------------
	.section	.nv.constant0._Z19gpuTemplateApplyXx2IdEvPT_S1_S1_iiii,"a",@progbits
	.sectionflags	@""
	.align	4
.nv.constant0._Z19gpuTemplateApplyXx2IdEvPT_S1_S1_iiii:
	.zero		936


//--------------------- .nv.constant0._Z19gpuTemplateApplyXx1IfEvPT_S1_S1_iii --------------------------
	.section	.nv.constant0._Z19gpuTemplateApplyXx1IfEvPT_S1_S1_iii,"a",@progbits
	.sectionflags	@""
	.align	4
.nv.constant0._Z19gpuTemplateApplyXx1IfEvPT_S1_S1_iii:
	.zero		932


//--------------------- .nv.constant0._Z19gpuTemplateApplyXx1IdEvPT_S1_S1_iii --------------------------
	.section	.nv.constant0._Z19gpuTemplateApplyXx1IdEvPT_S1_S1_iii,"a",@progbits
	.sectionflags	@""
	.align	4
.nv.constant0._Z19gpuTemplateApplyXx1IdEvPT_S1_S1_iii:
	.zero		932


//--------------------- .nv.constant0._Z19gpuTemplateApplyXx0IfEvPT_S1_S1_iii --------------------------
	.section	.nv.constant0._Z19gpuTemplateApplyXx0IfEvPT_S1_S1_iii,"a",@progbits
	.sectionflags	@""
	.align	4
.nv.constant0._Z19gpuTemplateApplyXx0IfEvPT_S1_S1_iii:
	.zero		932


//--------------------- .nv.constant0._Z19gpuTemplateApplyXx0IdEvPT_S1_S1_iii --------------------------
	.section	.nv.constant0._Z19gpuTemplateApplyXx0IdEvPT_S1_S1_iii,"a",@progbits
	.sectionflags	@""
	.align	4
.nv.constant0._Z19gpuTemplateApplyXx0IdEvPT_S1_S1_iii:
	.zero		932


//--------------------- .nv.constant0._Z21gpuTemplateFaceGeom3DIfEvPT_S1_S1_i --------------------------
	.section	.nv.constant0._Z21gpuTemplateFaceGeom3DIfEvPT_S1_S1_i,"a",@progbits
	.sectionflags	@""
	.align	4
.nv.constant0._Z21gpuTemplateFaceGeom3DIfEvPT_S1_S1_i:
	.zero		924


//--------------------- .nv.constant0._Z21gpuTemplateFaceGeom3DIdEvPT_S1_S1_i --------------------------
	.section	.nv.constant0._Z21gpuTemplateFaceGeom3DIdEvPT_S1_S1_i,"a",@progbits
	.sectionflags	@""
	.align	4
.nv.constant0._Z21gpuTemplateFaceGeom3DIdEvPT_S1_S1_i:
	.zero		924


//--------------------- .nv.constant0._Z21gpuTemplateFaceGeom2DIfEvPT_S1_S1_i --------------------------
	.section	.nv.constant0._Z21gpuTemplateFaceGeom2DIfEvPT_S1_S1_i,"a",@progbits
	.sectionflags	@""
	.align	4
.nv.constant0._Z21gpuTemplateFaceGeom2DIfEvPT_S1_S1_i:
	.zero		924


//--------------------- .nv.constant0._Z21gpuTemplateFaceGeom2DIdEvPT_S1_S1_i --------------------------
	.section	.nv.constant0._Z21gpuTemplateFaceGeom2DIdEvPT_S1_S1_i,"a",@progbits
	.sectionflags	@""
	.align	4
.nv.constant0._Z21gpuTemplateFaceGeom2DIdEvPT_S1_S1_i:
	.zero		924


//--------------------- .nv.constant0._Z21gpuTemplateFaceGeom1DIfEvPT_S1_S1_i --------------------------
	.section	.nv.constant0._Z21gpuTemplateFaceGeom1DIfEvPT_S1_S1_i,"a",@progbits
	.sectionflags	@""
	.align	4
.nv.constant0._Z21gpuTemplateFaceGeom1DIfEvPT_S1_S1_i:
	.zero		924


//--------------------- .nv.constant0._Z21gpuTemplateFaceGeom1DIdEvPT_S1_S1_i --------------------------
	.section	.nv.constant0._Z21gpuTemplateFaceGeom1DIdEvPT_S1_S1_i,"a",@progbits
	.sectionflags	@""
	.align	4
.nv.constant0._Z21gpuTemplateFaceGeom1DIdEvPT_S1_S1_i:
	.zero		924


//--------------------- .nv.constant0._Z21gpuTemplateElemGeom3DIfEvPT_S1_S1_S1_S1_S1_S1_S1_S1_S1_S1_S1_S1_S1_S1_S1_S1_S1_S1_i --------------------------
	.section	.nv.constant0._Z21gpuTemplateElemGeom3DIfEvPT_S1_S1_S1_S1_S1_S1_S1_S1_S1_S1_S1_S1_S1_S1_S1_S1_S1_S1_i,"a",@progbits
	.sectionflags	@""
	.align	4
.nv.constant0._Z21gpuTemplateElemGeom3DIfEvPT_S1_S1_S1_S1_S1_S1_S1_S1_S1_S1_S1_S1_S1_S1_S1_S1_S1_S1_i:
	.zero		1052


//--------------------- .nv.constant0._Z21gpuTemplateElemGeom3DIdEvPT_S1_S1_S1_S1_S1_S1_S1_S1_S1_S1_S1_S1_S1_S1_S1_S1_S1_S1_i --------------------------
	.section	.nv.constant0._Z21gpuTemplateElemGeom3DIdEvPT_S1_S1_S1_S1_S1_S1_S1_S1_S1_S1_S1_S1_S1_S1_S1_S1_S1_S1_i,"a",@progbits
	.sectionflags	@""
	.align	4
.nv.constant0._Z21gpuTemplateElemGeom3DIdEvPT_S1_S1_S1_S1_S1_S1_S1_S1_S1_S1_S1_S1_S1_S1_S1_S1_S1_S1_i:
	.zero		1052


//--------------------- .nv.constant0._Z21gpuTemplateElemGeom2DIfEvPT_S1_S1_S1_S1_S1_S1_S1_S1_i --------------------------
	.section	.nv.constant0._Z21gpuTemplateElemGeom2DIfEvPT_S1_S1_S1_S1_S1_S1_S1_S1_i,"a",@progbits
	.sectionflags	@""
	.align	4
.nv.constant0._Z21gpuTemplateElemGeom2DIfEvPT_S1_S1_S1_S1_S1_S1_S1_S1_i:
	.zero		972


//--------------------- .nv.constant0._Z21gpuTemplateElemGeom2DIdEvPT_S1_S1_S1_S1_S1_S1_S1_S1_i --------------------------
	.section	.nv.constant0._Z21gpuTemplateElemGeom2DIdEvPT_S1_S1_S1_S1_S1_S1_S1_S1_i,"a",@progbits
	.sectionflags	@""
	.align	4
.nv.constant0._Z21gpuTemplateElemGeom2DIdEvPT_S1_S1_S1_S1_S1_S1_S1_S1_i:
	.zero		972


//--------------------- .nv.constant0._Z21gpuTemplateElemGeom1DIfEvPT_S1_S1_i --------------------------
	.section	.nv.constant0._Z21gpuTemplateElemGeom1DIfEvPT_S1_S1_i,"a",@progbits
	.sectionflags	@""
	.align	4
.nv.constant0._Z21gpuTemplateElemGeom1DIfEvPT_S1_S1_i:
	.zero		924


//--------------------- .nv.constant0._Z21gpuTemplateElemGeom1DIdEvPT_S1_S1_i --------------------------
	.section	.nv.constant0._Z21gpuTemplateElemGeom1DIdEvPT_S1_S1_i,"a",@progbits
	.sectionflags	@""
	.align	4
.nv.constant0._Z21gpuTemplateElemGeom1DIdEvPT_S1_S1_i:
	.zero		924


//--------------------- .nv.constant0._Z24gpuTemplatePutFaceNodes1IfEvPT_S1_Piiiiiii --------------------------
	.section	.nv.constant0._Z24gpuTemplatePutFaceNodes1IfEvPT_S1_Piiiiiii,"a",@progbits
	.sectionflags	@""
	.align	4
.nv.constant0._Z24gpuTemplatePutFaceNodes1IfEvPT_S1_Piiiiiii:
	.zero		944


//--------------------- .nv.constant0._Z24gpuTemplatePutFaceNodes1IdEvPT_S1_Piiiiiii --------------------------
	.section	.nv.constant0._Z24gpuTemplatePutFaceNodes1IdEvPT_S1_Piiiiiii,"a",@progbits
	.sectionflags	@""
	.align	4
.nv.constant0._Z24gpuTemplatePutFaceNodes1IdEvPT_S1_Piiiiiii:
	.zero		944


//--------------------- .nv.constant0._Z24gpuTemplatePutFaceNodes0IfEvPT_S1_Piiiiiii --------------------------
	.section	.nv.constant0._Z24gpuTemplatePutFaceNodes0IfEvPT_S1_Piiiiiii,"a",@progbits
	.sectionflags	@""
	.align	4
.nv.constant0._Z24gpuTemplatePutFaceNodes0IfEvPT_S1_Piiiiiii:
	.zero		944


//--------------------- .nv.constant0._Z24gpuTemplatePutFaceNodes0IdEvPT_S1_Piiiiiii --------------------------
	.section	.nv.constant0._Z24gpuTemplatePutFaceNodes0IdEvPT_S1_Piiiiiii,"a",@progbits
	.sectionflags	@""
	.align	4
.nv.constant0._Z24gpuTemplatePutFaceNodes0IdEvPT_S1_Piiiiiii:
	.zero		944


//--------------------- .nv.constant0._Z24gpuTemplateGetFaceNodes1IfEvPT_S1_Piiiiiii --------------------------
	.section	.nv.constant0._Z24gpuTemplateGetFaceNodes1IfEvPT_S1_Piiiiiii,"a",@progbits
	.sectionflags	@""
	.align	4
.nv.constant0._Z24gpuTemplateGetFaceNodes1IfEvPT_S1_Piiiiiii:
	.zero		944


//--------------------- .nv.constant0._Z24gpuTemplateGetFaceNodes1IdEvPT_S1_Piiiiiii --------------------------
	.section	.nv.constant0._Z24gpuTemplateGetFaceNodes1IdEvPT_S1_Piiiiiii,"a",@progbits
	.sectionflags	@""
	.align	4
.nv.constant0._Z24gpuTemplateGetFaceNodes1IdEvPT_S1_Piiiiiii:
	.zero		944


//--------------------- .nv.constant0._Z24gpuTemplateGetFaceNodes0IfEvPT_S1_Piiiiiii --------------------------
	.section	.nv.constant0._Z24gpuTemplateGetFaceNodes0IfEvPT_S1_Piiiiiii,"a",@progbits
	.sectionflags	@""
	.align	4
.nv.constant0._Z24gpuTemplateGetFaceNodes0IfEvPT_S1_Piiiiiii:
	.zero		944


//--------------------- .nv.constant0._Z24gpuTemplateGetFaceNodes0IdEvPT_S1_Piiiiiii --------------------------
	.section	.nv.constant0._Z24gpuTemplateGetFaceNodes0IdEvPT_S1_Piiiiiii,"a",@progbits
	.sectionflags	@""
	.align	4
.nv.constant0._Z24gpuTemplateGetFaceNodes0IdEvPT_S1_Piiiiiii:
	.zero		944


//--------------------- .nv.constant0._Z23gpuTemplatePutElemNodesIfEvPT_S1_iiiiii --------------------------
	.section	.nv.constant0._Z23gpuTemplatePutElemNodesIfEvPT_S1_iiiiii,"a",@progbits
	.sectionflags	@""
	.align	4
.nv.constant0._Z23gpuTemplatePutElemNodesIfEvPT_S1_iiiiii:
	.zero		936


//--------------------- .nv.constant0._Z23gpuTemplatePutElemNodesIdEvPT_S1_iiiiii --------------------------
	.section	.nv.constant0._Z23gpuTemplatePutElemNodesIdEvPT_S1_iiiiii,"a",@progbits
	.sectionflags	@""
	.align	4
.nv.constant0._Z23gpuTemplatePutElemNodesIdEvPT_S1_iiiiii:
	.zero		936


//--------------------- .nv.constant0._Z23gpuTemplateGetElemNodesIfEvPT_S1_iiiiii --------------------------
	.section	.nv.constant0._Z23gpuTemplateGetElemNodesIfEvPT_S1_iiiiii,"a",@progbits
	.sectionflags	@""
	.align	4
.nv.constant0._Z23gpuTemplateGetElemNodesIfEvPT_S1_iiiiii:
	.zero		936


//--------------------- .nv.constant0._Z23gpuTemplateGetElemNodesIdEvPT_S1_iiiiii --------------------------
	.section	.nv.constant0._Z23gpuTemplateGetElemNodesIdEvPT_S1_iiiiii,"a",@progbits
	.sectionflags	@""
	.align	4
.nv.constant0._Z23gpuTemplateGetElemNodesIdEvPT_S1_iiiiii:
	.zero		936


//--------------------- SYMBOLS --------------------------

	.type		.nv.reservedSmem.offset0,@object
	.size		.nv.reservedSmem.offset0,0x4
